def matmul_kernel(
    a_ptr,
    b_ptr,
    c_ptr,
    M,
    N,
    K,
    stride_am,
    stride_ak,
    stride_bk,
    stride_bn,
    stride_cm,
    stride_cn,
    BLOCK_M: tl.constexpr,
    BLOCK_N: tl.constexpr,
    BLOCK_K: tl.constexpr,
    GROUP_M: tl.constexpr,
):
    pid = tl.program_id(axis=0)
    num_pid_m = tl.cdiv(M, BLOCK_M)
    num_pid_n = tl.cdiv(N, BLOCK_N)
    num_pid_in_group = GROUP_M * num_pid_n
    group_id = pid // num_pid_in_group
    first_pid_m = group_id * GROUP_M
    group_size_m = min(num_pid_m - first_pid_m, GROUP_M)
    pid_m = first_pid_m + ((pid % num_pid_in_group) % group_size_m)
    pid_n = (pid % num_pid_in_group) // group_size_m

    offs_am = (pid_m * BLOCK_M + tl.arange(0, BLOCK_M)) % M
    offs_bn = (pid_n * BLOCK_N + tl.arange(0, BLOCK_N)) % N
    offs_k = tl.arange(0, BLOCK_K)
    a_ptrs = a_ptr + offs_am[:, None] * stride_am + offs_k[None, :] * stride_ak
    b_ptrs = b_ptr + offs_k[:, None] * stride_bk + offs_bn[None, :] * stride_bn

    acc = tl.zeros((BLOCK_M, BLOCK_N), dtype=tl.float32)
    for kk in range(0, tl.cdiv(K, BLOCK_K)):
        a = tl.load(a_ptrs, mask=offs_k[None, :] < K - kk * BLOCK_K, other=0.0)
        b = tl.load(b_ptrs, mask=offs_k[:, None] < K - kk * BLOCK_K, other=0.0)
        acc = tl.dot(a, b, acc)
        a_ptrs += BLOCK_K * stride_ak
        b_ptrs += BLOCK_K * stride_bk

    c = acc.to(c_ptr.dtype.element_ty)
    offs_cm = pid_m * BLOCK_M + tl.arange(0, BLOCK_M)
    offs_cn = pid_n * BLOCK_N + tl.arange(0, BLOCK_N)
    c_ptrs = c_ptr + offs_cm[:, None] * stride_cm + offs_cn[None, :] * stride_cn
    mask = (offs_cm[:, None] < M) & (offs_cn[None, :] < N)
    tl.store(c_ptrs, c, mask=mask)

# config = {"BLOCK_K": 128, "BLOCK_M": 512, "BLOCK_N": 128, "GROUP_M": 8, "arch": "sm_90", "dtype": "fp8e5m2", "num_ctas": 1, "num_stages": 3, "num_warps": 4}
# arch = sm_90


// ===== COMPILED SASS (sm_90a) =====

	.target	sm_90a

	.elftype	@"ET_EXEC"


//--------------------- .note.nv.tkinfo           --------------------------
	.section	.note.nv.tkinfo,"",@"SHT_NOTE"
	.sectionflags	@"SHF_NOTE_NV_TKINFO"
	.tkinfo
        /*0018*/ 	.word	0x00000002
        /*0030*/ 	.string	""
        /*0030*/ 	.string	"ptxas"
        /*0030*/ 	.string	"Cuda compilation tools, release 13.0, V13.0.88"
        /*0030*/ 	.string	"Build cuda_13.0.r13.0/compiler.36424714_0"
        /*0030*/ 	.string	"-v  -suppress-debug-info  -lineinfo  -arch sm_90a "



//--------------------- .note.nv.cuinfo           --------------------------
	.section	.note.nv.cuinfo,"",@"SHT_NOTE"
	.sectionflags	@"SHF_NOTE_NV_CUINFO"
        /*0018*/ 	.short	0x0002
        /*001a*/ 	.short	0x005a
        /*001c*/ 	.short	0x0082
	.zero		2


//--------------------- .nv.info                  --------------------------
	.section	.nv.info,"",@"SHT_CUDA_INFO"
	.align	4


	//----- nvinfo : EIATTR_REGCOUNT
	.align		4
        /*0000*/ 	.byte	0x04, 0x2f
        /*0002*/ 	.short	(.L_1 - .L_0)
	.align		4
.L_0:
        /*0004*/ 	.word	index@(matmul_kernel)
        /*0008*/ 	.word	0x000000ff


	//----- nvinfo : EIATTR_FRAME_SIZE
	.align		4
.L_1:
        /*000c*/ 	.byte	0x04, 0x11
        /*000e*/ 	.short	(.L_3 - .L_2)
	.align		4
.L_2:
        /*0010*/ 	.word	index@(matmul_kernel)
        /*0014*/ 	.word	0x00002de0


	//----- nvinfo : EIATTR_MIN_STACK_SIZE
	.align		4
.L_3:
        /*0018*/ 	.byte	0x04, 0x12
        /*001a*/ 	.short	(.L_5 - .L_4)
	.align		4
.L_4:
        /*001c*/ 	.word	index@(matmul_kernel)
        /*0020*/ 	.word	0x00002de0
.L_5:


//--------------------- .nv.compat                --------------------------
	.section	.nv.compat,"",@"SHT_CUDA_COMPAT_INFO"
	.align	4
        /*0000*/ 	.byte	0x02, 0x09, 0x01, 0x00, 0x02, 0x02, 0x04, 0x00, 0x02, 0x05, 0x05, 0x00, 0x03, 0x07, 0x01, 0x01
        /*0010*/ 	.byte	0x02, 0x03, 0x00, 0x00, 0x02, 0x06, 0x01, 0x00, 0x04, 0x0b, 0x08, 0x00, 0x00, 0x00, 0x00, 0x00
        /*0020*/ 	.byte	0x00, 0x00, 0x00, 0x00


//--------------------- .nv.info.matmul_kernel    --------------------------
	.section	.nv.info.matmul_kernel,"",@"SHT_CUDA_INFO"
	.sectionflags	@""
	.align	4


	//----- nvinfo : EIATTR_CUDA_API_VERSION
	.align		4
        /*0000*/ 	.byte	0x04, 0x37
        /*0002*/ 	.short	(.L_7 - .L_6)
.L_6:
        /*0004*/ 	.word	0x00000082


	//----- nvinfo : EIATTR_KPARAM_INFO
	.align		4
.L_7:
        /*0008*/ 	.byte	0x04, 0x17
        /*000a*/ 	.short	(.L_9 - .L_8)
.L_8:
        /*000c*/ 	.word	0x00000000
        /*0010*/ 	.short	0x000d
        /*0012*/ 	.short	0x0048
        /*0014*/ 	.byte	0x00, 0xf4, 0x21, 0x00


	//----- nvinfo : EIATTR_KPARAM_INFO
	.align		4
.L_9:
        /*0018*/ 	.byte	0x04, 0x17
        /*001a*/ 	.short	(.L_11 - .L_10)
.L_10:
        /*001c*/ 	.word	0x00000000
        /*0020*/ 	.short	0x000c
        /*0022*/ 	.short	0x0040
        /*0024*/ 	.byte	0x00, 0xf4, 0x21, 0x00


	//----- nvinfo : EIATTR_KPARAM_INFO
	.align		4
.L_11:
        /*0028*/ 	.byte	0x04, 0x17
        /*002a*/ 	.short	(.L_13 - .L_12)
.L_12:
        /*002c*/ 	.word	0x00000000
        /*0030*/ 	.short	0x000b
        /*0032*/ 	.short	0x0038
        /*0034*/ 	.byte	0x00, 0xf0, 0x11, 0x00


	//----- nvinfo : EIATTR_KPARAM_INFO
	.align		4
.L_13:
        /*0038*/ 	.byte	0x04, 0x17
        /*003a*/ 	.short	(.L_15 - .L_14)
.L_14:
        /*003c*/ 	.word	0x00000000
        /*0040*/ 	.short	0x000a
        /*0042*/ 	.short	0x0034
        /*0044*/ 	.byte	0x00, 0xf0, 0x11, 0x00


	//----- nvinfo : EIATTR_KPARAM_INFO
	.align		4
.L_15:
        /*0048*/ 	.byte	0x04, 0x17
        /*004a*/ 	.short	(.L_17 - .L_16)
.L_16:
        /*004c*/ 	.word	0x00000000
        /*0050*/ 	.short	0x0009
        /*0052*/ 	.short	0x0030
        /*0054*/ 	.byte	0x00, 0xf0, 0x11, 0x00


	//----- nvinfo : EIATTR_KPARAM_INFO
	.align		4
.L_17:
        /*0058*/ 	.byte	0x04, 0x17
        /*005a*/ 	.short	(.L_19 - .L_18)
.L_18:
        /*005c*/ 	.word	0x00000000
        /*0060*/ 	.short	0x0008
        /*0062*/ 	.short	0x002c
        /*0064*/ 	.byte	0x00, 0xf0, 0x11, 0x00


	//----- nvinfo : EIATTR_KPARAM_INFO
	.align		4
.L_19:
        /*0068*/ 	.byte	0x04, 0x17
        /*006a*/ 	.short	(.L_21 - .L_20)
.L_20:
        /*006c*/ 	.word	0x00000000
        /*0070*/ 	.short	0x0007
        /*0072*/ 	.short	0x0028
        /*0074*/ 	.byte	0x00, 0xf0, 0x11, 0x00


	//----- nvinfo : EIATTR_KPARAM_INFO
	.align		4
.L_21:
        /*0078*/ 	.byte	0x04, 0x17
        /*007a*/ 	.short	(.L_23 - .L_22)
.L_22:
        /*007c*/ 	.word	0x00000000
        /*0080*/ 	.short	0x0006
        /*0082*/ 	.short	0x0024
        /*0084*/ 	.byte	0x00, 0xf0, 0x11, 0x00


	//----- nvinfo : EIATTR_KPARAM_INFO
	.align		4
.L_23:
        /*0088*/ 	.byte	0x04, 0x17
        /*008a*/ 	.short	(.L_25 - .L_24)
.L_24:
        /*008c*/ 	.word	0x00000000
        /*0090*/ 	.short	0x0005
        /*0092*/ 	.short	0x0020
        /*0094*/ 	.byte	0x00, 0xf0, 0x11, 0x00


	//----- nvinfo : EIATTR_KPARAM_INFO
	.align		4
.L_25:
        /*0098*/ 	.byte	0x04, 0x17
        /*009a*/ 	.short	(.L_27 - .L_26)
.L_26:
        /*009c*/ 	.word	0x00000000
        /*00a0*/ 	.short	0x0004
        /*00a2*/ 	.short	0x001c
        /*00a4*/ 	.byte	0x00, 0xf0, 0x11, 0x00


	//----- nvinfo : EIATTR_KPARAM_INFO
	.align		4
.L_27:
        /*00a8*/ 	.byte	0x04, 0x17
        /*00aa*/ 	.short	(.L_29 - .L_28)
.L_28:
        /*00ac*/ 	.word	0x00000000
        /*00b0*/ 	.short	0x0003
        /*00b2*/ 	.short	0x0018
        /*00b4*/ 	.byte	0x00, 0xf0, 0x11, 0x00


	//----- nvinfo : EIATTR_KPARAM_INFO
	.align		4
.L_29:
        /*00b8*/ 	.byte	0x04, 0x17
        /*00ba*/ 	.short	(.L_31 - .L_30)
.L_30:
        /*00bc*/ 	.word	0x00000000
        /*00c0*/ 	.short	0x0002
        /*00c2*/ 	.short	0x0010
        /*00c4*/ 	.byte	0x00, 0xf4, 0x21, 0x00


	//----- nvinfo : EIATTR_KPARAM_INFO
	.align		4
.L_31:
        /*00c8*/ 	.byte	0x04, 0x17
        /*00ca*/ 	.short	(.L_33 - .L_32)
.L_32:
        /*00cc*/ 	.word	0x00000000
        /*00d0*/ 	.short	0x0001
        /*00d2*/ 	.short	0x0008
        /*00d4*/ 	.byte	0x00, 0xf4, 0x21, 0x00


	//----- nvinfo : EIATTR_KPARAM_INFO
	.align		4
.L_33:
        /*00d8*/ 	.byte	0x04, 0x17
        /*00da*/ 	.short	(.L_35 - .L_34)
.L_34:
        /*00dc*/ 	.word	0x00000000
        /*00e0*/ 	.short	0x0000
        /*00e2*/ 	.short	0x0000
        /*00e4*/ 	.byte	0x00, 0xf4, 0x21, 0x00


	//----- nvinfo : EIATTR_SPARSE_MMA_MASK
	.align		4
.L_35:
        /*00e8*/ 	.byte	0x03, 0x50
        /*00ea*/ 	.short	0x0000


	//----- nvinfo : EIATTR_MAXREG_COUNT
	.align		4
        /*00ec*/ 	.byte	0x03, 0x1b
        /*00ee*/ 	.short	0x00ff


	//----- nvinfo : EIATTR_NUM_BARRIERS
	.align		4
        /*00f0*/ 	.byte	0x02, 0x4c
        /*00f2*/ 	.byte	0x01
	.zero		1


	//----- nvinfo : EIATTR_ANNOTATIONS
	.align		4
        /*00f4*/ 	.byte	0x04, 0x55
        /*00f6*/ 	.short	(.L_37 - .L_36)


	//   ....[0]....
.L_36:
        /*00f8*/ 	.word	0x00000001
        /*00fc*/ 	.byte	0x20, 0x04, 0x00, 0x00, 0x01, 0x00, 0x00, 0x00, 0x70, 0x0d, 0x00, 0x00, 0x01, 0x00, 0x00, 0x00
        /* <DEDUP_REMOVED lines=760> */
        /*308c*/ 	.byte	0xc0, 0x29, 0x01, 0x00


	//----- nvinfo : EIATTR_MERCURY_ISA_VERSION
	.align		4
.L_37:
        /*3090*/ 	.byte	0x03, 0x5f
        /*3092*/ 	.short	0x0101


	//----- nvinfo : EIATTR_EXIT_INSTR_OFFSETS
	.align		4
        /*3094*/ 	.byte	0x04, 0x1c
        /*3096*/ 	.short	(.L_39 - .L_38)


	//   ....[0]....
.L_38:
        /*3098*/ 	.word	0x00061aa0


	//   ....[1]....
        /*309c*/ 	.word	0x00061ac0


	//----- nvinfo : EIATTR_REQNTID
	.align		4
.L_39:
        /*30a0*/ 	.byte	0x04, 0x10
        /*30a2*/ 	.short	(.L_41 - .L_40)
.L_40:
        /*30a4*/ 	.word	0x00000080
        /*30a8*/ 	.word	0x00000001
        /*30ac*/ 	.word	0x00000001


	//----- nvinfo : EIATTR_CBANK_PARAM_SIZE
	.align		4
.L_41:
        /*30b0*/ 	.byte	0x03, 0x19
        /*30b2*/ 	.short	0x0050


	//----- nvinfo : EIATTR_PARAM_CBANK
	.align		4
        /*30b4*/ 	.byte	0x04, 0x0a
        /*30b6*/ 	.short	(.L_43 - .L_42)
	.align		4
.L_42:
        /*30b8*/ 	.word	index@(.nv.constant0.matmul_kernel)
        /*30bc*/ 	.short	0x0210
        /*30be*/ 	.short	0x0050


	//----- nvinfo : EIATTR_SW_WAR
	.align		4
.L_43:
        /*30c0*/ 	.byte	0x04, 0x36
        /*30c2*/ 	.short	(.L_45 - .L_44)
.L_44:
        /*30c4*/ 	.word	0x00000008
.L_45:


//--------------------- .nv.callgraph             --------------------------
	.section	.nv.callgraph,"",@"SHT_CUDA_CALLGRAPH"
	.align	4
	.sectionentsize	8
	.align		4
        /*0000*/ 	.word	0x00000000
	.align		4
        /*0004*/ 	.word	0xffffffff
	.align		4
        /*0008*/ 	.word	0x00000000
	.align		4
        /*000c*/ 	.word	0xfffffffe
	.align		4
        /*0010*/ 	.word	0x00000000
	.align		4
        /*0014*/ 	.word	0xfffffffd
	.align		4
        /*0018*/ 	.word	0x00000000
	.align		4
        /*001c*/ 	.word	0xfffffffc


//--------------------- .text.matmul_kernel       --------------------------
	.section	.text.matmul_kernel,"ax",@progbits
	.align	128
        .global         matmul_kernel
        .type           matmul_kernel,@function
        .size           matmul_kernel,(.L_x_4 - matmul_kernel)
        .other          matmul_kernel,@"STO_CUDA_ENTRY STV_DEFAULT"
matmul_kernel:
.text.matmul_kernel:
[----:B------:R-:W0:Y:S08]  /*0000*/  LDC R1, c[0x0][0x28] ;  /* 0x00000a00ff017b82 */ /* 0x000e300000000800 */
[----:B------:R-:W1:Y:S01]  /*0010*/  LDC.64 R2, c[0x0][0x228] ;  /* 0x00008a00ff027b82 */ /* 0x000e620000000a00 */
[----:B------:R-:W2:Y:S01]  /*0020*/  S2R R7, SR_CTAID.X ;  /* 0x0000000000077919 */ /* 0x000ea20000002500 */
[----:B0-----:R-:W-:Y:S01]  /*0030*/  VIADD R1, R1, 0xffffd220 ;  /* 0xffffd22001017836 */ /* 0x001fe20000000000 */
[----:B------:R-:W-:Y:S01]  /*0040*/  ULDC.64 UR60, c[0x0][0x208] ;  /* 0x00008200003c7ab9 */ /* 0x000fe20000000a00 */
[----:B------:R-:W0:Y:S04]  /*0050*/  S2R R36, SR_TID.X ;  /* 0x0000000000247919 */ /* 0x000e280000002100 */
[----:B------:R-:W3:Y:S01]  /*0060*/  LDC R34, c[0x0][0x230] ;  /* 0x00008c00ff227b82 */ /* 0x000ee20000000800 */
[----:B-1----:R-:W-:-:S05]  /*0070*/  VIADD R0, R3, 0x7f ;  /* 0x0000007f03007836 */ /* 0x002fca0000000000 */
[----:B------:R-:W-:Y:S01]  /*0080*/  SHF.R.S32.HI R5, RZ, 0x1f, R0 ;  /* 0x0000001fff057819 */ /* 0x000fe20000011400 */
[----:B---3--:R-:W-:-:S03]  /*0090*/  VIADD R34, R34, 0x7f ;  /* 0x0000007f22227836 */ /* 0x008fc60000000000 */
[----:B------:R-:W-:Y:S02]  /*00a0*/  LEA.HI R5, R5, R0, RZ, 0x7 ;  /* 0x0000000005057211 */ /* 0x000fe400078f38ff */
[----:B--2---:R-:W-:Y:S02]  /*00b0*/  IABS R10, R7 ;  /* 0x00000007000a7213 */ /* 0x004fe40000000000 */
[----:B------:R-:W-:Y:S02]  /*00c0*/  SHF.R.S32.HI R5, RZ, 0x7, R5 ;  /* 0x00000007ff057819 */ /* 0x000fe40000011405 */
[----:B0-----:R-:W-:-:S03]  /*00d0*/  LOP3.LUT R32, R36, 0x7f, RZ, 0xc0, !PT ;  /* 0x0000007f24207812 */ /* 0x001fc600078ec0ff */
[----:B------:R-:W-:-:S05]  /*00e0*/  IMAD.SHL.U32 R6, R5, 0x8, RZ ;  /* 0x0000000805067824 */ /* 0x000fca00078e00ff */
[-C--:B------:R-:W-:Y:S02]  /*00f0*/  IABS R9, R6.reuse ;  /* 0x0000000600097213 */ /* 0x080fe40000000000 */
[----:B------:R-:W-:Y:S02]  /*0100*/  IABS R12, R6 ;  /* 0x00000006000c7213 */ /* 0x000fe40000000000 */
[----:B------:R-:W0:Y:S08]  /*0110*/  I2F.RP R0, R9 ;  /* 0x0000000900007306 */ /* 0x000e300000209400 */
[----:B0-----:R-:W0:Y:S02]  /*0120*/  MUFU.RCP R0, R0 ;  /* 0x0000000000007308 */ /* 0x001e240000001000 */
[----:B0-----:R-:W-:-:S02]  /*0130*/  VIADD R4, R0, 0xffffffe ;  /* 0x0ffffffe00047836 */ /* 0x001fc40000000000 */
[----:B------:R-:W-:-:S04]  /*0140*/  IMAD.MOV R0, RZ, RZ, -R12 ;  /* 0x000000ffff007224 */ /* 0x000fc800078e0a0c */
[----:B------:R0:W1:Y:S02]  /*0150*/  F2I.FTZ.U32.TRUNC.NTZ R5, R4 ;  /* 0x0000000400057305 */ /* 0x000064000021f000 */
[----:B0-----:R-:W-:Y:S02]  /*0160*/  IMAD.MOV.U32 R4, RZ, RZ, RZ ;  /* 0x000000ffff047224 */ /* 0x001fe400078e00ff */
[----:B-1----:R-:W-:-:S04]  /*0170*/  IMAD.MOV R8, RZ, RZ, -R5 ;  /* 0x000000ffff087224 */ /* 0x002fc800078e0a05 */
[----:B------:R-:W-:Y:S02]  /*0180*/  IMAD R11, R8, R9, RZ ;  /* 0x00000009080b7224 */ /* 0x000fe400078e02ff */
[----:B------:R-:W-:Y:S02]  /*0190*/  IMAD.MOV.U32 R8, RZ, RZ, R10 ;  /* 0x000000ffff087224 */ /* 0x000fe400078e000a */
[----:B------:R-:W-:-:S06]  /*01a0*/  IMAD.HI.U32 R5, R5, R11, R4 ;  /* 0x0000000b05057227 */ /* 0x000fcc00078e0004 */
[----:B------:R-:W-:-:S04]  /*01b0*/  IMAD.HI.U32 R5, R5, R8, RZ ;  /* 0x0000000805057227 */ /* 0x000fc800078e00ff */
[----:B------:R-:W-:-:S05]  /*01c0*/  IMAD R0, R5, R0, R8 ;  /* 0x0000000005007224 */ /* 0x000fca00078e0208 */
[----:B------:R-:W-:-:S13]  /*01d0*/  ISETP.GT.U32.AND P1, PT, R9, R0, PT ;  /* 0x000000000900720c */ /* 0x000fda0003f24070 */
[----:B------:R-:W-:Y:S02]  /*01e0*/  @!P1 IMAD.IADD R0, R0, 0x1, -R9 ;  /* 0x0000000100009824 */ /* 0x000fe400078e0a09 */
[----:B------:R-:W-:Y:S01]  /*01f0*/  @!P1 VIADD R5, R5, 0x1 ;  /* 0x0000000105059836 */ /* 0x000fe20000000000 */
[----:B------:R-:W-:Y:S02]  /*0200*/  ISETP.NE.AND P1, PT, R6, RZ, PT ;  /* 0x000000ff0600720c */ /* 0x000fe40003f25270 */
[----:B------:R-:W-:Y:S02]  /*0210*/  ISETP.GE.U32.AND P0, PT, R0, R9, PT ;  /* 0x000000090000720c */ /* 0x000fe40003f06070 */
[----:B------:R-:W-:-:S04]  /*0220*/  LOP3.LUT R0, R7, R6, RZ, 0x3c, !PT ;  /* 0x0000000607007212 */ /* 0x000fc800078e3cff */
[----:B------:R-:W-:Y:S01]  /*0230*/  ISETP.GE.AND P2, PT, R0, RZ, PT ;  /* 0x000000ff0000720c */ /* 0x000fe20003f46270 */
[----:B------:R-:W-:-:S06]  /*0240*/  VIADD R0, R2, 0x1ff ;  /* 0x000001ff02007836 */ /* 0x000fcc0000000000 */
[----:B------:R-:W-:-:S04]  /*0250*/  @P0 VIADD R5, R5, 0x1 ;  /* 0x0000000105050836 */ /* 0x000fc80000000000 */
[----:B------:R-:W-:Y:S01]  /*0260*/  IMAD.MOV.U32 R4, RZ, RZ, R5 ;  /* 0x000000ffff047224 */ /* 0x000fe200078e0005 */
[----:B------:R-:W-:-:S03]  /*0270*/  SHF.R.S32.HI R5, RZ, 0x1f, R0 ;  /* 0x0000001fff057819 */ /* 0x000fc60000011400 */
[----:B------:R-:W-:Y:S01]  /*0280*/  @!P2 IMAD.MOV R4, RZ, RZ, -R4 ;  /* 0x000000ffff04a224 */ /* 0x000fe200078e0a04 */
[----:B------:R-:W-:Y:S02]  /*0290*/  @!P1 LOP3.LUT R4, RZ, R6, RZ, 0x33, !PT ;  /* 0x00000006ff049212 */ /* 0x000fe400078e33ff */
[----:B------:R-:W-:-:S03]  /*02a0*/  LEA.HI R5, R5, R0, RZ, 0x9 ;  /* 0x0000000005057211 */ /* 0x000fc600078f48ff */
[----:B------:R-:W-:Y:S02]  /*02b0*/  IMAD.SHL.U32 R8, R4, 0x8, RZ ;  /* 0x0000000804087824 */ /* 0x000fe400078e00ff */
[----:B------:R-:W-:-:S03]  /*02c0*/  IMAD.MOV R4, RZ, RZ, -R4 ;  /* 0x000000ffff047224 */ /* 0x000fc600078e0a04 */
[----:B------:R-:W-:Y:S01]  /*02d0*/  LEA.HI.SX32 R5, R5, -R8, 0x17 ;  /* 0x8000000805057211 */ /* 0x000fe200078fbaff */
[----:B------:R-:W-:-:S03]  /*02e0*/  IMAD R10, R6, R4, R7 ;  /* 0x00000004060a7224 */ /* 0x000fc600078e0207 */
[----:B------:R-:W-:-:S04]  /*02f0*/  VIMNMX R13, R5, 0x8, PT ;  /* 0x00000008050d7848 */ /* 0x000fc80003fe0100 */
[-C--:B------:R-:W-:Y:S02]  /*0300*/  IABS R9, R13.reuse ;  /* 0x0000000d00097213 */ /* 0x080fe40000000000 */
[----:B------:R-:W-:Y:S02]  /*0310*/  IABS R6, R13 ;  /* 0x0000000d00067213 */ /* 0x000fe40000000000 */
[----:B------:R-:W0:Y:S08]  /*0320*/  I2F.RP R0, R9 ;  /* 0x0000000900007306 */ /* 0x000e300000209400 */
[----:B0-----:R-:W0:Y:S02]  /*0330*/  MUFU.RCP R0, R0 ;  /* 0x0000000000007308 */ /* 0x001e240000001000 */
[----:B0-----:R-:W-:-:S02]  /*0340*/  VIADD R5, R0, 0xffffffe ;  /* 0x0ffffffe00057836 */ /* 0x001fc40000000000 */
[----:B------:R-:W-:Y:S02]  /*0350*/  IMAD.MOV R0, RZ, RZ, -R6 ;  /* 0x000000ffff007224 */ /* 0x000fe400078e0a06 */
[----:B------:R-:W0:Y:S02]  /*0360*/  S2R R6, SR_CgaCtaId ;  /* 0x0000000000067919 */ /* 0x000e240000008800 */
[----:B------:R-:W1:Y:S02]  /*0370*/  F2I.FTZ.U32.TRUNC.NTZ R5, R5 ;  /* 0x0000000500057305 */ /* 0x000e64000021f000 */
[----:B-1----:R-:W-:-:S04]  /*0380*/  IMAD.MOV R11, RZ, RZ, -R5 ;  /* 0x000000ffff0b7224 */ /* 0x002fc800078e0a05 */
[----:B------:R-:W-:Y:S01]  /*0390*/  IMAD.MOV.U32 R4, RZ, RZ, R11 ;  /* 0x000000ffff047224 */ /* 0x000fe200078e000b */
[----:B------:R-:W-:-:S03]  /*03a0*/  IABS R11, R10 ;  /* 0x0000000a000b7213 */ /* 0x000fc60000000000 */
[----:B------:R-:W-:Y:S02]  /*03b0*/  IMAD R7, R4, R9, RZ ;  /* 0x0000000904077224 */ /* 0x000fe400078e02ff */
[----:B------:R-:W-:-:S04]  /*03c0*/  IMAD.MOV.U32 R4, RZ, RZ, RZ ;  /* 0x000000ffff047224 */ /* 0x000fc800078e00ff */
[----:B------:R-:W-:Y:S01]  /*03d0*/  IMAD.HI.U32 R4, R5, R7, R4 ;  /* 0x0000000705047227 */ /* 0x000fe200078e0004 */
[----:B------:R-:W-:-:S04]  /*03e0*/  MOV R5, 0x400 ;  /* 0x0000040000057802 */ /* 0x000fc80000000f00 */
[----:B0-----:R-:W-:Y:S01]  /*03f0*/  LEA R228, R6, R5, 0x18 ;  /* 0x0000000506e47211 */ /* 0x001fe200078ec0ff */
[----:B------:R-:W-:-:S04]  /*0400*/  IMAD.HI.U32 R4, R4, R11, RZ ;  /* 0x0000000b04047227 */ /* 0x000fc800078e00ff */
[----:B------:R-:W-:Y:S01]  /*0410*/  IMAD R0, R4, R0, R11 ;  /* 0x0000000004007224 */ /* 0x000fe200078e020b */
[----:B------:R0:W-:Y:S04]  /*0420*/  STL [R1+0xd28], R228 ;  /* 0x000d28e401007387 */ /* 0x0001e80000100800 */
[----:B------:R-:W-:-:S13]  /*0430*/  ISETP.GT.U32.AND P1, PT, R9, R0, PT ;  /* 0x000000000900720c */ /* 0x000fda0003f24070 */
[----:B------:R-:W-:Y:S02]  /*0440*/  @!P1 IMAD.IADD R0, R0, 0x1, -R9 ;  /* 0x0000000100009824 */ /* 0x000fe400078e0a09 */
[----:B------:R-:W-:Y:S01]  /*0450*/  @!P1 VIADD R4, R4, 0x1 ;  /* 0x0000000104049836 */ /* 0x000fe20000000000 */
[----:B------:R-:W-:Y:S02]  /*0460*/  ISETP.NE.AND P1, PT, R13, RZ, PT ;  /* 0x000000ff0d00720c */ /* 0x000fe40003f25270 */
[----:B------:R-:W-:Y:S02]  /*0470*/  ISETP.GE.U32.AND P0, PT, R0, R9, PT ;  /* 0x000000090000720c */ /* 0x000fe40003f06070 */
[----:B------:R-:W-:-:S04]  /*0480*/  LOP3.LUT R0, R10, R13, RZ, 0x3c, !PT ;  /* 0x0000000d0a007212 */ /* 0x000fc800078e3cff */
[----:B------:R-:W-:-:S07]  /*0490*/  ISETP.GE.AND P2, PT, R0, RZ, PT ;  /* 0x000000ff0000720c */ /* 0x000fce0003f46270 */
[----:B------:R-:W-:Y:S01]  /*04a0*/  @P0 VIADD R4, R4, 0x1 ;  /* 0x0000000104040836 */ /* 0x000fe20000000000 */
[----:B------:R-:W-:-:S05]  /*04b0*/  ISETP.GT.AND P0, PT, R34, 0x7f, PT ;  /* 0x0000007f2200780c */ /* 0x000fca0003f04270 */
[----:B------:R-:W-:Y:S01]  /*04c0*/  @!P2 IMAD.MOV R4, RZ, RZ, -R4 ;  /* 0x000000ffff04a224 */ /* 0x000fe200078e0a04 */
[----:B------:R-:W-:-:S05]  /*04d0*/  @!P1 LOP3.LUT R4, RZ, R13, RZ, 0x33, !PT ;  /* 0x0000000dff049212 */ /* 0x000fca00078e33ff */
[----:B------:R-:W-:Y:S02]  /*04e0*/  IMAD.MOV R0, RZ, RZ, -R4 ;  /* 0x000000ffff007224 */ /* 0x000fe400078e0a04 */
[----:B------:R-:W-:Y:S02]  /*04f0*/  IMAD.SHL.U32 R4, R4, 0x80, RZ ;  /* 0x0000008004047824 */ /* 0x000fe400078e00ff */
[----:B------:R-:W-:Y:S02]  /*0500*/  IMAD R0, R13, R0, R10 ;  /* 0x000000000d007224 */ /* 0x000fe400078e020a */
[----:B------:R-:W-:Y:S02]  /*0510*/  VIADD R18, R4, 0x1 ;  /* 0x0000000104127836 */ /* 0x000fe40000000000 */
[----:B------:R-:W-:Y:S02]  /*0520*/  IMAD.IADD R5, R8, 0x1, R0 ;  /* 0x0000000108057824 */ /* 0x000fe400078e0200 */
[----:B------:R-:W-:-:S02]  /*0530*/  VIADD R17, R4, 0x2 ;  /* 0x0000000204117836 */ /* 0x000fc40000000000 */
[----:B------:R-:W-:Y:S02]  /*0540*/  IMAD R234, R5, 0x200, R32 ;  /* 0x0000020005ea7824 */ /* 0x000fe400078e0220 */
[C---:B------:R-:W-:Y:S02]  /*0550*/  VIADD R21, R4.reuse, 0x3 ;  /* 0x0000000304157836 */ /* 0x040fe40000000000 */
[C---:B------:R-:W-:Y:S02]  /*0560*/  VIADD R20, R4.reuse, 0x4 ;  /* 0x0000000404147836 */ /* 0x040fe40000000000 */
[C---:B------:R-:W-:Y:S02]  /*0570*/  VIADD R22, R4.reuse, 0x5 ;  /* 0x0000000504167836 */ /* 0x040fe40000000000 */
[C---:B------:R-:W-:Y:S02]  /*0580*/  VIADD R19, R4.reuse, 0x6 ;  /* 0x0000000604137836 */ /* 0x040fe40000000000 */
[----:B------:R-:W-:-:S02]  /*0590*/  VIADD R24, R4, 0x7 ;  /* 0x0000000704187836 */ /* 0x000fc40000000000 */
[C---:B------:R-:W-:Y:S02]  /*05a0*/  VIADD R23, R4.reuse, 0x8 ;  /* 0x0000000804177836 */ /* 0x040fe40000000000 */
        /* <DEDUP_REMOVED lines=121> */
[----:B------:R-:W-:Y:S01]  /*0d40*/  VIADD R235, R234, 0x180 ;  /* 0x00000180eaeb7836 */ /* 0x000fe20000000000 */
[----:B0-----:R-:W-:Y:S06]  /*0d50*/  @P0 BRA `(.L_x_0) ;  /* 0x00000018008c0947 */ /* 0x001fec0003800000 */
[----:B------:R-:W-:Y:S01]  /*0d60*/  IMAD.SHL.U32 R0, R36, 0x10, RZ ;  /* 0x0000001024007824 */ /* 0x000fe200078e00ff */
[----:B------:R1:W-:Y:S01]  /*0d70*/  STL [R1+0x400], RZ ;  /* 0x000400ff01007387 */ /* 0x0003e20000100800 */
[----:B------:R-:W-:Y:S02]  /*0d80*/  CS2R R152, SRZ ;  /* 0x0000000000987805 */ /* 0x000fe4000001ff00 */
[----:B------:R-:W-:Y:S02]  /*0d90*/  CS2R R154, SRZ ;  /* 0x00000000009a7805 */ /* 0x000fe4000001ff00 */
[----:B------:R-:W-:Y:S01]  /*0da0*/  CS2R R156, SRZ ;  /* 0x00000000009c7805 */ /* 0x000fe2000001ff00 */
[----:B------:R1:W-:Y:S01]  /*0db0*/  STL [R1+0x2224], R0 ;  /* 0x0022240001007387 */ /* 0x0003e20000100800 */
[----:B------:R-:W-:Y:S02]  /*0dc0*/  CS2R R158, SRZ ;  /* 0x00000000009e7805 */ /* 0x000fe4000001ff00 */
[----:B------:R-:W-:-:S02]  /*0dd0*/  CS2R R160, SRZ ;  /* 0x0000000000a07805 */ /* 0x000fc4000001ff00 */
[----:B------:R-:W-:Y:S01]  /*0de0*/  CS2R R162, SRZ ;  /* 0x0000000000a27805 */ /* 0x000fe2000001ff00 */
[----:B------:R1:W-:Y:S01]  /*0df0*/  STL [R1+0x404], RZ ;  /* 0x000404ff01007387 */ /* 0x0003e20000100800 */
[----:B------:R-:W-:Y:S02]  /*0e00*/  CS2R R164, SRZ ;  /* 0x0000000000a47805 */ /* 0x000fe4000001ff00 */
[----:B------:R-:W-:Y:S02]  /*0e10*/  CS2R R166, SRZ ;  /* 0x0000000000a67805 */ /* 0x000fe4000001ff00 */
[----:B------:R-:W-:Y:S01]  /*0e20*/  CS2R R168, SRZ ;  /* 0x0000000000a87805 */ /* 0x000fe2000001ff00 */
[----:B------:R1:W-:Y:S01]  /*0e30*/  STL [R1+0x408], RZ ;  /* 0x000408ff01007387 */ /* 0x0003e20000100800 */
        /* <DEDUP_REMOVED lines=115> */
[----:B------:R1:W-:Y:S04]  /*1570*/  STL [R1+0x47c], RZ ;  /* 0x00047cff01007387 */ /* 0x0003e80000100800 */
        /* <DEDUP_REMOVED lines=224> */
[----:B------:R1:W-:Y:S04]  /*2380*/  STL [R1], RZ ;  /* 0x000000ff01007387 */ /* 0x0003e80000100800 */
        /* <DEDUP_REMOVED lines=62> */
[----:B------:R1:W-:Y:S01]  /*2770*/  STL [R1+0xfc], RZ ;  /* 0x0000fcff01007387 */ /* 0x0003e20000100800 */
[----:B------:R-:W-:Y:S05]  /*2780*/  BRA `(.L_x_1) ;  /* 0x0000042400507947 */ /* 0x000fea0003800000 */
.L_x_0:
[----:B------:R-:W-:Y:S01]  /*2790*/  IABS R16, R2 ;  /* 0x0000000200107213 */ /* 0x000fe20000000000 */
[----:B------:R-:W0:Y:S01]  /*27a0*/  LDC R226, c[0x0][0x234] ;  /* 0x00008d00ffe27b82 */ /* 0x000e220000000800 */
[----:B------:R-:W-:Y:S02]  /*27b0*/  IABS R6, R3 ;  /* 0x0000000300067213 */ /* 0x000fe40000000000 */
[----:B------:R-:W1:Y:S01]  /*27c0*/  I2F.RP R0, R16 ;  /* 0x0000001000007306 */ /* 0x000e620000209400 */
[----:B------:R-:W-:Y:S02]  /*27d0*/  IABS R11, R234 ;  /* 0x000000ea000b7213 */ /* 0x000fe40000000000 */
[----:B------:R-:W-:Y:S02]  /*27e0*/  IABS R116, R236 ;  /* 0x000000ec00747213 */ /* 0x000fe40000000000 */
[----:B------:R-:W-:Y:S02]  /*27f0*/  IABS R118, R235 ;  /* 0x000000eb00767213 */ /* 0x000fe40000000000 */
[----:B------:R-:W-:Y:S01]  /*2800*/  ISETP.GE.AND P6, PT, R234, RZ, PT ;  /* 0x000000ffea00720c */ /* 0x000fe20003fc6270 */
[----:B------:R-:W2:Y:S01]  /*2810*/  I2F.RP R5, R6 ;  /* 0x0000000600057306 */ /* 0x000ea20000209400 */
[----:B------:R-:W-:-:S02]  /*2820*/  ISETP.GE.AND P4, PT, R129, RZ, PT ;  /* 0x000000ff8100720c */ /* 0x000fc40003f86270 */
[----:B------:R-:W-:Y:S02]  /*2830*/  IABS R139, R129 ;  /* 0x00000081008b7213 */ /* 0x000fe40000000000 */
[----:B------:R-:W-:Y:S02]  /*2840*/  IABS R137, R131 ;  /* 0x0000008300897213 */ /* 0x000fe40000000000 */
[----:B------:R-:W-:Y:S01]  /*2850*/  ISETP.GE.AND P5, PT, R131, RZ, PT ;  /* 0x000000ff8300720c */ /* 0x000fe20003fa6270 */
[----:B-1----:R-:W1:Y:S01]  /*2860*/  MUFU.RCP R0, R0 ;  /* 0x0000000000007308 */ /* 0x002e620000001000 */
[----:B------:R-:W-:Y:S02]  /*2870*/  IABS R141, R150 ;  /* 0x00000096008d7213 */ /* 0x000fe40000000000 */
[----:B------:R-:W-:Y:S02]  /*2880*/  IABS R143, R148 ;  /* 0x00000094008f7213 */ /* 0x000fe40000000000 */
[----:B------:R-:W-:-:S02]  /*2890*/  IABS R217, R149 ;  /* 0x0000009500d97213 */ /* 0x000fc40000000000 */
[----:B------:R-:W-:Y:S01]  /*28a0*/  IABS R215, R147 ;  /* 0x0000009300d77213 */ /* 0x000fe20000000000 */
[----:B--2---:R-:W2:Y:S01]  /*28b0*/  MUFU.RCP R5, R5 ;  /* 0x0000000500057308 */ /* 0x004ea20000001000 */
[----:B------:R-:W-:Y:S02]  /*28c0*/  IABS R211, R144 ;  /* 0x0000009000d37213 */ /* 0x000fe40000000000 */
[----:B------:R-:W-:Y:S02]  /*28d0*/  IABS R213, R146 ;  /* 0x0000009200d57213 */ /* 0x000fe40000000000 */
[----:B------:R-:W-:Y:S02]  /*28e0*/  IABS R209, R145 ;  /* 0x0000009100d17213 */ /* 0x000fe40000000000 */
[----:B------:R-:W-:Y:S01]  /*28f0*/  IABS R207, R140 ;  /* 0x0000008c00cf7213 */ /* 0x000fe20000000000 */
[----:B-1----:R-:W-:Y:S01]  /*2900*/  VIADD R14, R0, 0xffffffe ;  /* 0x0ffffffe000e7836 */ /* 0x002fe20000000000 */
[----:B------:R-:W-:-:S02]  /*2910*/  IABS R205, R142 ;  /* 0x0000008e00cd7213 */ /* 0x000fc40000000000 */
[----:B------:R-:W-:Y:S01]  /*2920*/  IABS R203, R13 ;  /* 0x0000000d00cb7213 */ /* 0x000fe20000000000 */
[----:B------:R1:W3:Y:S01]  /*2930*/  F2I.FTZ.U32.TRUNC.NTZ R15, R14 ;  /* 0x0000000e000f7305 */ /* 0x0002e2000021f000 */
[----:B------:R-:W-:Y:S02]  /*2940*/  IABS R199, R136 ;  /* 0x0000008800c77213 */ /* 0x000fe40000000000 */
[----:B------:R-:W-:Y:S01]  /*2950*/  IABS R201, R138 ;  /* 0x0000008a00c97213 */ /* 0x000fe20000000000 */
[----:B--2---:R-:W-:Y:S01]  /*2960*/  VIADD R8, R5, 0xffffffe ;  /* 0x0ffffffe05087836 */ /* 0x004fe20000000000 */
[----:B------:R-:W-:Y:S02]  /*2970*/  IABS R197, R133 ;  /* 0x0000008500c57213 */ /* 0x000fe40000000000 */
[----:B------:R-:W-:Y:S01]  /*2980*/  IABS R195, R130 ;  /* 0x0000008200c37213 */ /* 0x000fe20000000000 */
[----:B------:R2:W4:Y:S01]  /*2990*/  F2I.FTZ.U32.TRUNC.NTZ R9, R8 ;  /* 0x0000000800097305 */ /* 0x000522000021f000 */
[----:B-1----:R-:W-:Y:S01]  /*29a0*/  IMAD.MOV.U32 R14, RZ, RZ, RZ ;  /* 0x000000ffff0e7224 */ /* 0x002fe200078e00ff */
[----:B------:R-:W-:-:S02]  /*29b0*/  IABS R193, R132 ;  /* 0x0000008400c17213 */ /* 0x000fc40000000000 */
[----:B------:R-:W-:Y:S02]  /*29c0*/  IABS R191, R128 ;  /* 0x0000008000bf7213 */ /* 0x000fe40000000000 */
[----:B------:R-:W-:Y:S01]  /*29d0*/  IABS R175, R127 ;  /* 0x0000007f00af7213 */ /* 0x000fe20000000000 */
[--C-:B---3--:R-:W-:Y:S01]  /*29e0*/  IMAD.MOV R7, RZ, RZ, -R15.reuse ;  /* 0x000000ffff077224 */ /* 0x108fe200078e0a0f */
[----:B------:R-:W-:Y:S01]  /*29f0*/  IABS R177, R126 ;  /* 0x0000007e00b17213 */ /* 0x000fe20000000000 */
[----:B--2---:R-:W-:Y:S01]  /*2a00*/  IMAD.MOV.U32 R8, RZ, RZ, RZ ;  /* 0x000000ffff087224 */ /* 0x004fe200078e00ff */
[----:B------:R-:W-:Y:S01]  /*2a10*/  IABS R223, R125 ;  /* 0x0000007d00df7213 */ /* 0x000fe20000000000 */
[----:B------:R-:W-:Y:S01]  /*2a20*/  IMAD R7, R7, R16, RZ ;  /* 0x0000001007077224 */ /* 0x000fe200078e02ff */
[----:B------:R-:W-:Y:S02]  /*2a30*/  IABS R229, R123 ;  /* 0x0000007b00e57213 */ /* 0x000fe40000000000 */
[----:B------:R-:W-:Y:S01]  /*2a40*/  IABS R227, R124 ;  /* 0x0000007c00e37213 */ /* 0x000fe20000000000 */
[----:B------:R-:W-:Y:S01]  /*2a50*/  IMAD.HI.U32 R15, R15, R7, R14 ;  /* 0x000000070f0f7227 */ /* 0x000fe200078e000e */
[----:B------:R-:W-:-:S02]  /*2a60*/  IABS R14, R237 ;  /* 0x000000ed000e7213 */ /* 0x000fc40000000000 */
[----:B------:R-:W-:Y:S01]  /*2a70*/  IABS R231, R122 ;  /* 0x0000007a00e77213 */ /* 0x000fe20000000000 */
[----:B----4-:R-:W-:Y:S01]  /*2a80*/  IMAD.MOV R119, RZ, RZ, -R9 ;  /* 0x000000ffff777224 */ /* 0x010fe200078e0a09 */
[----:B------:R-:W-:Y:S01]  /*2a90*/  IABS R243, R121 ;  /* 0x0000007900f37213 */ /* 0x000fe20000000000 */
[C---:B------:R-:W-:Y:S01]  /*2aa0*/  IMAD.HI.U32 R0, R15.reuse, R11, RZ ;  /* 0x0000000b0f007227 */ /* 0x040fe200078e00ff */
[----:B------:R-:W-:Y:S02]  /*2ab0*/  IABS R245, R120 ;  /* 0x0000007800f57213 */ /* 0x000fe40000000000 */
[----:B------:R-:W-:Y:S01]  /*2ac0*/  IABS R247, R117 ;  /* 0x0000007500f77213 */ /* 0x000fe20000000000 */
[----:B------:R-:W-:Y:S01]  /*2ad0*/  IMAD.MOV R0, RZ, RZ, -R0 ;  /* 0x000000ffff007224 */ /* 0x000fe200078e0a00 */
[----:B------:R-:W-:Y:S01]  /*2ae0*/  IABS R251, R115 ;  /* 0x0000007300fb7213 */ /* 0x000fe20000000000 */
[----:B------:R-:W-:Y:S01]  /*2af0*/  IMAD.HI.U32 R5, R15, R14, RZ ;  /* 0x0000000e0f057227 */ /* 0x000fe200078e00ff */
[----:B------:R-:W-:-:S02]  /*2b00*/  IABS R249, R113 ;  /* 0x0000007100f97213 */ /* 0x000fc40000000000 */
[----:B------:R-:W-:Y:S01]  /*2b10*/  IABS R206, R114 ;  /* 0x0000007200ce7213 */ /* 0x000fe20000000000 */
[C---:B------:R-:W-:Y:S01]  /*2b20*/  IMAD R0, R16.reuse, R0, R11 ;  /* 0x0000000010007224 */ /* 0x040fe200078e020b */
[----:B------:R-:W-:Y:S01]  /*2b30*/  IABS R200, R109 ;  /* 0x0000006d00c87213 */ /* 0x000fe20000000000 */
[C---:B------:R-:W-:Y:S01]  /*2b40*/  IMAD.HI.U32 R7, R15.reuse, R116, RZ ;  /* 0x000000740f077227 */ /* 0x040fe200078e00ff */
[----:B------:R-:W-:Y:S02]  /*2b50*/  IABS R202, R108 ;  /* 0x0000006c00ca7213 */ /* 0x000fe40000000000 */
[C---:B------:R-:W-:Y:S01]  /*2b60*/  ISETP.GT.U32.AND P0, PT, R16.reuse, R0, PT ;  /* 0x000000001000720c */ /* 0x040fe20003f04070 */
[----:B------:R-:W-:Y:S01]  /*2b70*/  IMAD.HI.U32 R15, R15, R118, RZ ;  /* 0x000000760f0f7227 */ /* 0x000fe200078e00ff */
[----:B------:R-:W-:Y:S02]  /*2b80*/  IABS R204, R112 ;  /* 0x0000007000cc7213 */ /* 0x000fe40000000000 */
[----:B------:R-:W-:Y:S01]  /*2b90*/  IABS R198, R110 ;  /* 0x0000006e00c67213 */ /* 0x000fe20000000000 */
[----:B------:R-:W-:Y:S01]  /*2ba0*/  IMAD.MOV R5, RZ, RZ, -R5 ;  /* 0x000000ffff057224 */ /* 0x000fe200078e0a05 */
[----:B------:R-:W-:Y:S01]  /*2bb0*/  IABS R196, R111 ;  /* 0x0000006f00c47213 */ /* 0x000fe20000000000 */
[----:B------:R-:W-:Y:S01]  /*2bc0*/  IMAD.MOV R15, RZ, RZ, -R15 ;  /* 0x000000ffff0f7224 */ /* 0x000fe200078e0a0f */
[----:B------:R-:W-:Y:S01]  /*2bd0*/  IABS R194, R106 ;  /* 0x0000006a00c27213 */ /* 0x000fe20000000000 */
[C---:B------:R-:W-:Y:S01]  /*2be0*/  IMAD R5, R16.reuse, R5, R14 ;  /* 0x0000000510057224 */ /* 0x040fe200078e020e */
[----:B------:R-:W-:Y:S01]  /*2bf0*/  IABS R192, R105 ;  /* 0x0000006900c07213 */ /* 0x000fe20000000000 */
[C---:B------:R-:W-:Y:S01]  /*2c00*/  IMAD R14, R16.reuse, R15, R118 ;  /* 0x0000000f100e7224 */ /* 0x040fe200078e0276 */
[----:B------:R-:W-:Y:S01]  /*2c10*/  IABS R15, R4 ;  /* 0x00000004000f7213 */ /* 0x000fe20000000000 */
[----:B------:R-:W-:Y:S01]  /*2c20*/  IMAD.MOV R7, RZ, RZ, -R7 ;  /* 0x000000ffff077224 */ /* 0x000fe200078e0a07 */
[----:B------:R-:W-:Y:S01]  /*2c30*/  ISETP.GT.U32.AND P1, PT, R16, R5, PT ;  /* 0x000000051000720c */ /* 0x000fe20003f24070 */
[----:B------:R-:W-:Y:S01]  /*2c40*/  @!P0 IMAD.IADD R0, R0, 0x1, -R16 ;  /* 0x0000000100008824 */ /* 0x000fe200078e0a10 */
[C---:B------:R-:W-:Y:S01]  /*2c50*/  ISETP.GT.U32.AND P3, PT, R16.reuse, R14, PT ;  /* 0x0000000e1000720c */ /* 0x040fe20003f64070 */
[C---:B------:R-:W-:Y:S01]  /*2c60*/  IMAD R11, R16.reuse, R7, R116 ;  /* 0x00000007100b7224 */ /* 0x040fe200078e0274 */
[----:B------:R-:W-:Y:S01]  /*2c70*/  IABS R190, R107 ;  /* 0x0000006b00be7213 */ /* 0x000fe20000000000 */
[----:B------:R-:W-:Y:S01]  /*2c80*/  IMAD R7, R119, R6, RZ ;  /* 0x0000000677077224 */ /* 0x000fe200078e02ff */
[C---:B------:R-:W-:Y:S01]  /*2c90*/  ISETP.GT.U32.AND P0, PT, R16.reuse, R0, PT ;  /* 0x000000001000720c */ /* 0x040fe20003f04070 */
[----:B------:R-:W-:Y:S01]  /*2ca0*/  IMAD.MOV.U32 R119, RZ, RZ, R15 ;  /* 0x000000ffff777224 */ /* 0x000fe200078e000f */
[----:B------:R-:W-:Y:S01]  /*2cb0*/  ISETP.GT.U32.AND P2, PT, R16, R11, PT ;  /* 0x0000000b1000720c */ /* 0x000fe20003f44070 */
[----:B------:R-:W-:Y:S01]  /*2cc0*/  IMAD.HI.U32 R7, R9, R7, R8 ;  /* 0x0000000709077227 */ /* 0x000fe200078e0008 */
[----:B------:R-:W-:-:S02]  /*2cd0*/  IABS R188, R12 ;  /* 0x0000000c00bc7213 */ /* 0x000fc40000000000 */
[----:B------:R-:W-:Y:S01]  /*2ce0*/  IABS R186, R104 ;  /* 0x0000006800ba7213 */ /* 0x000fe20000000000 */
[--C-:B------:R-:W-:Y:S01]  /*2cf0*/  @!P1 IMAD.IADD R5, R5, 0x1, -R16.reuse ;  /* 0x0000000105059824 */ /* 0x100fe200078e0a10 */
[----:B------:R-:W-:Y:S01]  /*2d00*/  IABS R184, R103 ;  /* 0x0000006700b87213 */ /* 0x000fe20000000000 */
[--C-:B------:R-:W-:Y:S01]  /*2d10*/  @!P3 IMAD.IADD R14, R14, 0x1, -R16.reuse ;  /* 0x000000010e0eb824 */ /* 0x100fe200078e0a10 */
[----:B------:R-:W-:Y:S01]  /*2d20*/  IABS R241, R100 ;  /* 0x0000006400f17213 */ /* 0x000fe20000000000 */
[----:B------:R-:W-:Y:S01]  /*2d30*/  IMAD.HI.U32 R8, R7, R119, RZ ;  /* 0x0000007707087227 */ /* 0x000fe200078e00ff */
[C---:B------:R-:W-:Y:S02]  /*2d40*/  ISETP.GT.U32.AND P1, PT, R16.reuse, R5, PT ;  /* 0x000000051000720c */ /* 0x040fe40003f24070 */
[----:B------:R-:W-:Y:S01]  /*2d50*/  ISETP.GT.U32.AND P3, PT, R16, R14, PT ;  /* 0x0000000e1000720c */ /* 0x000fe20003f64070 */
[--C-:B------:R-:W-:Y:S01]  /*2d60*/  @!P0 IMAD.IADD R0, R0, 0x1, -R16.reuse ;  /* 0x0000000100008824 */ /* 0x100fe200078e0a10 */
[----:B------:R-:W-:Y:S01]  /*2d70*/  ISETP.GE.AND P0, PT, R135, RZ, PT ;  /* 0x000000ff8700720c */ /* 0x000fe20003f06270 */
[----:B------:R-:W-:Y:S01]  /*2d80*/  @!P2 IMAD.IADD R11, R11, 0x1, -R16 ;  /* 0x000000010b0ba824 */ /* 0x000fe200078e0a10 */
[----:B------:R-:W-:Y:S01]  /*2d90*/  IABS R135, R135 ;  /* 0x0000008700877213 */ /* 0x000fe20000000000 */
[----:B------:R-:W-:Y:S01]  /*2da0*/  IMAD.MOV R8, RZ, RZ, -R8 ;  /* 0x000000ffff087224 */ /* 0x000fe200078e0a08 */
[----:B------:R-:W-:Y:S01]  /*2db0*/  IABS R239, R101 ;  /* 0x0000006500ef7213 */ /* 0x000fe20000000000 */
[----:B------:R-:W-:Y:S01]  /*2dc0*/  @!P6 IMAD.MOV R0, RZ, RZ, -R0 ;  /* 0x000000ffff00e224 */ /* 0x000fe200078e0a00 */
[----:B------:R-:W-:Y:S01]  /*2dd0*/  ISETP.GT.U32.AND P2, PT, R16, R11, PT ;  /* 0x0000000b1000720c */ /* 0x000fe20003f44070 */
[----:B------:R-:W-:Y:S01]  /*2de0*/  IMAD.MOV.U32 R129, RZ, RZ, R135 ;  /* 0x000000ffff817224 */ /* 0x000fe200078e0087 */
[----:B------:R-:W-:Y:S01]  /*2df0*/  IABS R225, R102 ;  /* 0x0000006600e17213 */ /* 0x000fe20000000000 */
[----:B------:R-:W-:Y:S01]  /*2e00*/  IMAD R119, R6, R8, R119 ;  /* 0x0000000806777224 */ /* 0x000fe200078e0277 */
[----:B------:R-:W-:Y:S01]  /*2e10*/  IABS R221, R97 ;  /* 0x0000006100dd7213 */ /* 0x000fe20000000000 */
[----:B------:R-:W-:Y:S01]  /*2e20*/  @!P3 IMAD.IADD R14, R14, 0x1, -R16 ;  /* 0x000000010e0eb824 */ /* 0x000fe200078e0a10 */
[----:B------:R-:W-:Y:S01]  /*2e30*/  ISETP.GE.AND P3, PT, R237, RZ, PT ;  /* 0x000000ffed00720c */ /* 0x000fe20003f66270 */
[----:B------:R-:W-:Y:S01]  /*2e40*/  IMAD.HI.U32 R8, R7, R129, RZ ;  /* 0x0000008107087227 */ /* 0x000fe200078e00ff */
[----:B------:R-:W-:-:S02]  /*2e50*/  ISETP.GT.U32.AND P6, PT, R6, R119, PT ;  /* 0x000000770600720c */ /* 0x000fc40003fc4070 */
[----:B------:R-:W-:Y:S01]  /*2e60*/  IABS R219, R98 ;  /* 0x0000006200db7213 */ /* 0x000fe20000000000 */
[----:B------:R-:W-:Y:S01]  /*2e70*/  IMAD.MOV R8, RZ, RZ, -R8 ;  /* 0x000000ffff087224 */ /* 0x000fe200078e0a08 */
[----:B------:R-:W-:Y:S01]  /*2e80*/  IABS R189, R99 ;  /* 0x0000006300bd7213 */ /* 0x000fe20000000000 */
[--C-:B------:R-:W-:Y:S01]  /*2e90*/  @!P1 IMAD.IADD R5, R5, 0x1, -R16.reuse ;  /* 0x0000000105059824 */ /* 0x100fe200078e0a10 */
[----:B------:R-:W-:Y:S01]  /*2ea0*/  ISETP.GE.AND P1, PT, R134, RZ, PT ;  /* 0x000000ff8600720c */ /* 0x000fe20003f26270 */
[----:B------:R-:W-:Y:S01]  /*2eb0*/  IMAD R129, R6, R8, R129 ;  /* 0x0000000806817224 */ /* 0x000fe200078e0281 */
[----:B------:R-:W-:Y:S01]  /*2ec0*/  IABS R134, R134 ;  /* 0x0000008600867213 */ /* 0x000fe20000000000 */
[----:B------:R-:W-:Y:S01]  /*2ed0*/  @!P2 IMAD.IADD R11, R11, 0x1, -R16 ;  /* 0x000000010b0ba824 */ /* 0x000fe200078e0a10 */
[----:B------:R-:W-:Y:S01]  /*2ee0*/  ISETP.GE.AND P2, PT, R236, RZ, PT ;  /* 0x000000ffec00720c */ /* 0x000fe20003f46270 */
[----:B------:R-:W-:Y:S01]  /*2ef0*/  IMAD.MOV.U32 R8, RZ, RZ, R5 ;  /* 0x000000ffff087224 */ /* 0x000fe200078e0005 */
[----:B------:R-:W-:Y:S01]  /*2f00*/  IABS R187, R95 ;  /* 0x0000005f00bb7213 */ /* 0x000fe20000000000 */
[----:B------:R-:W-:Y:S01]  /*2f10*/  IMAD.MOV.U32 R131, RZ, RZ, R134 ;  /* 0x000000ffff837224 */ /* 0x000fe200078e0086 */
[----:B------:R-:W-:Y:S01]  /*2f20*/  IABS R185, R96 ;  /* 0x0000006000b97213 */ /* 0x000fe20000000000 */
[----:B------:R-:W-:Y:S01]  /*2f30*/  @!P3 IMAD.MOV R8, RZ, RZ, -R8 ;  /* 0x000000ffff08b224 */ /* 0x000fe200078e0a08 */
[----:B------:R-:W-:Y:S01]  /*2f40*/  ISETP.GE.AND P3, PT, R235, RZ, PT ;  /* 0x000000ffeb00720c */ /* 0x000fe20003f66270 */
[----:B------:R-:W-:Y:S01]  /*2f50*/  IMAD.HI.U32 R15, R7, R137, RZ ;  /* 0x00000089070f7227 */ /* 0x000fe200078e00ff */
[----:B------:R-:W-:-:S02]  /*2f60*/  IABS R183, R92 ;  /* 0x0000005c00b77213 */ /* 0x000fc40000000000 */
[----:B------:R-:W-:Y:S01]  /*2f70*/  IABS R181, R93 ;  /* 0x0000005d00b57213 */ /* 0x000fe20000000000 */
[----:B------:R-:W-:Y:S01]  /*2f80*/  @!P6 IMAD.IADD R119, R119, 0x1, -R6 ;  /* 0x000000017777e824 */ /* 0x000fe200078e0a06 */
[----:B------:R-:W-:Y:S01]  /*2f90*/  ISETP.NE.AND P6, PT, R2, RZ, PT ;  /* 0x000000ff0200720c */ /* 0x000fe20003fc5270 */
[----:B------:R-:W-:Y:S01]  /*2fa0*/  IMAD.HI.U32 R9, R7, R131, RZ ;  /* 0x0000008307097227 */ /* 0x000fe200078e00ff */
[----:B------:R-:W-:Y:S02]  /*2fb0*/  IABS R179, R94 ;  /* 0x0000005e00b37213 */ /* 0x000fe40000000000 */
[----:B------:R-:W-:Y:S01]  /*2fc0*/  IABS R171, R89 ;  /* 0x0000005900ab7213 */ /* 0x000fe20000000000 */
[----:B------:R-:W-:Y:S01]  /*2fd0*/  IMAD.MOV R15, RZ, RZ, -R15 ;  /* 0x000000ffff0f7224 */ /* 0x000fe200078e0a0f */
[----:B------:R-:W-:Y:S01]  /*2fe0*/  IABS R169, R90 ;  /* 0x0000005a00a97213 */ /* 0x000fe20000000000 */
[----:B------:R-:W-:Y:S01]  /*2ff0*/  @!P2 IMAD.MOV R11, RZ, RZ, -R11 ;  /* 0x000000ffff0ba224 */ /* 0x000fe200078e0a0b */
[C---:B------:R-:W-:Y:S01]  /*3000*/  ISETP.GT.U32.AND P2, PT, R6.reuse, R119, PT ;  /* 0x000000770600720c */ /* 0x040fe20003f44070 */
[----:B------:R-:W-:Y:S01]  /*3010*/  IMAD.MOV R9, RZ, RZ, -R9 ;  /* 0x000000ffff097224 */ /* 0x000fe200078e0a09 */
[----:B------:R-:W-:Y:S01]  /*3020*/  IABS R173, R88 ;  /* 0x0000005800ad7213 */ /* 0x000fe20000000000 */
[C---:B------:R-:W-:Y:S01]  /*3030*/  IMAD R137, R6.reuse, R15, R137 ;  /* 0x0000000f06897224 */ /* 0x040fe200078e0289 */
[----:B------:R-:W-:Y:S01]  /*3040*/  LOP3.LUT R15, RZ, R2, RZ, 0x33, !PT ;  /* 0x00000002ff0f7212 */ /* 0x000fe200078e33ff */
[----:B------:R-:W-:Y:S01]  /*3050*/  @!P3 IMAD.MOV R14, RZ, RZ, -R14 ;  /* 0x000000ffff0eb224 */ /* 0x000fe200078e0a0e */
[C---:B------:R-:W-:Y:S01]  /*3060*/  ISETP.GT.U32.AND P3, PT, R6.reuse, R129, PT ;  /* 0x000000810600720c */ /* 0x040fe20003f64070 */
[----:B------:R-:W-:Y:S01]  /*3070*/  IMAD R131, R6, R9, R131 ;  /* 0x0000000906837224 */ /* 0x000fe200078e0283 */
[----:B------:R-:W-:Y:S01]  /*3080*/  SEL R5, R15, R0, !P6 ;  /* 0x000000000f057207 */ /* 0x000fe20007000000 */
[----:B------:R-:W-:Y:S01]  /*3090*/  IMAD.HI.U32 R16, R7, R139, RZ ;  /* 0x0000008b07107227 */ /* 0x000fe200078e00ff */
[----:B------:R-:W-:-:S02]  /*30a0*/  SEL R9, R15, R8, !P6 ;  /* 0x000000080f097207 */ /* 0x000fc40007000000 */
[----:B------:R-:W-:Y:S01]  /*30b0*/  SEL R11, R15, R11, !P6 ;  /* 0x0000000b0f0b7207 */ /* 0x000fe20007000000 */
[----:B------:R-:W-:Y:S01]  /*30c0*/  IMAD.HI.U32 R2, R7, R141, RZ ;  /* 0x0000008d07027227 */ /* 0x000fe200078e00ff */
[----:B------:R-:W-:Y:S02]  /*30d0*/  SEL R0, R15, R14, !P6 ;  /* 0x0000000e0f007207 */ /* 0x000fe40007000000 */
[----:B------:R-:W-:Y:S01]  /*30e0*/  ISETP.GT.U32.AND P6, PT, R6, R131, PT ;  /* 0x000000830600720c */ /* 0x000fe20003fc4070 */
[----:B------:R-:W-:Y:S01]  /*30f0*/  @!P2 IMAD.IADD R119, R119, 0x1, -R6 ;  /* 0x000000017777a824 */ /* 0x000fe200078e0a06 */
[----:B------:R-:W-:Y:S01]  /*3100*/  ISETP.GE.AND P2, PT, R4, RZ, PT ;  /* 0x000000ff0400720c */ /* 0x000fe20003f46270 */
[----:B------:R-:W-:Y:S01]  /*3110*/  IMAD.MOV R16, RZ, RZ, -R16 ;  /* 0x000000ffff107224 */ /* 0x000fe200078e0a10 */
[----:B------:R-:W-:Y:S01]  /*3120*/  IABS R167, R91 ;  /* 0x0000005b00a77213 */ /* 0x000fe20000000000 */
[----:B------:R-:W-:Y:S01]  /*3130*/  IMAD.MOV R8, RZ, RZ, -R2 ;  /* 0x000000ffff087224 */ /* 0x000fe200078e0a02 */
[----:B------:R-:W-:Y:S01]  /*3140*/  IABS R165, R86 ;  /* 0x0000005600a57213 */ /* 0x000fe20000000000 */
[----:B------:R-:W-:Y:S01]  /*3150*/  VIADD R2, R228, 0x10000 ;  /* 0x00010000e4027836 */ /* 0x000fe20000000000 */
[----:B------:R-:W-:Y:S01]  /*3160*/  IABS R159, R84 ;  /* 0x00000054009f7213 */ /* 0x000fe20000000000 */
[----:B------:R-:W-:Y:S01]  /*3170*/  IMAD R139, R6, R16, R139 ;  /* 0x00000010068b7224 */ /* 0x000fe200078e028b */
[----:B------:R-:W-:Y:S01]  /*3180*/  IABS R163, R87 ;  /* 0x0000005700a37213 */ /* 0x000fe20000000000 */
[----:B------:R-:W-:Y:S01]  /*3190*/  @!P3 IMAD.IADD R129, R129, 0x1, -R6 ;  /* 0x000000018181b824 */ /* 0x000fe200078e0a06 */
[----:B------:R-:W-:Y:S01]  /*31a0*/  SHF.R.U32.HI R2, RZ, 0x4, R2 ;  /* 0x00000004ff027819 */ /* 0x000fe20000011602 */
[----:B------:R-:W-:Y:S01]  /*31b0*/  IMAD.HI.U32 R16, R7, R143, RZ ;  /* 0x0000008f07107227 */ /* 0x000fe200078e00ff */
[----:B------:R-:W-:-:S02]  /*31c0*/  IABS R161, R85 ;  /* 0x0000005500a17213 */ /* 0x000fc40000000000 */
[----:B------:R-:W-:Y:S01]  /*31d0*/  SGXT.U32 R2, R2, 0xe ;  /* 0x0000000e0202781a */ /* 0x000fe20000000000 */
[----:B------:R-:W-:Y:S01]  /*31e0*/  @!P6 IMAD.IADD R131, R131, 0x1, -R6 ;  /* 0x000000018383e824 */ /* 0x000fe200078e0a06 */
[C---:B------:R-:W-:Y:S01]  /*31f0*/  ISETP.GT.U32.AND P6, PT, R6.reuse, R129, PT ;  /* 0x000000810600720c */ /* 0x040fe20003fc4070 */
[----:B------:R-:W-:Y:S01]  /*3200*/  IMAD.MOV R16, RZ, RZ, -R16 ;  /* 0x000000ffff107224 */ /* 0x000fe200078e0a10 */
[----:B------:R-:W-:Y:S01]  /*3210*/  IABS R157, R83 ;  /* 0x00000053009d7213 */ /* 0x000fe20000000000 */
[C---:B------:R-:W-:Y:S01]  /*3220*/  IMAD R141, R6.reuse, R8, R141 ;  /* 0x00000008068d7224 */ /* 0x040fe200078e028d */
[C---:B------:R-:W-:Y:S01]  /*3230*/  ISETP.GT.U32.AND P3, PT, R6.reuse, R131, PT ;  /* 0x000000830600720c */ /* 0x040fe20003f64070 */
[----:B------:R-:W-:Y:S01]  /*3240*/  IMAD R143, R6, R16, R143 ;  /* 0x00000010068f7224 */ /* 0x000fe200078e028f */
[----:B------:R-:W-:Y:S01]  /*3250*/  IABS R153, R79 ;  /* 0x0000004f00997213 */ /* 0x000fe20000000000 */
[----:B------:R-:W-:Y:S01]  /*3260*/  IMAD.MOV.U32 R8, RZ, RZ, RZ ;  /* 0x000000ffff087224 */ /* 0x000fe200078e00ff */
[----:B------:R-:W-:Y:S01]  /*3270*/  IABS R155, R82 ;  /* 0x00000052009b7213 */ /* 0x000fe20000000000 */
[----:B------:R-:W-:Y:S01]  /*3280*/  @!P2 IMAD.MOV R119, RZ, RZ, -R119 ;  /* 0x000000ffff77a224 */ /* 0x000fe200078e0a77 */
[----:B------:R-:W-:Y:S01]  /*3290*/  IADD3 R16, P2, R2, 0x2, RZ ;  /* 0x0000000202107810 */ /* 0x000fe20007f5e0ff */
[----:B------:R-:W-:Y:S01]  /*32a0*/  IMAD.HI.U32 R14, R7, R217, RZ ;  /* 0x000000d9070e7227 */ /* 0x000fe200078e00ff */
[----:B------:R-:W-:-:S02]  /*32b0*/  IABS R151, R80 ;  /* 0x0000005000977213 */ /* 0x000fc40000000000 */
[----:B------:R-:W-:Y:S01]  /*32c0*/  IADD3.X R8, R8, 0x40000040, RZ, P2, !PT ;  /* 0x4000004008087810 */ /* 0x000fe200017fe4ff */
[----:B------:R-:W-:Y:S01]  /*32d0*/  @!P6 IMAD.IADD R129, R129, 0x1, -R6 ;  /* 0x000000018181e824 */ /* 0x000fe200078e0a06 */
[C---:B------:R-:W-:Y:S01]  /*32e0*/  ISETP.GT.U32.AND P2, PT, R6.reuse, R137, PT ;  /* 0x000000890600720c */ /* 0x040fe20003f44070 */
[----:B------:R-:W-:Y:S01]  /*32f0*/  IMAD.MOV R116, RZ, RZ, -R14 ;  /* 0x000000ffff747224 */ /* 0x000fe200078e0a0e */
[C---:B------:R-:W-:Y:S01]  /*3300*/  ISETP.GT.U32.AND P6, PT, R6.reuse, R139, PT ;  /* 0x0000008b0600720c */ /* 0x040fe20003fc4070 */
[----:B------:R-:W-:Y:S01]  /*3310*/  @!P3 IMAD.IADD R131, R131, 0x1, -R6 ;  /* 0x000000018383b824 */ /* 0x000fe200078e0a06 */
[C---:B------:R-:W-:Y:S01]  /*3320*/  ISETP.GT.U32.AND P3, PT, R6.reuse, R141, PT ;  /* 0x0000008d0600720c */ /* 0x040fe20003f64070 */
[----:B------:R-:W-:Y:S01]  /*3330*/  IMAD R217, R6, R116, R217 ;  /* 0x0000007406d97224 */ /* 0x000fe200078e02d9 */
[----:B------:R-:W-:Y:S01]  /*3340*/  IABS R135, R75 ;  /* 0x0000004b00877213 */ /* 0x000fe20000000000 */
[----:B------:R-:W-:Y:S01]  /*3350*/  IMAD.HI.U32 R15, R7, R215, RZ ;  /* 0x000000d7070f7227 */ /* 0x000fe200078e00ff */
[----:B------:R-:W-:-:S02]  /*3360*/  R2UR UR18, R2 ;  /* 0x00000000021272ca */ /* 0x000fc400000e0000 */
[----:B------:R-:W-:Y:S01]  /*3370*/  R2UR UR6, R16 ;  /* 0x00000000100672ca */ /* 0x000fe200000e0000 */
[----:B------:R-:W-:Y:S01]  /*3380*/  IMAD.MOV R118, RZ, RZ, -R15 ;  /* 0x000000ffff767224 */ /* 0x000fe200078e0a0f */
[----:B------:R-:W-:Y:S01]  /*3390*/  R2UR UR7, R8 ;  /* 0x00000000080772ca */ /* 0x000fe200000e0000 */
[--C-:B------:R-:W-:Y:S01]  /*33a0*/  @!P2 IMAD.IADD R137, R137, 0x1, -R6.reuse ;  /* 0x000000018989a824 */ /* 0x100fe200078e0a06 */
[C---:B------:R-:W-:Y:S01]  /*33b0*/  ISETP.GT.U32.AND P2, PT, R6.reuse, R143, PT ;  /* 0x0000008f0600720c */ /* 0x040fe20003f44070 */
[--C-:B------:R-:W-:Y:S01]  /*33c0*/  @!P6 IMAD.IADD R139, R139, 0x1, -R6.reuse ;  /* 0x000000018b8be824 */ /* 0x100fe200078e0a06 */
[C---:B------:R-:W-:Y:S01]  /*33d0*/  ISETP.GT.U32.AND P6, PT, R6.reuse, R217, PT ;  /* 0x000000d90600720c */ /* 0x040fe20003fc4070 */
[----:B------:R-:W-:Y:S01]  /*33e0*/  @!P3 IMAD.IADD R141, R141, 0x1, -R6 ;  /* 0x000000018d8db824 */ /* 0x000fe200078e0a06 */
[----:B------:R-:W-:Y:S01]  /*33f0*/  ISETP.GT.U32.AND P3, PT, R6, R137, PT ;  /* 0x000000890600720c */ /* 0x000fe20003f64070 */
[----:B------:R-:W-:-:S04]  /*3400*/  IMAD.HI.U32 R15, R7, R211, RZ ;  /* 0x000000d3070f7227 */ /* 0x000fc800078e00ff */
[C---:B------:R-:W-:Y:S02]  /*3410*/  IMAD R215, R6.reuse, R118, R215 ;  /* 0x0000007606d77224 */ /* 0x040fe400078e02d7 */
[----:B------:R-:W-:Y:S02]  /*3420*/  IMAD.MOV R15, RZ, RZ, -R15 ;  /* 0x000000ffff0f7224 */ /* 0x000fe400078e0a0f */
[--C-:B------:R-:W-:Y:S01]  /*3430*/  @!P2 IMAD.IADD R143, R143, 0x1, -R6.reuse ;  /* 0x000000018f8fa824 */ /* 0x100fe200078e0a06 */
[C---:B------:R-:W-:Y:S01]  /*3440*/  ISETP.GT.U32.AND P2, PT, R6.reuse, R141, PT ;  /* 0x0000008d0600720c */ /* 0x040fe20003f44070 */
[----:B------:R-:W-:Y:S02]  /*3450*/  @!P6 IMAD.IADD R217, R217, 0x1, -R6 ;  /* 0x00000001d9d9e824 */ /* 0x000fe400078e0a06 */
[----:B------:R-:W-:Y:S01]  /*3460*/  @!P0 IMAD.MOV R129, RZ, RZ, -R129 ;  /* 0x000000ffff818224 */ /* 0x000fe200078e0a81 */
[C---:B------:R-:W-:Y:S01]  /*3470*/  ISETP.GT.U32.AND P6, PT, R6.reuse, R143, PT ;  /* 0x0000008f0600720c */ /* 0x040fe20003fc4070 */
[----:B------:R-:W-:Y:S01]  /*3480*/  IMAD.HI.U32 R14, R7, R213, RZ ;  /* 0x000000d5070e7227 */ /* 0x000fe200078e00ff */
[----:B------:R-:W-:-:S03]  /*3490*/  ISETP.GT.U32.AND P0, PT, R6, R139, PT ;  /* 0x0000008b0600720c */ /* 0x000fc60003f04070 */
[C---:B------:R-:W-:Y:S02]  /*34a0*/  IMAD R211, R6.reuse, R15, R211 ;  /* 0x0000000f06d37224 */ /* 0x040fe400078e02d3 */
[----:B------:R-:W-:Y:S01]  /*34b0*/  @!P3 IMAD.IADD R137, R137, 0x1, -R6 ;  /* 0x000000018989b824 */ /* 0x000fe200078e0a06 */
[C---:B------:R-:W-:Y:S01]  /*34c0*/  ISETP.GT.U32.AND P3, PT, R6.reuse, R215, PT ;  /* 0x000000d70600720c */ /* 0x040fe20003f64070 */
[----:B------:R-:W-:Y:S02]  /*34d0*/  IMAD.MOV R14, RZ, RZ, -R14 ;  /* 0x000000ffff0e7224 */ /* 0x000fe400078e0a0e */
[----:B------:R-:W-:Y:S01]  /*34e0*/  @!P1 IMAD.MOV R131, RZ, RZ, -R131 ;  /* 0x000000ffff839224 */ /* 0x000fe200078e0a83 */
[C---:B------:R-:W-:Y:S01]  /*34f0*/  ISETP.GT.U32.AND P1, PT, R6.reuse, R217, PT ;  /* 0x000000d90600720c */ /* 0x040fe20003f24070 */
[----:B------:R-:W-:Y:S01]  /*3500*/  @!P6 IMAD.IADD R143, R143, 0x1, -R6 ;  /* 0x000000018f8fe824 */ /* 0x000fe200078e0a06 */
[C---:B------:R-:W-:Y:S01]  /*3510*/  ISETP.GT.U32.AND P6, PT, R6.reuse, R211, PT ;  /* 0x000000d30600720c */ /* 0x040fe20003fc4070 */
[----:B------:R-:W-:-:S02]  /*3520*/  IMAD R213, R6, R14, R213 ;  /* 0x0000000e06d57224 */ /* 0x000fc400078e02d5 */
[----:B------:R-:W-:Y:S02]  /*3530*/  @!P0 IMAD.IADD R139, R139, 0x1, -R6 ;  /* 0x000000018b8b8824 */ /* 0x000fe400078e0a06 */
[----:B------:R-:W-:Y:S01]  /*3540*/  IMAD.HI.U32 R14, R7, R209, RZ ;  /* 0x000000d1070e7227 */ /* 0x000fe200078e00ff */
[----:B------:R-:W-:-:S03]  /*3550*/  ISETP.GT.U32.AND P0, PT, R6, R213, PT ;  /* 0x000000d50600720c */ /* 0x000fc60003f04070 */
[--C-:B------:R-:W-:Y:S01]  /*3560*/  @!P2 IMAD.IADD R141, R141, 0x1, -R6.reuse ;  /* 0x000000018d8da824 */ /* 0x100fe200078e0a06 */
[----:B------:R-:W-:Y:S01]  /*3570*/  ISETP.GE.AND P2, PT, R150, RZ, PT ;  /* 0x000000ff9600720c */ /* 0x000fe20003f46270 */
[----:B------:R-:W-:Y:S01]  /*3580*/  @!P3 IMAD.IADD R215, R215, 0x1, -R6 ;  /* 0x00000001d7d7b824 */ /* 0x000fe200078e0a06 */
[----:B------:R-:W-:Y:S01]  /*3590*/  ISETP.GE.AND P3, PT, R149, RZ, PT ;  /* 0x000000ff9500720c */ /* 0x000fe20003f66270 */
[----:B------:R-:W-:Y:S01]  /*35a0*/  IMAD.MOV R14, RZ, RZ, -R14 ;  /* 0x000000ffff0e7224 */ /* 0x000fe200078e0a0e */
[----:B------:R-:W-:Y:S01]  /*35b0*/  IABS R149, R81 ;  /* 0x0000005100957213 */ /* 0x000fe20000000000 */
[--C-:B------:R-:W-:Y:S01]  /*35c0*/  @!P1 IMAD.IADD R217, R217, 0x1, -R6.reuse ;  /* 0x00000001d9d99824 */ /* 0x100fe200078e0a06 */
[----:B------:R-:W-:Y:S01]  /*35d0*/  ISETP.GE.AND P1, PT, R148, RZ, PT ;  /* 0x000000ff9400720c */ /* 0x000fe20003f26270 */
[----:B------:R-:W-:Y:S01]  /*35e0*/  @!P6 IMAD.IADD R211, R211, 0x1, -R6 ;  /* 0x00000001d3d3e824 */ /* 0x000fe200078e0a06 */
[C---:B------:R-:W-:Y:S01]  /*35f0*/  ISETP.GT.U32.AND P6, PT, R6.reuse, R215, PT ;  /* 0x000000d70600720c */ /* 0x040fe20003fc4070 */
[----:B------:R-:W-:-:S02]  /*3600*/  IMAD R209, R6, R14, R209 ;  /* 0x0000000e06d17224 */ /* 0x000fc400078e02d1 */
[----:B------:R-:W-:-:S04]  /*3610*/  IMAD.HI.U32 R15, R7, R207, RZ ;  /* 0x000000cf070f7227 */ /* 0x000fc800078e00ff */
[----:B------:R-:W-:Y:S01]  /*3620*/  @!P0 IMAD.IADD R213, R213, 0x1, -R6 ;  /* 0x00000001d5d58824 */ /* 0x000fe200078e0a06 */
[----:B------:R-:W-:Y:S01]  /*3630*/  ISETP.GE.AND P0, PT, R147, RZ, PT ;  /* 0x000000ff9300720c */ /* 0x000fe20003f06270 */
[----:B------:R-:W-:Y:S01]  /*3640*/  @!P4 IMAD.MOV R139, RZ, RZ, -R139 ;  /* 0x000000ffff8bc224 */ /* 0x000fe200078e0a8b */
[C---:B------:R-:W-:Y:S01]  /*3650*/  ISETP.GT.U32.AND P4, PT, R6.reuse, R209, PT ;  /* 0x000000d10600720c */ /* 0x040fe20003f84070 */
[----:B------:R-:W-:Y:S01]  /*3660*/  IMAD.MOV R15, RZ, RZ, -R15 ;  /* 0x000000ffff0f7224 */ /* 0x000fe200078e0a0f */
[----:B------:R-:W-:Y:S01]  /*3670*/  IABS R147, R77 ;  /* 0x0000004d00937213 */ /* 0x000fe20000000000 */
[----:B------:R-:W-:Y:S01]  /*3680*/  @!P5 IMAD.MOV R137, RZ, RZ, -R137 ;  /* 0x000000ffff89d224 */ /* 0x000fe200078e0a89 */
[C---:B------:R-:W-:Y:S01]  /*3690*/  ISETP.GT.U32.AND P5, PT, R6.reuse, R213, PT ;  /* 0x000000d50600720c */ /* 0x040fe20003fa4070 */
[----:B------:R-:W-:Y:S01]  /*36a0*/  @!P2 IMAD.MOV R141, RZ, RZ, -R141 ;  /* 0x000000ffff8da224 */ /* 0x000fe200078e0a8d */
[C---:B------:R-:W-:Y:S01]  /*36b0*/  ISETP.GT.U32.AND P2, PT, R6.reuse, R211, PT ;  /* 0x000000d30600720c */ /* 0x040fe20003f44070 */
[----:B------:R-:W-:-:S02]  /*36c0*/  IMAD R207, R6, R15, R207 ;  /* 0x0000000f06cf7224 */ /* 0x000fc400078e02cf */
[----:B------:R-:W-:Y:S01]  /*36d0*/  @!P1 IMAD.MOV R143, RZ, RZ, -R143 ;  /* 0x000000ffff8f9224 */ /* 0x000fe200078e0a8f */
[----:B------:R-:W-:Y:S01]  /*36e0*/  ISETP.GE.AND P1, PT, R146, RZ, PT ;  /* 0x000000ff9200720c */ /* 0x000fe20003f26270 */
[----:B------:R-:W-:Y:S01]  /*36f0*/  @!P6 IMAD.IADD R215, R215, 0x1, -R6 ;  /* 0x00000001d7d7e824 */ /* 0x000fe200078e0a06 */
[----:B------:R-:W-:Y:S01]  /*3700*/  ISETP.GE.AND P6, PT, R144, RZ, PT ;  /* 0x000000ff9000720c */ /* 0x000fe20003fc6270 */
[----:B------:R-:W-:-:S04]  /*3710*/  IMAD.HI.U32 R14, R7, R205, RZ ;  /* 0x000000cd070e7227 */ /* 0x000fc800078e00ff */
[----:B------:R-:W-:Y:S01]  /*3720*/  @!P3 IMAD.MOV R217, RZ, RZ, -R217 ;  /* 0x000000ffffd9b224 */ /* 0x000fe200078e0ad9 */
[----:B------:R-:W-:Y:S01]  /*3730*/  ISETP.GT.U32.AND P3, PT, R6, R207, PT ;  /* 0x000000cf0600720c */ /* 0x000fe20003f64070 */
[----:B------:R-:W-:Y:S02]  /*3740*/  IMAD.MOV R14, RZ, RZ, -R14 ;  /* 0x000000ffff0e7224 */ /* 0x000fe400078e0a0e */
[--C-:B------:R-:W-:Y:S01]  /*3750*/  @!P4 IMAD.IADD R209, R209, 0x1, -R6.reuse ;  /* 0x00000001d1d1c824 */ /* 0x100fe200078e0a06 */
[----:B------:R-:W-:Y:S01]  /*3760*/  ISETP.GE.AND P4, PT, R142, RZ, PT ;  /* 0x000000ff8e00720c */ /* 0x000fe20003f86270 */
[--C-:B------:R-:W-:Y:S01]  /*3770*/  @!P5 IMAD.IADD R213, R213, 0x1, -R6.reuse ;  /* 0x00000001d5d5d824 */ /* 0x100fe200078e0a06 */
[----:B------:R-:W-:Y:S01]  /*3780*/  ISETP.GE.AND P5, PT, R145, RZ, PT ;  /* 0x000000ff9100720c */ /* 0x000fe20003fa6270 */
[--C-:B------:R-:W-:Y:S01]  /*3790*/  @!P2 IMAD.IADD R211, R211, 0x1, -R6.reuse ;  /* 0x00000001d3d3a824 */ /* 0x100fe200078e0a06 */
[----:B------:R-:W-:Y:S01]  /*37a0*/  ISETP.GE.AND P2, PT, R140, RZ, PT ;  /* 0x000000ff8c00720c */ /* 0x000fe20003f46270 */
[C---:B------:R-:W-:Y:S01]  /*37b0*/  IMAD R205, R6.reuse, R14, R205 ;  /* 0x0000000e06cd7224 */ /* 0x040fe200078e02cd */
[----:B------:R-:W-:Y:S01]  /*37c0*/  IABS R145, R78 ;  /* 0x0000004e00917213 */ /* 0x000fe20000000000 */
[----:B------:R-:W-:Y:S01]  /*37d0*/  @!P0 IMAD.MOV R215, RZ, RZ, -R215 ;  /* 0x000000ffffd78224 */ /* 0x000fe200078e0ad7 */
[C---:B------:R-:W-:Y:S01]  /*37e0*/  ISETP.GT.U32.AND P0, PT, R6.reuse, R209, PT ;  /* 0x000000d10600720c */ /* 0x040fe20003f04070 */
[----:B------:R-:W-:Y:S01]  /*37f0*/  @!P1 IMAD.MOV R213, RZ, RZ, -R213 ;  /* 0x000000ffffd59224 */ /* 0x000fe200078e0ad5 */
[----:B------:R-:W-:Y:S01]  /*3800*/  ISETP.GE.AND P1, PT, R13, RZ, PT ;  /* 0x000000ff0d00720c */ /* 0x000fe20003f26270 */
[----:B------:R-:W-:Y:S01]  /*3810*/  @!P6 IMAD.MOV R211, RZ, RZ, -R211 ;  /* 0x000000ffffd3e224 */ /* 0x000fe200078e0ad3 */
[----:B------:R-:W-:Y:S01]  /*3820*/  ISETP.GT.U32.AND P6, PT, R6, R205, PT ;  /* 0x000000cd0600720c */ /* 0x000fe20003fc4070 */
[----:B------:R-:W-:-:S02]  /*3830*/  @!P3 IMAD.IADD R207, R207, 0x1, -R6 ;  /* 0x00000001cfcfb824 */ /* 0x000fc400078e0a06 */
[----:B------:R-:W-:-:S03]  /*3840*/  IMAD.HI.U32 R13, R7, R203, RZ ;  /* 0x000000cb070d7227 */ /* 0x000fc600078e00ff */
[----:B------:R-:W-:Y:S01]  /*3850*/  ISETP.GT.U32.AND P3, PT, R6, R207, PT ;  /* 0x000000cf0600720c */ /* 0x000fe20003f64070 */
[----:B------:R-:W-:Y:S02]  /*3860*/  IMAD.MOV R15, RZ, RZ, -R13 ;  /* 0x000000ffff0f7224 */ /* 0x000fe400078e0a0d */
[----:B------:R-:W-:-:S04]  /*3870*/  IMAD.HI.U32 R13, R7, R199, RZ ;  /* 0x000000c7070d7227 */ /* 0x000fc800078e00ff */
[----:B------:R-:W-:Y:S01]  /*3880*/  @!P0 IMAD.IADD R209, R209, 0x1, -R6 ;  /* 0x00000001d1d18824 */ /* 0x000fe200078e0a06 */
[----:B------:R-:W-:Y:S01]  /*3890*/  ISETP.GE.AND P0, PT, R138, RZ, PT ;  /* 0x000000ff8a00720c */ /* 0x000fe20003f06270 */
[----:B------:R-:W-:Y:S02]  /*38a0*/  IMAD R203, R6, R15, R203 ;  /* 0x0000000f06cb7224 */ /* 0x000fe400078e02cb */
[----:B------:R-:W-:Y:S02]  /*38b0*/  IMAD.MOV R13, RZ, RZ, -R13 ;  /* 0x000000ffff0d7224 */ /* 0x000fe400078e0a0d */
[----:B------:R-:W-:-:S04]  /*38c0*/  IMAD.HI.U32 R14, R7, R201, RZ ;  /* 0x000000c9070e7227 */ /* 0x000fc800078e00ff */
[----:B------:R-:W-:Y:S02]  /*38d0*/  @!P6 IMAD.IADD R205, R205, 0x1, -R6 ;  /* 0x00000001cdcde824 */ /* 0x000fe400078e0a06 */
[----:B------:R-:W-:Y:S01]  /*38e0*/  @!P5 IMAD.MOV R209, RZ, RZ, -R209 ;  /* 0x000000ffffd1d224 */ /* 0x000fe200078e0ad1 */
[C---:B------:R-:W-:Y:S01]  /*38f0*/  ISETP.GT.U32.AND P5, PT, R6.reuse, R203, PT ;  /* 0x000000cb0600720c */ /* 0x040fe20003fa4070 */
[C---:B------:R-:W-:Y:S01]  /*3900*/  IMAD R199, R6.reuse, R13, R199 ;  /* 0x0000000d06c77224 */ /* 0x040fe200078e02c7 */
[----:B------:R-:W-:Y:S01]  /*3910*/  ISETP.GT.U32.AND P6, PT, R6, R205, PT ;  /* 0x000000cd0600720c */ /* 0x000fe20003fc4070 */
[----:B------:R-:W-:Y:S02]  /*3920*/  IMAD.MOV R14, RZ, RZ, -R14 ;  /* 0x000000ffff0e7224 */ /* 0x000fe400078e0a0e */
[----:B------:R-:W-:-:S04]  /*3930*/  IMAD.HI.U32 R13, R7, R197, RZ ;  /* 0x000000c5070d7227 */ /* 0x000fc800078e00ff */
[--C-:B------:R-:W-:Y:S01]  /*3940*/  @!P3 IMAD.IADD R207, R207, 0x1, -R6.reuse ;  /* 0x00000001cfcfb824 */ /* 0x100fe200078e0a06 */
[----:B------:R-:W-:Y:S01]  /*3950*/  ISETP.GE.AND P3, PT, R136, RZ, PT ;  /* 0x000000ff8800720c */ /* 0x000fe20003f66270 */
[C---:B------:R-:W-:Y:S02]  /*3960*/  IMAD R201, R6.reuse, R14, R201 ;  /* 0x0000000e06c97224 */ /* 0x040fe400078e02c9 */
[----:B------:R-:W-:Y:S02]  /*3970*/  IMAD.MOV R13, RZ, RZ, -R13 ;  /* 0x000000ffff0d7224 */ /* 0x000fe400078e0a0d */
[----:B------:R-:W-:Y:S01]  /*3980*/  @!P2 IMAD.MOV R207, RZ, RZ, -R207 ;  /* 0x000000ffffcfa224 */ /* 0x000fe200078e0acf */
[C---:B------:R-:W-:Y:S01]  /*3990*/  ISETP.GT.U32.AND P2, PT, R6.reuse, R201, PT ;  /* 0x000000c90600720c */ /* 0x040fe20003f44070 */
[----:B------:R-:W-:Y:S02]  /*39a0*/  IMAD R197, R6, R13, R197 ;  /* 0x0000000d06c57224 */ /* 0x000fe400078e02c5 */
[----:B------:R-:W-:-:S02]  /*39b0*/  @!P5 IMAD.IADD R203, R203, 0x1, -R6 ;  /* 0x00000001cbcbd824 */ /* 0x000fc400078e0a06 */
[----:B------:R-:W-:Y:S01]  /*39c0*/  @!P6 IMAD.IADD R205, R205, 0x1, -R6 ;  /* 0x00000001cdcde824 */ /* 0x000fe200078e0a06 */
[C---:B------:R-:W-:Y:S01]  /*39d0*/  ISETP.GT.U32.AND P5, PT, R6.reuse, R197, PT ;  /* 0x000000c50600720c */ /* 0x040fe20003fa4070 */
[----:B------:R-:W-:Y:S01]  /*39e0*/  IMAD.HI.U32 R13, R7, R195, RZ ;  /* 0x000000c3070d7227 */ /* 0x000fe200078e00ff */
[----:B------:R-:W-:-:S03]  /*39f0*/  ISETP.GT.U32.AND P6, PT, R6, R199, PT ;  /* 0x000000c70600720c */ /* 0x000fc60003fc4070 */
[----:B------:R-:W-:Y:S02]  /*3a00*/  @!P4 IMAD.MOV R205, RZ, RZ, -R205 ;  /* 0x000000ffffcdc224 */ /* 0x000fe400078e0acd */
[----:B------:R-:W-:Y:S01]  /*3a10*/  @!P2 IMAD.IADD R201, R201, 0x1, -R6 ;  /* 0x00000001c9c9a824 */ /* 0x000fe200078e0a06 */
[C---:B------:R-:W-:Y:S01]  /*3a20*/  ISETP.GT.U32.AND P2, PT, R6.reuse, R203, PT ;  /* 0x000000cb0600720c */ /* 0x040fe20003f44070 */
[----:B------:R-:W-:Y:S02]  /*3a30*/  IMAD.MOV R13, RZ, RZ, -R13 ;  /* 0x000000ffff0d7224 */ /* 0x000fe400078e0a0d */
[----:B------:R-:W-:Y:S01]  /*3a40*/  IMAD.HI.U32 R14, R7, R193, RZ ;  /* 0x000000c1070e7227 */ /* 0x000fe200078e00ff */
[----:B------:R-:W-:-:S03]  /*3a50*/  ISETP.GT.U32.AND P4, PT, R6, R201, PT ;  /* 0x000000c90600720c */ /* 0x000fc60003f84070 */
[--C-:B------:R-:W-:Y:S02]  /*3a60*/  @!P5 IMAD.IADD R197, R197, 0x1, -R6.reuse ;  /* 0x00000001c5c5d824 */ /* 0x100fe400078e0a06 */
[----:B------:R-:W-:Y:S02]  /*3a70*/  @!P6 IMAD.IADD R199, R199, 0x1, -R6 ;  /* 0x00000001c7c7e824 */ /* 0x000fe400078e0a06 */
[C---:B------:R-:W-:Y:S01]  /*3a80*/  IMAD R195, R6.reuse, R13, R195 ;  /* 0x0000000d06c37224 */ /* 0x040fe200078e02c3 */
[C---:B------:R-:W-:Y:S01]  /*3a90*/  ISETP.GT.U32.AND P5, PT, R6.reuse, R197, PT ;  /* 0x000000c50600720c */ /* 0x040fe20003fa4070 */
[----:B------:R-:W-:Y:S01]  /*3aa0*/  IMAD.MOV R14, RZ, RZ, -R14 ;  /* 0x000000ffff0e7224 */ /* 0x000fe200078e0a0e */
[----:B------:R-:W-:Y:S01]  /*3ab0*/  ISETP.GT.U32.AND P6, PT, R6, R199, PT ;  /* 0x000000c70600720c */ /* 0x000fe20003fc4070 */
[----:B------:R-:W-:-:S04]  /*3ac0*/  IMAD.HI.U32 R13, R7, R191, RZ ;  /* 0x000000bf070d7227 */ /* 0x000fc800078e00ff */
[C---:B------:R-:W-:Y:S02]  /*3ad0*/  IMAD R193, R6.reuse, R14, R193 ;  /* 0x0000000e06c17224 */ /* 0x040fe400078e02c1 */
[----:B------:R-:W-:Y:S02]  /*3ae0*/  IMAD.MOV R13, RZ, RZ, -R13 ;  /* 0x000000ffff0d7224 */ /* 0x000fe400078e0a0d */
[--C-:B------:R-:W-:Y:S01]  /*3af0*/  @!P4 IMAD.IADD R201, R201, 0x1, -R6.reuse ;  /* 0x00000001c9c9c824 */ /* 0x100fe200078e0a06 */
[C---:B------:R-:W-:Y:S01]  /*3b00*/  ISETP.GT.U32.AND P4, PT, R6.reuse, R193, PT ;  /* 0x000000c10600720c */ /* 0x040fe20003f84070 */
[C---:B------:R-:W-:Y:S02]  /*3b10*/  IMAD R191, R6.reuse, R13, R191 ;  /* 0x0000000d06bf7224 */ /* 0x040fe400078e02bf */
[--C-:B------:R-:W-:Y:S02]  /*3b20*/  @!P5 IMAD.IADD R197, R197, 0x1, -R6.reuse ;  /* 0x00000001c5c5d824 */ /* 0x100fe400078e0a06 */
[----:B------:R-:W-:Y:S01]  /*3b30*/  @!P6 IMAD.IADD R199, R199, 0x1, -R6 ;  /* 0x00000001c7c7e824 */ /* 0x000fe200078e0a06 */
[----:B------:R-:W-:Y:S01]  /*3b40*/  ISETP.GT.U32.AND P5, PT, R6, R191, PT ;  /* 0x000000bf0600720c */ /* 0x000fe20003fa4070 */
[----:B------:R-:W-:Y:S01]  /*3b50*/  IMAD.HI.U32 R13, R7, R175, RZ ;  /* 0x000000af070d7227 */ /* 0x000fe200078e00ff */
[----:B------:R-:W-:-:S02]  /*3b60*/  ISETP.GE.AND P6, PT, R133, RZ, PT ;  /* 0x000000ff8500720c */ /* 0x000fc40003fc6270 */
[----:B------:R-:W-:Y:S01]  /*3b70*/  IABS R133, R76 ;  /* 0x0000004c00857213 */ /* 0x000fe20000000000 */
[----:B------:R-:W-:Y:S02]  /*3b80*/  IMAD.MOV R13, RZ, RZ, -R13 ;  /* 0x000000ffff0d7224 */ /* 0x000fe400078e0a0d */
[----:B------:R-:W-:Y:S01]  /*3b90*/  @!P4 IMAD.IADD R193, R193, 0x1, -R6 ;  /* 0x00000001c1c1c824 */ /* 0x000fe200078e0a06 */
[----:B------:R-:W-:Y:S01]  /*3ba0*/  ISETP.GE.AND P4, PT, R132, RZ, PT ;  /* 0x000000ff8400720c */ /* 0x000fe20003f86270 */
[----:B------:R-:W-:Y:S02]  /*3bb0*/  IMAD R175, R6, R13, R175 ;  /* 0x0000000d06af7224 */ /* 0x000fe400078e02af */
[----:B------:R-:W-:-:S04]  /*3bc0*/  IMAD.HI.U32 R13, R7, R177, RZ ;  /* 0x000000b1070d7227 */ /* 0x000fc800078e00ff */
[----:B------:R-:W-:Y:S01]  /*3bd0*/  @!P5 IMAD.IADD R191, R191, 0x1, -R6 ;  /* 0x00000001bfbfd824 */ /* 0x000fe200078e0a06 */
[C---:B------:R-:W-:Y:S01]  /*3be0*/  ISETP.GT.U32.AND P5, PT, R6.reuse, R193, PT ;  /* 0x000000c10600720c */ /* 0x040fe20003fa4070 */
[----:B------:R-:W-:Y:S01]  /*3bf0*/  @!P6 IMAD.MOV R197, RZ, RZ, -R197 ;  /* 0x000000ffffc5e224 */ /* 0x000fe200078e0ac5 */
[----:B------:R-:W-:Y:S01]  /*3c00*/  ISETP.GT.U32.AND P6, PT, R6, R175, PT ;  /* 0x000000af0600720c */ /* 0x000fe20003fc4070 */
[----:B------:R-:W-:-:S04]  /*3c10*/  IMAD.HI.U32 R14, R7, R223, RZ ;  /* 0x000000df070e7227 */ /* 0x000fc800078e00ff */
[----:B------:R-:W-:Y:S02]  /*3c20*/  IMAD.MOV R13, RZ, RZ, -R13 ;  /* 0x000000ffff0d7224 */ /* 0x000fe400078e0a0d */
[----:B------:R-:W-:Y:S02]  /*3c30*/  IMAD.MOV R14, RZ, RZ, -R14 ;  /* 0x000000ffff0e7224 */ /* 0x000fe400078e0a0e */
[C---:B------:R-:W-:Y:S02]  /*3c40*/  IMAD R177, R6.reuse, R13, R177 ;  /* 0x0000000d06b17224 */ /* 0x040fe400078e02b1 */
[C---:B------:R-:W-:Y:S02]  /*3c50*/  IMAD R223, R6.reuse, R14, R223 ;  /* 0x0000000e06df7224 */ /* 0x040fe400078e02df */
[--C-:B------:R-:W-:Y:S01]  /*3c60*/  @!P5 IMAD.IADD R193, R193, 0x1, -R6.reuse ;  /* 0x00000001c1c1d824 */ /* 0x100fe200078e0a06 */
[C---:B------:R-:W-:Y:S01]  /*3c70*/  ISETP.GT.U32.AND P5, PT, R6.reuse, R177, PT ;  /* 0x000000b10600720c */ /* 0x040fe20003fa4070 */
[----:B------:R-:W-:Y:S01]  /*3c80*/  @!P6 IMAD.IADD R175, R175, 0x1, -R6 ;  /* 0x00000001afafe824 */ /* 0x000fe200078e0a06 */
[----:B------:R-:W-:Y:S01]  /*3c90*/  ISETP.GT.U32.AND P6, PT, R6, R223, PT ;  /* 0x000000df0600720c */ /* 0x000fe20003fc4070 */
[----:B------:R-:W-:-:S04]  /*3ca0*/  IMAD.HI.U32 R14, R7, R229, RZ ;  /* 0x000000e5070e7227 */ /* 0x000fc800078e00ff */
[----:B------:R-:W-:Y:S02]  /*3cb0*/  IMAD.MOV R14, RZ, RZ, -R14 ;  /* 0x000000ffff0e7224 */ /* 0x000fe400078e0a0e */
[----:B------:R-:W-:-:S04]  /*3cc0*/  IMAD.HI.U32 R13, R7, R227, RZ ;  /* 0x000000e3070d7227 */ /* 0x000fc800078e00ff */
[--C-:B------:R-:W-:Y:S01]  /*3cd0*/  @!P5 IMAD.IADD R177, R177, 0x1, -R6.reuse ;  /* 0x00000001b1b1d824 */ /* 0x100fe200078e0a06 */
[C---:B------:R-:W-:Y:S01]  /*3ce0*/  ISETP.GT.U32.AND P5, PT, R6.reuse, R175, PT ;  /* 0x000000af0600720c */ /* 0x040fe20003fa4070 */
[----:B------:R-:W-:Y:S02]  /*3cf0*/  @!P6 IMAD.IADD R223, R223, 0x1, -R6 ;  /* 0x00000001dfdfe824 */ /* 0x000fe400078e0a06 */
[C---:B------:R-:W-:Y:S01]  /*3d00*/  IMAD R229, R6.reuse, R14, R229 ;  /* 0x0000000e06e57224 */ /* 0x040fe200078e02e5 */
[C---:B------:R-:W-:Y:S01]  /*3d10*/  ISETP.GT.U32.AND P6, PT, R6.reuse, R177, PT ;  /* 0x000000b10600720c */ /* 0x040fe20003fc4070 */
[----:B------:R-:W-:Y:S02]  /*3d20*/  IMAD.MOV R13, RZ, RZ, -R13 ;  /* 0x000000ffff0d7224 */ /* 0x000fe400078e0a0d */
[----:B------:R-:W-:Y:S01]  /*3d30*/  @!P4 IMAD.MOV R193, RZ, RZ, -R193 ;  /* 0x000000ffffc1c224 */ /* 0x000fe200078e0ac1 */
[C---:B------:R-:W-:Y:S01]  /*3d40*/  ISETP.GT.U32.AND P4, PT, R6.reuse, R223, PT ;  /* 0x000000df0600720c */ /* 0x040fe20003f84070 */
[----:B------:R-:W-:-:S02]  /*3d50*/  IMAD R227, R6, R13, R227 ;  /* 0x0000000d06e37224 */ /* 0x000fc400078e02e3 */
[----:B------:R-:W-:-:S04]  /*3d60*/  IMAD.HI.U32 R13, R7, R231, RZ ;  /* 0x000000e7070d7227 */ /* 0x000fc800078e00ff */
[--C-:B------:R-:W-:Y:S01]  /*3d70*/  @!P2 IMAD.IADD R203, R203, 0x1, -R6.reuse ;  /* 0x00000001cbcba824 */ /* 0x100fe200078e0a06 */
[C---:B------:R-:W-:Y:S01]  /*3d80*/  ISETP.GT.U32.AND P2, PT, R6.reuse, R195, PT ;  /* 0x000000c30600720c */ /* 0x040fe20003f44070 */
[--C-:B------:R-:W-:Y:S01]  /*3d90*/  @!P6 IMAD.IADD R177, R177, 0x1, -R6.reuse ;  /* 0x00000001b1b1e824 */ /* 0x100fe200078e0a06 */
[C---:B------:R-:W-:Y:S01]  /*3da0*/  ISETP.GT.U32.AND P6, PT, R6.reuse, R229, PT ;  /* 0x000000e50600720c */ /* 0x040fe20003fc4070 */
[----:B------:R-:W-:Y:S02]  /*3db0*/  IMAD.MOV R13, RZ, RZ, -R13 ;  /* 0x000000ffff0d7224 */ /* 0x000fe400078e0a0d */
[----:B------:R-:W-:Y:S02]  /*3dc0*/  @!P4 IMAD.IADD R223, R223, 0x1, -R6 ;  /* 0x00000001dfdfc824 */ /* 0x000fe400078e0a06 */
[----:B------:R-:W-:Y:S02]  /*3dd0*/  IMAD R231, R6, R13, R231 ;  /* 0x0000000d06e77224 */ /* 0x000fe400078e02e7 */
[----:B------:R-:W-:-:S03]  /*3de0*/  IMAD.HI.U32 R13, R7, R243, RZ ;  /* 0x000000f3070d7227 */ /* 0x000fc600078e00ff */
[----:B------:R-:W-:Y:S01]  /*3df0*/  ISETP.GT.U32.AND P4, PT, R6, R231, PT ;  /* 0x000000e70600720c */ /* 0x000fe20003f84070 */
[----:B------:R-:W-:Y:S02]  /*3e00*/  IMAD.MOV R14, RZ, RZ, -R13 ;  /* 0x000000ffff0e7224 */ /* 0x000fe400078e0a0d */
[--C-:B------:R-:W-:Y:S02]  /*3e10*/  @!P6 IMAD.IADD R229, R229, 0x1, -R6.reuse ;  /* 0x00000001e5e5e824 */ /* 0x100fe400078e0a06 */
[----:B------:R-:W-:Y:S01]  /*3e20*/  @!P2 IMAD.IADD R195, R195, 0x1, -R6 ;  /* 0x00000001c3c3a824 */ /* 0x000fe200078e0a06 */
[----:B------:R-:W-:Y:S01]  /*3e30*/  ISETP.GE.AND P2, PT, R130, RZ, PT ;  /* 0x000000ff8200720c */ /* 0x000fe20003f46270 */
[C---:B------:R-:W-:Y:S01]  /*3e40*/  IMAD R243, R6.reuse, R14, R243 ;  /* 0x0000000e06f37224 */ /* 0x040fe200078e02f3 */
[----:B------:R-:W-:Y:S01]  /*3e50*/  ISETP.GT.U32.AND P6, PT, R6, R229, PT ;  /* 0x000000e50600720c */ /* 0x000fe20003fc4070 */
[----:B------:R-:W-:-:S04]  /*3e60*/  IMAD.HI.U32 R13, R7, R245, RZ ;  /* 0x000000f5070d7227 */ /* 0x000fc800078e00ff */
[----:B------:R-:W-:Y:S01]  /*3e70*/  @!P1 IMAD.MOV R203, RZ, RZ, -R203 ;  /* 0x000000ffffcb9224 */ /* 0x000fe200078e0acb */
[----:B------:R-:W-:Y:S01]  /*3e80*/  ISETP.GT.U32.AND P1, PT, R6, R195, PT ;  /* 0x000000c30600720c */ /* 0x000fe20003f24070 */
[----:B------:R-:W-:Y:S02]  /*3e90*/  IMAD.MOV R15, RZ, RZ, -R13 ;  /* 0x000000ffff0f7224 */ /* 0x000fe400078e0a0d */
[----:B------:R-:W-:-:S04]  /*3ea0*/  IMAD.HI.U32 R13, R7, R247, RZ ;  /* 0x000000f7070d7227 */ /* 0x000fc800078e00ff */
[--C-:B------:R-:W-:Y:S01]  /*3eb0*/  @!P6 IMAD.IADD R229, R229, 0x1, -R6.reuse ;  /* 0x00000001e5e5e824 */ /* 0x100fe200078e0a06 */
[C---:B------:R-:W-:Y:S01]  /*3ec0*/  ISETP.GT.U32.AND P6, PT, R6.reuse, R243, PT ;  /* 0x000000f30600720c */ /* 0x040fe20003fc4070 */
[--C-:B------:R-:W-:Y:S01]  /*3ed0*/  @!P5 IMAD.IADD R175, R175, 0x1, -R6.reuse ;  /* 0x00000001afafd824 */ /* 0x100fe200078e0a06 */
[C---:B------:R-:W-:Y:S01]  /*3ee0*/  ISETP.GT.U32.AND P5, PT, R6.reuse, R227, PT ;  /* 0x000000e30600720c */ /* 0x040fe20003fa4070 */
[--C-:B------:R-:W-:Y:S02]  /*3ef0*/  @!P4 IMAD.IADD R231, R231, 0x1, -R6.reuse ;  /* 0x00000001e7e7c824 */ /* 0x100fe400078e0a06 */
[----:B------:R-:W-:Y:S02]  /*3f00*/  IMAD.MOV R13, RZ, RZ, -R13 ;  /* 0x000000ffff0d7224 */ /* 0x000fe400078e0a0d */
[----:B------:R-:W-:Y:S01]  /*3f10*/  @!P0 IMAD.MOV R201, RZ, RZ, -R201 ;  /* 0x000000ffffc98224 */ /* 0x000fe200078e0ac9 */
[C---:B------:R-:W-:Y:S01]  /*3f20*/  ISETP.GT.U32.AND P4, PT, R6.reuse, R231, PT ;  /* 0x000000e70600720c */ /* 0x040fe20003f84070 */
[C---:B------:R-:W-:Y:S01]  /*3f30*/  IMAD R247, R6.reuse, R13, R247 ;  /* 0x0000000d06f77224 */ /* 0x040fe200078e02f7 */
[C---:B------:R-:W-:Y:S01]  /*3f40*/  ISETP.GT.U32.AND P0, PT, R6.reuse, R191, PT ;  /* 0x000000bf0600720c */ /* 0x040fe20003f04070 */
[--C-:B------:R-:W-:Y:S01]  /*3f50*/  @!P1 IMAD.IADD R195, R195, 0x1, -R6.reuse ;  /* 0x00000001c3c39824 */ /* 0x100fe200078e0a06 */
[----:B------:R-:W-:Y:S01]  /*3f60*/  ISETP.GE.AND P1, PT, R127, RZ, PT ;  /* 0x000000ff7f00720c */ /* 0x000fe20003f26270 */
[----:B------:R-:W-:Y:S01]  /*3f70*/  @!P6 IMAD.IADD R243, R243, 0x1, -R6 ;  /* 0x00000001f3f3e824 */ /* 0x000fe200078e0a06 */
[----:B------:R-:W-:Y:S01]  /*3f80*/  ISETP.GT.U32.AND P6, PT, R6, R247, PT ;  /* 0x000000f70600720c */ /* 0x000fe20003fc4070 */
[----:B------:R-:W-:Y:S01]  /*3f90*/  IMAD.HI.U32 R13, R7, R251, RZ ;  /* 0x000000fb070d7227 */ /* 0x000fe200078e00ff */
[----:B------:R-:W-:-:S03]  /*3fa0*/  IABS R127, R73 ;  /* 0x00000049007f7213 */ /* 0x000fc60000000000 */
[----:B------:R-:W-:Y:S01]  /*3fb0*/  @!P2 IMAD.MOV R195, RZ, RZ, -R195 ;  /* 0x000000ffffc3a224 */ /* 0x000fe200078e0ac3 */
[----:B------:R-:W-:Y:S01]  /*3fc0*/  ISETP.GE.AND P2, PT, R125, RZ, PT ;  /* 0x000000ff7d00720c */ /* 0x000fe20003f46270 */
[--C-:B------:R-:W-:Y:S01]  /*3fd0*/  @!P5 IMAD.IADD R227, R227, 0x1, -R6.reuse ;  /* 0x00000001e3e3d824 */ /* 0x100fe200078e0a06 */
[----:B------:R-:W-:Y:S01]  /*3fe0*/  IABS R125, R74 ;  /* 0x0000004a007d7213 */ /* 0x000fe20000000000 */
[C---:B------:R-:W-:Y:S02]  /*3ff0*/  IMAD R245, R6.reuse, R15, R245 ;  /* 0x0000000f06f57224 */ /* 0x040fe400078e02f5 */
[----:B------:R-:W-:Y:S01]  /*4000*/  IMAD.MOV R13, RZ, RZ, -R13 ;  /* 0x000000ffff0d7224 */ /* 0x000fe200078e0a0d */
[C---:B------:R-:W-:Y:S01]  /*4010*/  ISETP.GT.U32.AND P5, PT, R6.reuse, R227, PT ;  /* 0x000000e30600720c */ /* 0x040fe20003fa4070 */
[----:B------:R-:W-:Y:S01]  /*4020*/  @!P4 IMAD.IADD R231, R231, 0x1, -R6 ;  /* 0x00000001e7e7c824 */ /* 0x000fe200078e0a06 */
[C---:B------:R-:W-:Y:S01]  /*4030*/  ISETP.GT.U32.AND P4, PT, R6.reuse, R245, PT ;  /* 0x000000f50600720c */ /* 0x040fe20003f84070 */
[----:B------:R-:W-:-:S02]  /*4040*/  IMAD R251, R6, R13, R251 ;  /* 0x0000000d06fb7224 */ /* 0x000fc400078e02fb */
[----:B------:R-:W-:Y:S01]  /*4050*/  @!P3 IMAD.MOV R199, RZ, RZ, -R199 ;  /* 0x000000ffffc7b224 */ /* 0x000fe200078e0ac7 */
[----:B------:R-:W-:Y:S01]  /*4060*/  ISETP.GE.AND P3, PT, R128, RZ, PT ;  /* 0x000000ff8000720c */ /* 0x000fe20003f66270 */
[----:B------:R-:W-:-:S04]  /*4070*/  IMAD.HI.U32 R14, R7, R249, RZ ;  /* 0x000000f9070e7227 */ /* 0x000fc800078e00ff */
[--C-:B------:R-:W-:Y:S01]  /*4080*/  @!P0 IMAD.IADD R191, R191, 0x1, -R6.reuse ;  /* 0x00000001bfbf8824 */ /* 0x100fe200078e0a06 */
[----:B------:R-:W-:Y:S01]  /*4090*/  ISETP.GE.AND P0, PT, R126, RZ, PT ;  /* 0x000000ff7e00720c */ /* 0x000fe20003f06270 */
[----:B------:R-:W-:Y:S01]  /*40a0*/  @!P6 IMAD.IADD R247, R247, 0x1, -R6 ;  /* 0x00000001f7f7e824 */ /* 0x000fe200078e0a06 */
[C---:B------:R-:W-:Y:S01]  /*40b0*/  ISETP.GT.U32.AND P6, PT, R6.reuse, R251, PT ;  /* 0x000000fb0600720c */ /* 0x040fe20003fc4070 */
[----:B------:R-:W-:Y:S02]  /*40c0*/  IMAD.MOV R14, RZ, RZ, -R14 ;  /* 0x000000ffff0e7224 */ /* 0x000fe400078e0a0e */
[----:B------:R-:W-:Y:S01]  /*40d0*/  @!P2 IMAD.MOV R223, RZ, RZ, -R223 ;  /* 0x000000ffffdfa224 */ /* 0x000fe200078e0adf */
[C---:B------:R-:W-:Y:S01]  /*40e0*/  ISETP.GT.U32.AND P2, PT, R6.reuse, R243, PT ;  /* 0x000000f30600720c */ /* 0x040fe20003f44070 */
[----:B------:R-:W-:Y:S02]  /*40f0*/  IMAD R249, R6, R14, R249 ;  /* 0x0000000e06f97224 */ /* 0x000fe400078e02f9 */
[----:B------:R-:W-:-:S04]  /*4100*/  IMAD.HI.U32 R13, R7, R206, RZ ;  /* 0x000000ce070d7227 */ /* 0x000fc800078e00ff */
[----:B------:R-:W-:Y:S01]  /*4110*/  @!P1 IMAD.MOV R175, RZ, RZ, -R175 ;  /* 0x000000ffffaf9224 */ /* 0x000fe200078e0aaf */
[----:B------:R-:W-:Y:S01]  /*4120*/  ISETP.GE.AND P1, PT, R123, RZ, PT ;  /* 0x000000ff7b00720c */ /* 0x000fe20003f26270 */
[--C-:B------:R-:W-:Y:S01]  /*4130*/  @!P5 IMAD.IADD R227, R227, 0x1, -R6.reuse ;  /* 0x00000001e3e3d824 */ /* 0x100fe200078e0a06 */
[----:B------:R-:W-:Y:S01]  /*4140*/  ISETP.GE.AND P5, PT, R121, RZ, PT ;  /* 0x000000ff7900720c */ /* 0x000fe20003fa6270 */
[----:B------:R-:W-:Y:S01]  /*4150*/  @!P4 IMAD.IADD R245, R245, 0x1, -R6 ;  /* 0x00000001f5f5c824 */ /* 0x000fe200078e0a06 */
[----:B------:R-:W-:Y:S01]  /*4160*/  ISETP.GT.U32.AND P4, PT, R6, R249, PT ;  /* 0x000000f90600720c */ /* 0x000fe20003f84070 */
[----:B------:R-:W-:Y:S02]  /*4170*/  IMAD.MOV R121, RZ, RZ, -R13 ;  /* 0x000000ffff797224 */ /* 0x000fe400078e0a0d */
[----:B------:R-:W-:Y:S01]  /*4180*/  @!P3 IMAD.MOV R191, RZ, RZ, -R191 ;  /* 0x000000ffffbfb224 */ /* 0x000fe200078e0abf */
[----:B------:R-:W-:Y:S01]  /*4190*/  ISETP.GE.AND P3, PT, R124, RZ, PT ;  /* 0x000000ff7c00720c */ /* 0x000fe20003f66270 */
[----:B------:R-:W-:Y:S01]  /*41a0*/  @!P0 IMAD.MOV R177, RZ, RZ, -R177 ;  /* 0x000000ffffb18224 */ /* 0x000fe200078e0ab1 */
[----:B------:R-:W-:Y:S01]  /*41b0*/  ISETP.GE.AND P0, PT, R122, RZ, PT ;  /* 0x000000ff7a00720c */ /* 0x000fe20003f06270 */
[----:B------:R-:W-:Y:S01]  /*41c0*/  IMAD R206, R6, R121, R206 ;  /* 0x0000007906ce7224 */ /* 0x000fe200078e02ce */
[----:B------:R-:W-:Y:S01]  /*41d0*/  IABS R121, R72 ;  /* 0x0000004800797213 */ /* 0x000fe20000000000 */
[----:B------:R-:W-:-:S02]  /*41e0*/  @!P6 IMAD.IADD R251, R251, 0x1, -R6 ;  /* 0x00000001fbfbe824 */ /* 0x000fc400078e0a06 */
[----:B------:R-:W-:Y:S01]  /*41f0*/  @!P2 IMAD.IADD R243, R243, 0x1, -R6 ;  /* 0x00000001f3f3a824 */ /* 0x000fe200078e0a06 */
[C---:B------:R-:W-:Y:S01]  /*4200*/  ISETP.GT.U32.AND P2, PT, R6.reuse, R206, PT ;  /* 0x000000ce0600720c */ /* 0x040fe20003f44070 */
[----:B------:R-:W-:Y:S01]  /*4210*/  IMAD.HI.U32 R13, R7, R200, RZ ;  /* 0x000000c8070d7227 */ /* 0x000fe200078e00ff */
[----:B------:R-:W-:-:S03]  /*4220*/  ISETP.GT.U32.AND P6, PT, R6, R251, PT ;  /* 0x000000fb0600720c */ /* 0x000fc60003fc4070 */
[----:B------:R-:W-:Y:S01]  /*4230*/  @!P1 IMAD.MOV R229, RZ, RZ, -R229 ;  /* 0x000000ffffe59224 */ /* 0x000fe200078e0ae5 */
[----:B------:R-:W-:Y:S01]  /*4240*/  ISETP.GT.U32.AND P1, PT, R6, R247, PT ;  /* 0x000000f70600720c */ /* 0x000fe20003f24070 */
[----:B------:R-:W-:-:S04]  /*4250*/  IMAD.HI.U32 R15, R7, R202, RZ ;  /* 0x000000ca070f7227 */ /* 0x000fc800078e00ff */
[----:B------:R-:W-:Y:S01]  /*4260*/  @!P4 IMAD.IADD R249, R249, 0x1, -R6 ;  /* 0x00000001f9f9c824 */ /* 0x000fe200078e0a06 */
[----:B------:R-:W-:Y:S01]  /*4270*/  ISETP.GE.AND P4, PT, R120, RZ, PT ;  /* 0x000000ff7800720c */ /* 0x000fe20003f86270 */
[----:B------:R-:W-:Y:S02]  /*4280*/  IMAD.MOV R13, RZ, RZ, -R13 ;  /* 0x000000ffff0d7224 */ /* 0x000fe400078e0a0d */
[----:B------:R-:W-:Y:S01]  /*4290*/  @!P3 IMAD.MOV R227, RZ, RZ, -R227 ;  /* 0x000000ffffe3b224 */ /* 0x000fe200078e0ae3 */
[----:B------:R-:W-:Y:S01]  /*42a0*/  ISETP.GT.U32.AND P3, PT, R6, R245, PT ;  /* 0x000000f50600720c */ /* 0x000fe20003f64070 */
[----:B------:R-:W-:-:S04]  /*42b0*/  IMAD.HI.U32 R14, R7, R204, RZ ;  /* 0x000000cc070e7227 */ /* 0x000fc800078e00ff */
[----:B------:R-:W-:Y:S02]  /*42c0*/  IMAD.MOV R15, RZ, RZ, -R15 ;  /* 0x000000ffff0f7224 */ /* 0x000fe400078e0a0f */
[----:B------:R-:W-:Y:S01]  /*42d0*/  @!P0 IMAD.MOV R231, RZ, RZ, -R231 ;  /* 0x000000ffffe78224 */ /* 0x000fe200078e0ae7 */
[C---:B------:R-:W-:Y:S01]  /*42e0*/  ISETP.GT.U32.AND P0, PT, R6.reuse, R249, PT ;  /* 0x000000f90600720c */ /* 0x040fe20003f04070 */
[C---:B------:R-:W-:Y:S02]  /*42f0*/  IMAD R200, R6.reuse, R13, R200 ;  /* 0x0000000d06c87224 */ /* 0x040fe400078e02c8 */
[----:B------:R-:W-:Y:S02]  /*4300*/  IMAD.MOV R123, RZ, RZ, -R14 ;  /* 0x000000ffff7b7224 */ /* 0x000fe400078e0a0e */
[C---:B------:R-:W-:Y:S02]  /*4310*/  IMAD R202, R6.reuse, R15, R202 ;  /* 0x0000000f06ca7224 */ /* 0x040fe400078e02ca */
[--C-:B------:R-:W-:Y:S01]  /*4320*/  @!P6 IMAD.IADD R251, R251, 0x1, -R6.reuse ;  /* 0x00000001fbfbe824 */ /* 0x100fe200078e0a06 */
[----:B------:R-:W-:Y:S01]  /*4330*/  ISETP.GT.U32.AND P6, PT, R6, R200, PT ;  /* 0x000000c80600720c */ /* 0x000fe20003fc4070 */
[----:B------:R-:W-:Y:S01]  /*4340*/  @!P2 IMAD.IADD R206, R206, 0x1, -R6 ;  /* 0x00000001cecea824 */ /* 0x000fe200078e0a06 */
[----:B------:R-:W-:Y:S01]  /*4350*/  ISETP.GE.AND P2, PT, R113, RZ, PT ;  /* 0x000000ff7100720c */ /* 0x000fe20003f46270 */
[----:B------:R-:W-:Y:S01]  /*4360*/  IMAD.HI.U32 R13, R7, R198, RZ ;  /* 0x000000c6070d7227 */ /* 0x000fe200078e00ff */
[----:B------:R-:W-:-:S03]  /*4370*/  IABS R113, R68 ;  /* 0x0000004400717213 */ /* 0x000fc60000000000 */
[C---:B------:R-:W-:Y:S01]  /*4380*/  IMAD R204, R6.reuse, R123, R204 ;  /* 0x0000007b06cc7224 */ /* 0x040fe200078e02cc */
[----:B------:R-:W-:Y:S01]  /*4390*/  IABS R123, R71 ;  /* 0x00000047007b7213 */ /* 0x000fe20000000000 */
[--C-:B------:R-:W-:Y:S01]  /*43a0*/  @!P1 IMAD.IADD R247, R247, 0x1, -R6.reuse ;  /* 0x00000001f7f79824 */ /* 0x100fe200078e0a06 */
[C---:B------:R-:W-:Y:S01]  /*43b0*/  ISETP.GT.U32.AND P1, PT, R6.reuse, R202, PT ;  /* 0x000000ca0600720c */ /* 0x040fe20003f24070 */
[----:B------:R-:W-:Y:S02]  /*43c0*/  IMAD.MOV R13, RZ, RZ, -R13 ;  /* 0x000000ffff0d7224 */ /* 0x000fe400078e0a0d */
[--C-:B------:R-:W-:Y:S01]  /*43d0*/  @!P3 IMAD.IADD R245, R245, 0x1, -R6.reuse ;  /* 0x00000001f5f5b824 */ /* 0x100fe200078e0a06 */
[C---:B------:R-:W-:Y:S01]  /*43e0*/  ISETP.GT.U32.AND P3, PT, R6.reuse, R204, PT ;  /* 0x000000cc0600720c */ /* 0x040fe20003f64070 */
[----:B------:R-:W-:Y:S01]  /*43f0*/  @!P0 IMAD.IADD R249, R249, 0x1, -R6 ;  /* 0x00000001f9f98824 */ /* 0x000fe200078e0a06 */
[----:B------:R-:W-:Y:S01]  /*4400*/  ISETP.GE.AND P0, PT, R117, RZ, PT ;  /* 0x000000ff7500720c */ /* 0x000fe20003f06270 */
[----:B------:R-:W-:Y:S01]  /*4410*/  IMAD R198, R6, R13, R198 ;  /* 0x0000000d06c67224 */ /* 0x000fe200078e02c6 */
[----:B------:R-:W-:Y:S01]  /*4420*/  IABS R117, R70 ;  /* 0x0000004600757213 */ /* 0x000fe20000000000 */
[--C-:B------:R-:W-:Y:S01]  /*4430*/  @!P6 IMAD.IADD R200, R200, 0x1, -R6.reuse ;  /* 0x00000001c8c8e824 */ /* 0x100fe200078e0a06 */
[C---:B------:R-:W-:Y:S01]  /*4440*/  ISETP.GT.U32.AND P6, PT, R6.reuse, R206, PT ;  /* 0x000000ce0600720c */ /* 0x040fe20003fc4070 */
[----:B------:R-:W-:Y:S01]  /*4450*/  @!P2 IMAD.MOV R249, RZ, RZ, -R249 ;  /* 0x000000fffff9a224 */ /* 0x000fe200078e0af9 */
[----:B------:R-:W-:Y:S01]  /*4460*/  ISETP.GT.U32.AND P2, PT, R6, R198, PT ;  /* 0x000000c60600720c */ /* 0x000fe20003f44070 */
[----:B------:R-:W-:Y:S01]  /*4470*/  @!P1 IMAD.IADD R202, R202, 0x1, -R6 ;  /* 0x00000001caca9824 */ /* 0x000fe200078e0a06 */
[----:B------:R-:W-:Y:S01]  /*4480*/  ISETP.GE.AND P1, PT, R114, RZ, PT ;  /* 0x000000ff7200720c */ /* 0x000fe20003f26270 */
[----:B------:R-:W-:-:S04]  /*4490*/  IMAD.HI.U32 R14, R7, R196, RZ ;  /* 0x000000c4070e7227 */ /* 0x000fc800078e00ff */
[----:B------:R-:W-:Y:S01]  /*44a0*/  @!P3 IMAD.IADD R204, R204, 0x1, -R6 ;  /* 0x00000001ccccb824 */ /* 0x000fe200078e0a06 */
[----:B------:R-:W-:Y:S01]  /*44b0*/  ISETP.GE.AND P3, PT, R115, RZ, PT ;  /* 0x000000ff7300720c */ /* 0x000fe20003f66270 */
[----:B------:R-:W-:Y:S01]  /*44c0*/  @!P5 IMAD.MOV R243, RZ, RZ, -R243 ;  /* 0x000000fffff3d224 */ /* 0x000fe200078e0af3 */
[----:B------:R-:W-:Y:S01]  /*44d0*/  ISETP.GT.U32.AND P5, PT, R6, R200, PT ;  /* 0x000000c80600720c */ /* 0x000fe20003fa4070 */
[----:B------:R-:W-:Y:S01]  /*44e0*/  IMAD.MOV R15, RZ, RZ, -R14 ;  /* 0x000000ffff0f7224 */ /* 0x000fe200078e0a0e */
[----:B------:R-:W-:Y:S01]  /*44f0*/  IABS R115, R67 ;  /* 0x0000004300737213 */ /* 0x000fe20000000000 */
[----:B------:R-:W-:Y:S02]  /*4500*/  @!P6 IMAD.IADD R206, R206, 0x1, -R6 ;  /* 0x00000001cecee824 */ /* 0x000fe400078e0a06 */
[----:B------:R-:W-:Y:S02]  /*4510*/  IMAD R196, R6, R15, R196 ;  /* 0x0000000f06c47224 */ /* 0x000fe400078e02c4 */
[----:B------:R-:W-:Y:S01]  /*4520*/  @!P2 IMAD.IADD R198, R198, 0x1, -R6 ;  /* 0x00000001c6c6a824 */ /* 0x000fe200078e0a06 */
[----:B------:R-:W-:Y:S01]  /*4530*/  ISETP.GE.AND P2, PT, R111, RZ, PT ;  /* 0x000000ff6f00720c */ /* 0x000fe20003f46270 */
[----:B------:R-:W-:Y:S01]  /*4540*/  IMAD.HI.U32 R13, R7, R194, RZ ;  /* 0x000000c2070d7227 */ /* 0x000fe200078e00ff */
[----:B------:R-:W-:-:S02]  /*4550*/  ISETP.GT.U32.AND P6, PT, R6, R196, PT ;  /* 0x000000c40600720c */ /* 0x000fc40003fc4070 */
[----:B------:R-:W-:Y:S01]  /*4560*/  IABS R111, R69 ;  /* 0x00000045006f7213 */ /* 0x000fe20000000000 */
[----:B------:R-:W-:Y:S01]  /*4570*/  @!P4 IMAD.MOV R245, RZ, RZ, -R245 ;  /* 0x000000fffff5c224 */ /* 0x000fe200078e0af5 */
[C---:B------:R-:W-:Y:S01]  /*4580*/  ISETP.GT.U32.AND P4, PT, R6.reuse, R204, PT ;  /* 0x000000cc0600720c */ /* 0x040fe20003f84070 */
[----:B------:R-:W-:Y:S01]  /*4590*/  @!P1 IMAD.MOV R206, RZ, RZ, -R206 ;  /* 0x000000ffffce9224 */ /* 0x000fe200078e0ace */
[----:B------:R-:W-:Y:S01]  /*45a0*/  ISETP.GT.U32.AND P1, PT, R6, R198, PT ;  /* 0x000000c60600720c */ /* 0x000fe20003f24070 */
[----:B------:R-:W-:Y:S02]  /*45b0*/  IMAD.MOV R13, RZ, RZ, -R13 ;  /* 0x000000ffff0d7224 */ /* 0x000fe400078e0a0d */
[----:B------:R-:W-:Y:S01]  /*45c0*/  @!P3 IMAD.MOV R251, RZ, RZ, -R251 ;  /* 0x000000fffffbb224 */ /* 0x000fe200078e0afb */
[----:B------:R-:W-:Y:S01]  /*45d0*/  ISETP.GE.AND P3, PT, R112, RZ, PT ;  /* 0x000000ff7000720c */ /* 0x000fe20003f66270 */
[----:B------:R-:W-:Y:S01]  /*45e0*/  @!P5 IMAD.IADD R200, R200, 0x1, -R6 ;  /* 0x00000001c8c8d824 */ /* 0x000fe200078e0a06 */
[----:B------:R-:W-:Y:S01]  /*45f0*/  ISETP.GE.AND P5, PT, R110, RZ, PT ;  /* 0x000000ff6e00720c */ /* 0x000fe20003fa6270 */
[----:B------:R-:W-:-:S02]  /*4600*/  IMAD R194, R6, R13, R194 ;  /* 0x0000000d06c27224 */ /* 0x000fc400078e02c2 */
[----:B------:R-:W-:-:S04]  /*4610*/  IMAD.HI.U32 R13, R7, R192, RZ ;  /* 0x000000c0070d7227 */ /* 0x000fc800078e00ff */
[----:B------:R-:W-:Y:S02]  /*4620*/  IMAD.MOV R13, RZ, RZ, -R13 ;  /* 0x000000ffff0d7224 */ /* 0x000fe400078e0a0d */
[--C-:B------:R-:W-:Y:S01]  /*4630*/  @!P4 IMAD.IADD R204, R204, 0x1, -R6.reuse ;  /* 0x00000001ccccc824 */ /* 0x100fe200078e0a06 */
[----:B------:R-:W-:Y:S01]  /*4640*/  ISETP.GE.AND P4, PT, R108, RZ, PT ;  /* 0x000000ff6c00720c */ /* 0x000fe20003f86270 */
[--C-:B------:R-:W-:Y:S01]  /*4650*/  @!P6 IMAD.IADD R196, R196, 0x1, -R6.reuse ;  /* 0x00000001c4c4e824 */ /* 0x100fe200078e0a06 */
[----:B------:R-:W-:Y:S01]  /*4660*/  ISETP.GT.U32.AND P6, PT, R6, R194, PT ;  /* 0x000000c20600720c */ /* 0x000fe20003fc4070 */
[----:B------:R-:W-:Y:S01]  /*4670*/  @!P1 IMAD.IADD R198, R198, 0x1, -R6 ;  /* 0x00000001c6c69824 */ /* 0x000fe200078e0a06 */
[----:B------:R-:W-:Y:S01]  /*4680*/  ISETP.GE.AND P1, PT, R107, RZ, PT ;  /* 0x000000ff6b00720c */ /* 0x000fe20003f26270 */
[C---:B------:R-:W-:Y:S01]  /*4690*/  IMAD R192, R6.reuse, R13, R192 ;  /* 0x0000000d06c07224 */ /* 0x040fe200078e02c0 */
[----:B------:R-:W-:Y:S01]  /*46a0*/  IABS R107, R65 ;  /* 0x00000041006b7213 */ /* 0x000fe20000000000 */
[----:B------:R-:W-:Y:S01]  /*46b0*/  @!P3 IMAD.MOV R204, RZ, RZ, -R204 ;  /* 0x000000ffffccb224 */ /* 0x000fe200078e0acc */
[C---:B------:R-:W-:Y:S01]  /*46c0*/  ISETP.GT.U32.AND P3, PT, R6.reuse, R196, PT ;  /* 0x000000c40600720c */ /* 0x040fe20003f64070 */
[----:B------:R-:W-:Y:S01]  /*46d0*/  @!P0 IMAD.MOV R247, RZ, RZ, -R247 ;  /* 0x000000fffff78224 */ /* 0x000fe200078e0af7 */
[C---:B------:R-:W-:Y:S01]  /*46e0*/  ISETP.GT.U32.AND P0, PT, R6.reuse, R202, PT ;  /* 0x000000ca0600720c */ /* 0x040fe20003f04070 */
[----:B------:R-:W-:Y:S01]  /*46f0*/  @!P5 IMAD.MOV R198, RZ, RZ, -R198 ;  /* 0x000000ffffc6d224 */ /* 0x000fe200078e0ac6 */
[----:B------:R-:W-:Y:S01]  /*4700*/  ISETP.GT.U32.AND P5, PT, R6, R192, PT ;  /* 0x000000c00600720c */ /* 0x000fe20003fa4070 */
[----:B------:R-:W-:-:S04]  /*4710*/  IMAD.HI.U32 R14, R7, R189, RZ ;  /* 0x000000bd070e7227 */ /* 0x000fc800078e00ff */
[----:B------:R-:W-:Y:S02]  /*4720*/  @!P6 IMAD.IADD R194, R194, 0x1, -R6 ;  /* 0x00000001c2c2e824 */ /* 0x000fe400078e0a06 */
[----:B------:R-:W-:Y:S02]  /*4730*/  IMAD.MOV R14, RZ, RZ, -R14 ;  /* 0x000000ffff0e7224 */ /* 0x000fe400078e0a0e */
[--C-:B------:R-:W-:Y:S01]  /*4740*/  @!P3 IMAD.IADD R196, R196, 0x1, -R6.reuse ;  /* 0x00000001c4c4b824 */ /* 0x100fe200078e0a06 */
[----:B------:R-:W-:Y:S01]  /*4750*/  ISETP.GE.AND P3, PT, R12, RZ, PT ;  /* 0x000000ff0c00720c */ /* 0x000fe20003f66270 */
[--C-:B------:R-:W-:Y:S01]  /*4760*/  @!P0 IMAD.IADD R202, R202, 0x1, -R6.reuse ;  /* 0x00000001caca8824 */ /* 0x100fe200078e0a06 */
[----:B------:R-:W-:Y:S01]  /*4770*/  ISETP.GE.AND P0, PT, R109, RZ, PT ;  /* 0x000000ff6d00720c */ /* 0x000fe20003f06270 */
[----:B------:R-:W-:Y:S01]  /*4780*/  @!P5 IMAD.IADD R192, R192, 0x1, -R6 ;  /* 0x00000001c0c0d824 */ /* 0x000fe200078e0a06 */
[----:B------:R-:W-:Y:S01]  /*4790*/  ISETP.GT.U32.AND P6, PT, R6, R194, PT ;  /* 0x000000c20600720c */ /* 0x000fe20003fc4070 */
[----:B------:R-:W-:Y:S01]  /*47a0*/  IMAD.HI.U32 R12, R7, R190, RZ ;  /* 0x000000be070c7227 */ /* 0x000fe200078e00ff */
[----:B------:R-:W-:-:S02]  /*47b0*/  IABS R109, R64 ;  /* 0x00000040006d7213 */ /* 0x000fc40000000000 */
[----:B------:R-:W-:Y:S01]  /*47c0*/  ISETP.GT.U32.AND P5, PT, R6, R192, PT ;  /* 0x000000c00600720c */ /* 0x000fe20003fa4070 */
[----:B------:R-:W-:Y:S02]  /*47d0*/  IMAD.MOV R13, RZ, RZ, -R12 ;  /* 0x000000ffff0d7224 */ /* 0x000fe400078e0a0c */
[----:B------:R-:W-:-:S04]  /*47e0*/  IMAD.HI.U32 R12, R7, R188, RZ ;  /* 0x000000bc070c7227 */ /* 0x000fc800078e00ff */
[----:B------:R-:W-:Y:S02]  /*47f0*/  IMAD.MOV R15, RZ, RZ, -R12 ;  /* 0x000000ffff0f7224 */ /* 0x000fe400078e0a0c */
[----:B------:R-:W-:Y:S01]  /*4800*/  @!P4 IMAD.MOV R202, RZ, RZ, -R202 ;  /* 0x000000ffffcac224 */ /* 0x000fe200078e0aca */
[----:B------:R-:W-:Y:S01]  /*4810*/  ISETP.GE.AND P4, PT, R106, RZ, PT ;  /* 0x000000ff6a00720c */ /* 0x000fe20003f86270 */
[----:B------:R-:W-:Y:S01]  /*4820*/  @!P0 IMAD.MOV R200, RZ, RZ, -R200 ;  /* 0x000000ffffc88224 */ /* 0x000fe200078e0ac8 */
[----:B------:R-:W-:Y:S01]  /*4830*/  ISETP.GE.AND P0, PT, R105, RZ, PT ;  /* 0x000000ff6900720c */ /* 0x000fe20003f06270 */
[C---:B------:R-:W-:Y:S01]  /*4840*/  IMAD R190, R6.reuse, R13, R190 ;  /* 0x0000000d06be7224 */ /* 0x040fe200078e02be */
[----:B------:R-:W-:Y:S01]  /*4850*/  IABS R105, R66 ;  /* 0x0000004200697213 */ /* 0x000fe20000000000 */
[----:B------:R-:W-:Y:S02]  /*4860*/  IMAD R188, R6, R15, R188 ;  /* 0x0000000f06bc7224 */ /* 0x000fe400078e02bc */
[----:B------:R-:W-:-:S04]  /*4870*/  IMAD.HI.U32 R12, R7, R186, RZ ;  /* 0x000000ba070c7227 */ /* 0x000fc800078e00ff */
[----:B------:R-:W-:-:S04]  /*4880*/  IMAD.HI.U32 R13, R7, R184, RZ ;  /* 0x000000b8070d7227 */ /* 0x000fc800078e00ff */
[----:B------:R-:W-:Y:S01]  /*4890*/  @!P5 IMAD.IADD R192, R192, 0x1, -R6 ;  /* 0x00000001c0c0d824 */ /* 0x000fe200078e0a06 */
[----:B------:R-:W-:Y:S01]  /*48a0*/  ISETP.GT.U32.AND P5, PT, R6, R188, PT ;  /* 0x000000bc0600720c */ /* 0x000fe20003fa4070 */
[----:B------:R-:W-:Y:S02]  /*48b0*/  IMAD.MOV R15, RZ, RZ, -R12 ;  /* 0x000000ffff0f7224 */ /* 0x000fe400078e0a0c */
[----:B------:R-:W-:Y:S02]  /*48c0*/  IMAD.MOV R13, RZ, RZ, -R13 ;  /* 0x000000ffff0d7224 */ /* 0x000fe400078e0a0d */
[----:B------:R-:W-:-:S04]  /*48d0*/  IMAD.HI.U32 R12, R7, R241, RZ ;  /* 0x000000f1070c7227 */ /* 0x000fc800078e00ff */
[----:B------:R-:W-:Y:S02]  /*48e0*/  IMAD R184, R6, R13, R184 ;  /* 0x0000000d06b87224 */ /* 0x000fe400078e02b8 */
[----:B------:R-:W-:Y:S01]  /*48f0*/  @!P6 IMAD.IADD R194, R194, 0x1, -R6 ;  /* 0x00000001c2c2e824 */ /* 0x000fe200078e0a06 */
[C---:B------:R-:W-:Y:S01]  /*4900*/  ISETP.GT.U32.AND P6, PT, R6.reuse, R190, PT ;  /* 0x000000be0600720c */ /* 0x040fe20003fc4070 */
[C---:B------:R-:W-:Y:S01]  /*4910*/  IMAD R186, R6.reuse, R15, R186 ;  /* 0x0000000f06ba7224 */ /* 0x040fe200078e02ba */
[----:B------:R-:W-:Y:S01]  /*4920*/  IABS R15, R27 ;  /* 0x0000001b000f7213 */ /* 0x000fe20000000000 */
[----:B------:R-:W-:Y:S02]  /*4930*/  IMAD.MOV R13, RZ, RZ, -R12 ;  /* 0x000000ffff0d7224 */ /* 0x000fe400078e0a0c */
[----:B------:R-:W-:Y:S01]  /*4940*/  @!P4 IMAD.MOV R194, RZ, RZ, -R194 ;  /* 0x000000ffffc2c224 */ /* 0x000fe200078e0ac2 */
[C---:B------:R-:W-:Y:S01]  /*4950*/  ISETP.GT.U32.AND P4, PT, R6.reuse, R186, PT ;  /* 0x000000ba0600720c */ /* 0x040fe20003f84070 */
[----:B------:R-:W-:-:S02]  /*4960*/  IMAD R241, R6, R13, R241 ;  /* 0x0000000d06f17224 */ /* 0x000fc400078e02f1 */
[----:B------:R-:W-:Y:S01]  /*4970*/  @!P0 IMAD.MOV R192, RZ, RZ, -R192 ;  /* 0x000000ffffc08224 */ /* 0x000fe200078e0ac0 */
[----:B------:R-:W-:Y:S01]  /*4980*/  ISETP.GT.U32.AND P0, PT, R6, R184, PT ;  /* 0x000000b80600720c */ /* 0x000fe20003f04070 */
[----:B------:R-:W-:Y:S01]  /*4990*/  @!P5 IMAD.IADD R188, R188, 0x1, -R6 ;  /* 0x00000001bcbcd824 */ /* 0x000fe200078e0a06 */
[----:B------:R-:W-:Y:S01]  /*49a0*/  ISETP.GT.U32.AND P5, PT, R6, R241, PT ;  /* 0x000000f10600720c */ /* 0x000fe20003fa4070 */
[----:B------:R-:W-:-:S04]  /*49b0*/  IMAD.HI.U32 R12, R7, R239, RZ ;  /* 0x000000ef070c7227 */ /* 0x000fc800078e00ff */
[----:B------:R-:W-:Y:S02]  /*49c0*/  IMAD.MOV R12, RZ, RZ, -R12 ;  /* 0x000000ffff0c7224 */ /* 0x000fe400078e0a0c */
[--C-:B------:R-:W-:Y:S01]  /*49d0*/  @!P4 IMAD.IADD R186, R186, 0x1, -R6.reuse ;  /* 0x00000001babac824 */ /* 0x100fe200078e0a06 */
[----:B------:R-:W-:Y:S01]  /*49e0*/  ISETP.GT.U32.AND P4, PT, R6, R188, PT ;  /* 0x000000bc0600720c */ /* 0x000fe20003f84070 */
[--C-:B------:R-:W-:Y:S02]  /*49f0*/  @!P6 IMAD.IADD R190, R190, 0x1, -R6.reuse ;  /* 0x00000001bebee824 */ /* 0x100fe400078e0a06 */
[--C-:B------:R-:W-:Y:S01]  /*4a00*/  @!P0 IMAD.IADD R184, R184, 0x1, -R6.reuse ;  /* 0x00000001b8b88824 */ /* 0x100fe200078e0a06 */
[C---:B------:R-:W-:Y:S01]  /*4a10*/  ISETP.GT.U32.AND P0, PT, R6.reuse, R186, PT ;  /* 0x000000ba0600720c */ /* 0x040fe20003f04070 */
[----:B------:R-:W-:Y:S01]  /*4a20*/  @!P5 IMAD.IADD R241, R241, 0x1, -R6 ;  /* 0x00000001f1f1d824 */ /* 0x000fe200078e0a06 */
[C---:B------:R-:W-:Y:S01]  /*4a30*/  ISETP.GT.U32.AND P6, PT, R6.reuse, R190, PT ;  /* 0x000000be0600720c */ /* 0x040fe20003fc4070 */
[C---:B------:R-:W-:Y:S01]  /*4a40*/  IMAD R239, R6.reuse, R12, R239 ;  /* 0x0000000c06ef7224 */ /* 0x040fe200078e02ef */
[----:B------:R-:W-:Y:S01]  /*4a50*/  ISETP.GT.U32.AND P5, PT, R6, R184, PT ;  /* 0x000000b80600720c */ /* 0x000fe20003fa4070 */
[----:B------:R-:W-:-:S04]  /*4a60*/  IMAD.HI.U32 R12, R7, R225, RZ ;  /* 0x000000e1070c7227 */ /* 0x000fc800078e00ff */
[----:B------:R-:W-:Y:S02]  /*4a70*/  IMAD.MOV R12, RZ, RZ, -R12 ;  /* 0x000000ffff0c7224 */ /* 0x000fe400078e0a0c */
[----:B------:R-:W-:Y:S01]  /*4a80*/  @!P4 IMAD.IADD R188, R188, 0x1, -R6 ;  /* 0x00000001bcbcc824 */ /* 0x000fe200078e0a06 */
[C---:B------:R-:W-:Y:S01]  /*4a90*/  ISETP.GT.U32.AND P4, PT, R6.reuse, R239, PT ;  /* 0x000000ef0600720c */ /* 0x040fe20003f84070 */
[----:B------:R-:W-:Y:S02]  /*4aa0*/  IMAD R225, R6, R12, R225 ;  /* 0x0000000c06e17224 */ /* 0x000fe400078e02e1 */
[----:B------:R-:W-:-:S04]  /*4ab0*/  IMAD.HI.U32 R12, R7, R221, RZ ;  /* 0x000000dd070c7227 */ /* 0x000fc800078e00ff */
[--C-:B------:R-:W-:Y:S01]  /*4ac0*/  @!P5 IMAD.IADD R184, R184, 0x1, -R6.reuse ;  /* 0x00000001b8b8d824 */ /* 0x100fe200078e0a06 */
[----:B------:R-:W-:Y:S01]  /*4ad0*/  ISETP.GT.U32.AND P5, PT, R6, R225, PT ;  /* 0x000000e10600720c */ /* 0x000fe20003fa4070 */
[----:B------:R-:W-:Y:S01]  /*4ae0*/  @!P6 IMAD.IADD R190, R190, 0x1, -R6 ;  /* 0x00000001bebee824 */ /* 0x000fe200078e0a06 */
[----:B------:R-:W-:Y:S01]  /*4af0*/  ISETP.GE.AND P6, PT, R103, RZ, PT ;  /* 0x000000ff6700720c */ /* 0x000fe20003fc6270 */
[----:B------:R-:W-:Y:S01]  /*4b00*/  IMAD.HI.U32 R13, R7, R219, RZ ;  /* 0x000000db070d7227 */ /* 0x000fe200078e00ff */
[----:B------:R-:W-:-:S03]  /*4b10*/  IABS R103, R63 ;  /* 0x0000003f00677213 */ /* 0x000fc60000000000 */
[----:B------:R-:W-:Y:S02]  /*4b20*/  IMAD.MOV R12, RZ, RZ, -R12 ;  /* 0x000000ffff0c7224 */ /* 0x000fe400078e0a0c */
[----:B------:R-:W-:Y:S02]  /*4b30*/  IMAD.MOV R13, RZ, RZ, -R13 ;  /* 0x000000ffff0d7224 */ /* 0x000fe400078e0a0d */
[--C-:B------:R-:W-:Y:S01]  /*4b40*/  @!P4 IMAD.IADD R239, R239, 0x1, -R6.reuse ;  /* 0x00000001efefc824 */ /* 0x100fe200078e0a06 */
[----:B------:R-:W-:Y:S01]  /*4b50*/  ISETP.GE.AND P4, PT, R102, RZ, PT ;  /* 0x000000ff6600720c */ /* 0x000fe20003f86270 */
[C---:B------:R-:W-:Y:S02]  /*4b60*/  IMAD R221, R6.reuse, R12, R221 ;  /* 0x0000000c06dd7224 */ /* 0x040fe400078e02dd */
[C---:B------:R-:W-:Y:S02]  /*4b70*/  IMAD R219, R6.reuse, R13, R219 ;  /* 0x0000000d06db7224 */ /* 0x040fe400078e02db */
[----:B------:R-:W-:Y:S01]  /*4b80*/  @!P5 IMAD.IADD R225, R225, 0x1, -R6 ;  /* 0x00000001e1e1d824 */ /* 0x000fe200078e0a06 */
[C---:B------:R-:W-:Y:S01]  /*4b90*/  ISETP.GT.U32.AND P5, PT, R6.reuse, R221, PT ;  /* 0x000000dd0600720c */ /* 0x040fe20003fa4070 */
[----:B------:R-:W-:Y:S01]  /*4ba0*/  @!P3 IMAD.MOV R188, RZ, RZ, -R188 ;  /* 0x000000ffffbcb224 */ /* 0x000fe200078e0abc */
[C---:B------:R-:W-:Y:S01]  /*4bb0*/  ISETP.GT.U32.AND P3, PT, R6.reuse, R239, PT ;  /* 0x000000ef0600720c */ /* 0x040fe20003f64070 */
[----:B------:R-:W-:Y:S01]  /*4bc0*/  @!P6 IMAD.MOV R184, RZ, RZ, -R184 ;  /* 0x000000ffffb8e224 */ /* 0x000fe200078e0ab8 */
[C---:B------:R-:W-:Y:S01]  /*4bd0*/  ISETP.GT.U32.AND P6, PT, R6.reuse, R219, PT ;  /* 0x000000db0600720c */ /* 0x040fe20003fc4070 */
[----:B------:R-:W-:-:S02]  /*4be0*/  IMAD R189, R6, R14, R189 ;  /* 0x0000000e06bd7224 */ /* 0x000fc400078e02bd */
[----:B------:R-:W-:Y:S01]  /*4bf0*/  @!P2 IMAD.MOV R196, RZ, RZ, -R196 ;  /* 0x000000ffffc4a224 */ /* 0x000fe200078e0ac4 */
[----:B------:R-:W-:Y:S01]  /*4c00*/  ISETP.GE.AND P2, PT, R104, RZ, PT ;  /* 0x000000ff6800720c */ /* 0x000fe20003f46270 */
[----:B------:R-:W-:Y:S01]  /*4c10*/  @!P1 IMAD.MOV R190, RZ, RZ, -R190 ;  /* 0x000000ffffbe9224 */ /* 0x000fe200078e0abe */
[----:B------:R-:W-:Y:S01]  /*4c20*/  ISETP.GT.U32.AND P1, PT, R6, R241, PT ;  /* 0x000000f10600720c */ /* 0x000fe20003f24070 */
[----:B------:R-:W-:-:S04]  /*4c30*/  IMAD.HI.U32 R12, R7, R187, RZ ;  /* 0x000000bb070c7227 */ /* 0x000fc800078e00ff */
[--C-:B------:R-:W-:Y:S01]  /*4c40*/  @!P3 IMAD.IADD R239, R239, 0x1, -R6.reuse ;  /* 0x00000001efefb824 */ /* 0x100fe200078e0a06 */
[----:B------:R-:W-:Y:S01]  /*4c50*/  ISETP.GT.U32.AND P3, PT, R6, R189, PT ;  /* 0x000000bd0600720c */ /* 0x000fe20003f64070 */
[--C-:B------:R-:W-:Y:S01]  /*4c60*/  @!P5 IMAD.IADD R221, R221, 0x1, -R6.reuse ;  /* 0x00000001ddddd824 */ /* 0x100fe200078e0a06 */
[----:B------:R-:W-:Y:S01]  /*4c70*/  ISETP.GE.AND P5, PT, R99, RZ, PT ;  /* 0x000000ff6300720c */ /* 0x000fe20003fa6270 */
[--C-:B------:R-:W-:Y:S01]  /*4c80*/  @!P6 IMAD.IADD R219, R219, 0x1, -R6.reuse ;  /* 0x00000001dbdbe824 */ /* 0x100fe200078e0a06 */
[----:B------:R-:W-:Y:S01]  /*4c90*/  IABS R99, R61 ;  /* 0x0000003d00637213 */ /* 0x000fe20000000000 */
[----:B------:R-:W-:Y:S01]  /*4ca0*/  @!P0 IMAD.IADD R186, R186, 0x1, -R6 ;  /* 0x00000001baba8824 */ /* 0x000fe200078e0a06 */
[----:B------:R-:W-:Y:S01]  /*4cb0*/  ISETP.GT.U32.AND P6, PT, R6, R221, PT ;  /* 0x000000dd0600720c */ /* 0x000fe20003fc4070 */
[----:B------:R-:W-:Y:S01]  /*4cc0*/  IMAD.MOV R12, RZ, RZ, -R12 ;  /* 0x000000ffff0c7224 */ /* 0x000fe200078e0a0c */
[----:B------:R-:W-:Y:S01]  /*4cd0*/  ISETP.GE.AND P0, PT, R100, RZ, PT ;  /* 0x000000ff6400720c */ /* 0x000fe20003f06270 */
[----:B------:R-:W-:Y:S01]  /*4ce0*/  @!P1 IMAD.IADD R241, R241, 0x1, -R6 ;  /* 0x00000001f1f19824 */ /* 0x000fe200078e0a06 */
[----:B------:R-:W-:Y:S01]  /*4cf0*/  ISETP.GE.AND P1, PT, R101, RZ, PT ;  /* 0x000000ff6500720c */ /* 0x000fe20003f26270 */
[----:B------:R-:W-:Y:S01]  /*4d00*/  @!P2 IMAD.MOV R186, RZ, RZ, -R186 ;  /* 0x000000ffffbaa224 */ /* 0x000fe200078e0aba */
[C---:B------:R-:W-:Y:S01]  /*4d10*/  ISETP.GT.U32.AND P2, PT, R6.reuse, R225, PT ;  /* 0x000000e10600720c */ /* 0x040fe20003f44070 */
[C---:B------:R-:W-:Y:S01]  /*4d20*/  IMAD R187, R6.reuse, R12, R187 ;  /* 0x0000000c06bb7224 */ /* 0x040fe200078e02bb */
[----:B------:R-:W-:Y:S01]  /*4d30*/  IABS R101, R60 ;  /* 0x0000003c00657213 */ /* 0x000fe20000000000 */
[----:B------:R-:W-:Y:S01]  /*4d40*/  @!P3 IMAD.IADD R189, R189, 0x1, -R6 ;  /* 0x00000001bdbdb824 */ /* 0x000fe200078e0a06 */
[----:B------:R-:W-:Y:S01]  /*4d50*/  ISETP.GT.U32.AND P3, PT, R6, R219, PT ;  /* 0x000000db0600720c */ /* 0x000fe20003f64070 */
[----:B------:R-:W-:-:S04]  /*4d60*/  IMAD.HI.U32 R13, R7, R185, RZ ;  /* 0x000000b9070d7227 */ /* 0x000fc800078e00ff */
[----:B------:R-:W-:Y:S01]  /*4d70*/  @!P6 IMAD.IADD R221, R221, 0x1, -R6 ;  /* 0x00000001dddde824 */ /* 0x000fe200078e0a06 */
[----:B------:R-:W-:Y:S01]  /*4d80*/  ISETP.GT.U32.AND P6, PT, R6, R187, PT ;  /* 0x000000bb0600720c */ /* 0x000fe20003fc4070 */
[----:B------:R-:W-:Y:S02]  /*4d90*/  IMAD.MOV R13, RZ, RZ, -R13 ;  /* 0x000000ffff0d7224 */ /* 0x000fe400078e0a0d */
[----:B------:R-:W-:-:S04]  /*4da0*/  IMAD.HI.U32 R12, R7, R183, RZ ;  /* 0x000000b7070c7227 */ /* 0x000fc800078e00ff */
[----:B------:R-:W-:Y:S02]  /*4db0*/  IMAD R185, R6, R13, R185 ;  /* 0x0000000d06b97224 */ /* 0x000fe400078e02b9 */
[----:B------:R-:W-:Y:S02]  /*4dc0*/  IMAD.MOV R13, RZ, RZ, -R12 ;  /* 0x000000ffff0d7224 */ /* 0x000fe400078e0a0c */
[--C-:B------:R-:W-:Y:S01]  /*4dd0*/  @!P2 IMAD.IADD R225, R225, 0x1, -R6.reuse ;  /* 0x00000001e1e1a824 */ /* 0x100fe200078e0a06 */
[----:B------:R-:W-:Y:S01]  /*4de0*/  ISETP.GE.AND P2, PT, R98, RZ, PT ;  /* 0x000000ff6200720c */ /* 0x000fe20003f46270 */
[----:B------:R-:W-:Y:S01]  /*4df0*/  @!P1 IMAD.MOV R239, RZ, RZ, -R239 ;  /* 0x000000ffffef9224 */ /* 0x000fe200078e0aef */
[C---:B------:R-:W-:Y:S01]  /*4e00*/  ISETP.GT.U32.AND P1, PT, R6.reuse, R189, PT ;  /* 0x000000bd0600720c */ /* 0x040fe20003f24070 */
[----:B------:R-:W-:Y:S01]  /*4e10*/  @!P3 IMAD.IADD R219, R219, 0x1, -R6 ;  /* 0x00000001dbdbb824 */ /* 0x000fe200078e0a06 */
[----:B------:R-:W-:Y:S01]  /*4e20*/  ISETP.GT.U32.AND P3, PT, R6, R185, PT ;  /* 0x000000b90600720c */ /* 0x000fe20003f64070 */
[----:B------:R-:W-:-:S04]  /*4e30*/  IMAD.HI.U32 R12, R7, R181, RZ ;  /* 0x000000b5070c7227 */ /* 0x000fc800078e00ff */
[----:B------:R-:W-:Y:S02]  /*4e40*/  IMAD R183, R6, R13, R183 ;  /* 0x0000000d06b77224 */ /* 0x000fe400078e02b7 */
[----:B------:R-:W-:Y:S01]  /*4e50*/  @!P0 IMAD.MOV R241, RZ, RZ, -R241 ;  /* 0x000000fffff18224 */ /* 0x000fe200078e0af1 */
[----:B------:R-:W-:Y:S01]  /*4e60*/  ISETP.GE.AND P0, PT, R97, RZ, PT ;  /* 0x000000ff6100720c */ /* 0x000fe20003f06270 */
[----:B------:R-:W-:Y:S01]  /*4e70*/  IMAD.HI.U32 R13, R7, R179, RZ ;  /* 0x000000b3070d7227 */ /* 0x000fe200078e00ff */
[----:B------:R-:W-:-:S03]  /*4e80*/  IABS R97, R62 ;  /* 0x0000003e00617213 */ /* 0x000fc60000000000 */
[----:B------:R-:W-:Y:S02]  /*4e90*/  IMAD.MOV R12, RZ, RZ, -R12 ;  /* 0x000000ffff0c7224 */ /* 0x000fe400078e0a0c */
[--C-:B------:R-:W-:Y:S01]  /*4ea0*/  @!P6 IMAD.IADD R187, R187, 0x1, -R6.reuse ;  /* 0x00000001bbbbe824 */ /* 0x100fe200078e0a06 */
[C---:B------:R-:W-:Y:S01]  /*4eb0*/  ISETP.GT.U32.AND P6, PT, R6.reuse, R183, PT ;  /* 0x000000b70600720c */ /* 0x040fe20003fc4070 */
[----:B------:R-:W-:Y:S02]  /*4ec0*/  IMAD.MOV R13, RZ, RZ, -R13 ;  /* 0x000000ffff0d7224 */ /* 0x000fe400078e0a0d */
[C---:B------:R-:W-:Y:S02]  /*4ed0*/  IMAD R181, R6.reuse, R12, R181 ;  /* 0x0000000c06b57224 */ /* 0x040fe400078e02b5 */
[--C-:B------:R-:W-:Y:S01]  /*4ee0*/  @!P1 IMAD.IADD R189, R189, 0x1, -R6.reuse ;  /* 0x00000001bdbd9824 */ /* 0x100fe200078e0a06 */
[----:B------:R-:W-:Y:S01]  /*4ef0*/  ISETP.GE.AND P1, PT, R95, RZ, PT ;  /* 0x000000ff5f00720c */ /* 0x000fe20003f26270 */
[C---:B------:R-:W-:Y:S01]  /*4f00*/  IMAD R179, R6.reuse, R13, R179 ;  /* 0x0000000d06b37224 */ /* 0x040fe200078e02b3 */
[----:B------:R-:W-:Y:S01]  /*4f10*/  IABS R95, R58 ;  /* 0x0000003a005f7213 */ /* 0x000fe20000000000 */
[----:B------:R-:W-:Y:S01]  /*4f20*/  @!P2 IMAD.MOV R219, RZ, RZ, -R219 ;  /* 0x000000ffffdba224 */ /* 0x000fe200078e0adb */
[----:B------:R-:W-:Y:S01]  /*4f30*/  ISETP.GT.U32.AND P2, PT, R6, R181, PT ;  /* 0x000000b50600720c */ /* 0x000fe20003f44070 */
[--C-:B------:R-:W-:Y:S01]  /*4f40*/  @!P3 IMAD.IADD R185, R185, 0x1, -R6.reuse ;  /* 0x00000001b9b9b824 */ /* 0x100fe200078e0a06 */
[----:B------:R-:W-:Y:S01]  /*4f50*/  ISETP.GE.AND P3, PT, R96, RZ, PT ;  /* 0x000000ff6000720c */ /* 0x000fe20003f66270 */
[----:B------:R-:W-:Y:S01]  /*4f60*/  @!P5 IMAD.MOV R189, RZ, RZ, -R189 ;  /* 0x000000ffffbdd224 */ /* 0x000fe200078e0abd */
[C---:B------:R-:W-:Y:S01]  /*4f70*/  ISETP.GT.U32.AND P5, PT, R6.reuse, R179, PT ;  /* 0x000000b30600720c */ /* 0x040fe20003fa4070 */
[----:B------:R-:W-:Y:S01]  /*4f80*/  @!P6 IMAD.IADD R183, R183, 0x1, -R6 ;  /* 0x00000001b7b7e824 */ /* 0x000fe200078e0a06 */
[C---:B------:R-:W-:Y:S01]  /*4f90*/  ISETP.GT.U32.AND P6, PT, R6.reuse, R187, PT ;  /* 0x000000bb0600720c */ /* 0x040fe20003fc4070 */
[----:B------:R-:W-:Y:S01]  /*4fa0*/  @!P0 IMAD.MOV R221, RZ, RZ, -R221 ;  /* 0x000000ffffdd8224 */ /* 0x000fe200078e0add */
[----:B------:R-:W-:Y:S01]  /*4fb0*/  ISETP.GT.U32.AND P0, PT, R6, R185, PT ;  /* 0x000000b90600720c */ /* 0x000fe20003f04070 */
[----:B------:R-:W-:-:S04]  /*4fc0*/  IMAD.HI.U32 R12, R7, R171, RZ ;  /* 0x000000ab070c7227 */ /* 0x000fc800078e00ff */
[----:B------:R-:W-:Y:S01]  /*4fd0*/  @!P4 IMAD.MOV R225, RZ, RZ, -R225 ;  /* 0x000000ffffe1c224 */ /* 0x000fe200078e0ae1 */
[----:B------:R-:W-:Y:S01]  /*4fe0*/  ISETP.GT.U32.AND P4, PT, R6, R183, PT ;  /* 0x000000b70600720c */ /* 0x000fe20003f84070 */
[----:B------:R-:W-:Y:S01]  /*4ff0*/  @!P2 IMAD.IADD R181, R181, 0x1, -R6 ;  /* 0x00000001b5b5a824 */ /* 0x000fe200078e0a06 */
[----:B------:R-:W-:Y:S01]  /*5000*/  ISETP.GE.AND P2, PT, R94, RZ, PT ;  /* 0x000000ff5e00720c */ /* 0x000fe20003f46270 */
[----:B------:R-:W-:Y:S02]  /*5010*/  IMAD.MOV R12, RZ, RZ, -R12 ;  /* 0x000000ffff0c7224 */ /* 0x000fe400078e0a0c */
[----:B------:R-:W-:Y:S01]  /*5020*/  @!P5 IMAD.IADD R179, R179, 0x1, -R6 ;  /* 0x00000001b3b3d824 */ /* 0x000fe200078e0a06 */
[----:B------:R-:W-:Y:S01]  /*5030*/  ISETP.GT.U32.AND P5, PT, R6, R181, PT ;  /* 0x000000b50600720c */ /* 0x000fe20003fa4070 */
[----:B------:R-:W-:-:S04]  /*5040*/  IMAD.HI.U32 R13, R7, R169, RZ ;  /* 0x000000a9070d7227 */ /* 0x000fc800078e00ff */
[--C-:B------:R-:W-:Y:S02]  /*5050*/  @!P6 IMAD.IADD R187, R187, 0x1, -R6.reuse ;  /* 0x00000001bbbbe824 */ /* 0x100fe400078e0a06 */
[----:B------:R-:W-:Y:S01]  /*5060*/  @!P0 IMAD.IADD R185, R185, 0x1, -R6 ;  /* 0x00000001b9b98824 */ /* 0x000fe200078e0a06 */
[----:B------:R-:W-:Y:S01]  /*5070*/  ISETP.GE.AND P0, PT, R92, RZ, PT ;  /* 0x000000ff5c00720c */ /* 0x000fe20003f06270 */
[C---:B------:R-:W-:Y:S02]  /*5080*/  IMAD R171, R6.reuse, R12, R171 ;  /* 0x0000000c06ab7224 */ /* 0x040fe400078e02ab */
[----:B------:R-:W-:Y:S02]  /*5090*/  IMAD.MOV R13, RZ, RZ, -R13 ;  /* 0x000000ffff0d7224 */ /* 0x000fe400078e0a0d */
[----:B------:R-:W-:Y:S01]  /*50a0*/  @!P1 IMAD.MOV R187, RZ, RZ, -R187 ;  /* 0x000000ffffbb9224 */ /* 0x000fe200078e0abb */
[C---:B------:R-:W-:Y:S01]  /*50b0*/  ISETP.GT.U32.AND P1, PT, R6.reuse, R179, PT ;  /* 0x000000b30600720c */ /* 0x040fe20003f24070 */
[----:B------:R-:W-:Y:S01]  /*50c0*/  @!P3 IMAD.MOV R185, RZ, RZ, -R185 ;  /* 0x000000ffffb9b224 */ /* 0x000fe200078e0ab9 */
[----:B------:R-:W-:Y:S01]  /*50d0*/  ISETP.GT.U32.AND P3, PT, R6, R171, PT ;  /* 0x000000ab0600720c */ /* 0x000fe20003f64070 */
[----:B------:R-:W-:-:S04]  /*50e0*/  IMAD.HI.U32 R14, R7, R173, RZ ;  /* 0x000000ad070e7227 */ /* 0x000fc800078e00ff */
[----:B------:R-:W-:Y:S01]  /*50f0*/  @!P4 IMAD.IADD R183, R183, 0x1, -R6 ;  /* 0x00000001b7b7c824 */ /* 0x000fe200078e0a06 */
[----:B------:R-:W-:Y:S01]  /*5100*/  ISETP.GE.AND P4, PT, R93, RZ, PT ;  /* 0x000000ff5d00720c */ /* 0x000fe20003f86270 */
[----:B------:R-:W-:Y:S01]  /*5110*/  IMAD R169, R6, R13, R169 ;  /* 0x0000000d06a97224 */ /* 0x000fe200078e02a9 */
[----:B------:R-:W-:Y:S01]  /*5120*/  IABS R93, R56 ;  /* 0x00000038005d7213 */ /* 0x000fe20000000000 */
[----:B------:R-:W-:-:S04]  /*5130*/  IMAD.HI.U32 R12, R7, R167, RZ ;  /* 0x000000a7070c7227 */ /* 0x000fc800078e00ff */
[----:B------:R-:W-:Y:S02]  /*5140*/  IMAD.MOV R14, RZ, RZ, -R14 ;  /* 0x000000ffff0e7224 */ /* 0x000fe400078e0a0e */
[----:B------:R-:W-:Y:S01]  /*5150*/  @!P5 IMAD.IADD R181, R181, 0x1, -R6 ;  /* 0x00000001b5b5d824 */ /* 0x000fe200078e0a06 */
[C---:B------:R-:W-:Y:S01]  /*5160*/  ISETP.GT.U32.AND P5, PT, R6.reuse, R169, PT ;  /* 0x000000a90600720c */ /* 0x040fe20003fa4070 */
[----:B------:R-:W-:Y:S02]  /*5170*/  IMAD.MOV R12, RZ, RZ, -R12 ;  /* 0x000000ffff0c7224 */ /* 0x000fe400078e0a0c */
[C---:B------:R-:W-:Y:S02]  /*5180*/  IMAD R173, R6.reuse, R14, R173 ;  /* 0x0000000e06ad7224 */ /* 0x040fe400078e02ad */
[--C-:B------:R-:W-:Y:S01]  /*5190*/  @!P1 IMAD.IADD R179, R179, 0x1, -R6.reuse ;  /* 0x00000001b3b39824 */ /* 0x100fe200078e0a06 */
[----:B------:R-:W-:Y:S01]  /*51a0*/  ISETP.GE.AND P1, PT, R89, RZ, PT ;  /* 0x000000ff5900720c */ /* 0x000fe20003f26270 */
[--C-:B------:R-:W-:Y:S01]  /*51b0*/  @!P3 IMAD.IADD R171, R171, 0x1, -R6.reuse ;  /* 0x00000001ababb824 */ /* 0x100fe200078e0a06 */
[C---:B------:R-:W-:Y:S01]  /*51c0*/  ISETP.GT.U32.AND P6, PT, R6.reuse, R173, PT ;  /* 0x000000ad0600720c */ /* 0x040fe20003fc4070 */
[C---:B------:R-:W-:Y:S01]  /*51d0*/  IMAD R167, R6.reuse, R12, R167 ;  /* 0x0000000c06a77224 */ /* 0x040fe200078e02a7 */
[----:B------:R-:W-:Y:S01]  /*51e0*/  ISETP.GE.AND P3, PT, R91, RZ, PT ;  /* 0x000000ff5b00720c */ /* 0x000fe20003f66270 */
[----:B------:R-:W-:Y:S01]  /*51f0*/  @!P4 IMAD.MOV R181, RZ, RZ, -R181 ;  /* 0x000000ffffb5c224 */ /* 0x000fe200078e0ab5 */
[C---:B------:R-:W-:Y:S01]  /*5200*/  ISETP.GT.U32.AND P4, PT, R6.reuse, R171, PT ;  /* 0x000000ab0600720c */ /* 0x040fe20003f84070 */
[----:B------:R-:W-:Y:S01]  /*5210*/  @!P2 IMAD.MOV R179, RZ, RZ, -R179 ;  /* 0x000000ffffb3a224 */ /* 0x000fe200078e0ab3 */
[----:B------:R-:W-:Y:S01]  /*5220*/  ISETP.GT.U32.AND P2, PT, R6, R167, PT ;  /* 0x000000a70600720c */ /* 0x000fe20003f44070 */
[----:B------:R-:W-:Y:S01]  /*5230*/  @!P5 IMAD.IADD R169, R169, 0x1, -R6 ;  /* 0x00000001a9a9d824 */ /* 0x000fe200078e0a06 */
[----:B------:R-:W-:Y:S01]  /*5240*/  IABS R91, R59 ;  /* 0x0000003b005b7213 */ /* 0x000fe20000000000 */
[----:B------:R-:W-:Y:S01]  /*5250*/  IMAD.HI.U32 R12, R7, R165, RZ ;  /* 0x000000a5070c7227 */ /* 0x000fe200078e00ff */
[----:B------:R-:W-:-:S02]  /*5260*/  IABS R89, R57 ;  /* 0x0000003900597213 */ /* 0x000fc40000000000 */
[C---:B------:R-:W-:Y:S01]  /*5270*/  ISETP.GT.U32.AND P5, PT, R6.reuse, R169, PT ;  /* 0x000000a90600720c */ /* 0x040fe20003fa4070 */
[----:B------:R-:W-:Y:S02]  /*5280*/  @!P6 IMAD.IADD R173, R173, 0x1, -R6 ;  /* 0x00000001adade824 */ /* 0x000fe400078e0a06 */
[----:B------:R-:W-:Y:S02]  /*5290*/  IMAD.MOV R12, RZ, RZ, -R12 ;  /* 0x000000ffff0c7224 */ /* 0x000fe400078e0a0c */
[--C-:B------:R-:W-:Y:S01]  /*52a0*/  @!P4 IMAD.IADD R171, R171, 0x1, -R6.reuse ;  /* 0x00000001ababc824 */ /* 0x100fe200078e0a06 */
[C---:B------:R-:W-:Y:S01]  /*52b0*/  ISETP.GT.U32.AND P6, PT, R6.reuse, R173, PT ;  /* 0x000000ad0600720c */ /* 0x040fe20003fc4070 */
[--C-:B------:R-:W-:Y:S01]  /*52c0*/  @!P2 IMAD.IADD R167, R167, 0x1, -R6.reuse ;  /* 0x00000001a7a7a824 */ /* 0x100fe200078e0a06 */
[----:B------:R-:W-:Y:S01]  /*52d0*/  ISETP.GE.AND P4, PT, R87, RZ, PT ;  /* 0x000000ff5700720c */ /* 0x000fe20003f86270 */
[C---:B------:R-:W-:Y:S01]  /*52e0*/  IMAD R165, R6.reuse, R12, R165 ;  /* 0x0000000c06a57224 */ /* 0x040fe200078e02a5 */
[----:B------:R-:W-:Y:S01]  /*52f0*/  ISETP.GE.AND P2, PT, R85, RZ, PT ;  /* 0x000000ff5500720c */ /* 0x000fe20003f46270 */
[----:B------:R-:W-:Y:S01]  /*5300*/  @!P1 IMAD.MOV R171, RZ, RZ, -R171 ;  /* 0x000000ffffab9224 */ /* 0x000fe200078e0aab */
[C---:B------:R-:W-:Y:S01]  /*5310*/  ISETP.GT.U32.AND P1, PT, R6.reuse, R167, PT ;  /* 0x000000a70600720c */ /* 0x040fe20003f24070 */
[----:B------:R-:W-:Y:S01]  /*5320*/  @!P5 IMAD.IADD R169, R169, 0x1, -R6 ;  /* 0x00000001a9a9d824 */ /* 0x000fe200078e0a06 */
[----:B------:R-:W-:Y:S01]  /*5330*/  ISETP.GT.U32.AND P5, PT, R6, R165, PT ;  /* 0x000000a50600720c */ /* 0x000fe20003fa4070 */
[----:B------:R-:W-:Y:S01]  /*5340*/  IMAD.HI.U32 R13, R7, R159, RZ ;  /* 0x0000009f070d7227 */ /* 0x000fe200078e00ff */
[----:B------:R-:W-:-:S02]  /*5350*/  IABS R87, R53 ;  /* 0x0000003500577213 */ /* 0x000fc40000000000 */
[----:B------:R-:W-:Y:S01]  /*5360*/  IABS R85, R54 ;  /* 0x0000003600557213 */ /* 0x000fe20000000000 */
[----:B------:R-:W-:Y:S02]  /*5370*/  IMAD.MOV R13, RZ, RZ, -R13 ;  /* 0x000000ffff0d7224 */ /* 0x000fe400078e0a0d */
[----:B------:R-:W-:-:S04]  /*5380*/  IMAD.HI.U32 R12, R7, R163, RZ ;  /* 0x000000a3070c7227 */ /* 0x000fc800078e00ff */
[--C-:B------:R-:W-:Y:S01]  /*5390*/  @!P6 IMAD.IADD R173, R173, 0x1, -R6.reuse ;  /* 0x00000001adade824 */ /* 0x100fe200078e0a06 */
[----:B------:R-:W-:Y:S01]  /*53a0*/  ISETP.GE.AND P6, PT, R90, RZ, PT ;  /* 0x000000ff5a00720c */ /* 0x000fe20003fc6270 */
[----:B------:R-:W-:Y:S01]  /*53b0*/  @!P1 IMAD.IADD R167, R167, 0x1, -R6 ;  /* 0x00000001a7a79824 */ /* 0x000fe200078e0a06 */
[----:B------:R-:W-:Y:S01]  /*53c0*/  ISETP.GE.AND P1, PT, R84, RZ, PT ;  /* 0x000000ff5400720c */ /* 0x000fe20003f26270 */
[C---:B------:R-:W-:Y:S02]  /*53d0*/  IMAD R159, R6.reuse, R13, R159 ;  /* 0x0000000d069f7224 */ /* 0x040fe400078e029f */
[----:B------:R-:W-:Y:S02]  /*53e0*/  IMAD.MOV R12, RZ, RZ, -R12 ;  /* 0x000000ffff0c7224 */ /* 0x000fe400078e0a0c */
[----:B------:R-:W-:Y:S02]  /*53f0*/  @!P5 IMAD.IADD R165, R165, 0x1, -R6 ;  /* 0x00000001a5a5d824 */ /* 0x000fe400078e0a06 */
[----:B------:R-:W-:Y:S01]  /*5400*/  @!P3 IMAD.MOV R167, RZ, RZ, -R167 ;  /* 0x000000ffffa7b224 */ /* 0x000fe200078e0aa7 */
[C---:B------:R-:W-:Y:S01]  /*5410*/  ISETP.GT.U32.AND P3, PT, R6.reuse, R159, PT ;  /* 0x0000009f0600720c */ /* 0x040fe20003f64070 */
[C---:B------:R-:W-:Y:S01]  /*5420*/  IMAD R163, R6.reuse, R12, R163 ;  /* 0x0000000c06a37224 */ /* 0x040fe200078e02a3 */
[----:B------:R-:W-:Y:S01]  /*5430*/  ISETP.GT.U32.AND P5, PT, R6, R165, PT ;  /* 0x000000a50600720c */ /* 0x000fe20003fa4070 */
[----:B------:R-:W-:-:S04]  /*5440*/  IMAD.HI.U32 R12, R7, R161, RZ ;  /* 0x000000a1070c7227 */ /* 0x000fc800078e00ff */
[----:B------:R-:W-:Y:S02]  /*5450*/  IMAD.MOV R12, RZ, RZ, -R12 ;  /* 0x000000ffff0c7224 */ /* 0x000fe400078e0a0c */
[----:B------:R-:W-:Y:S01]  /*5460*/  @!P6 IMAD.MOV R169, RZ, RZ, -R169 ;  /* 0x000000ffffa9e224 */ /* 0x000fe200078e0aa9 */
[C---:B------:R-:W-:Y:S01]  /*5470*/  ISETP.GT.U32.AND P6, PT, R6.reuse, R163, PT ;  /* 0x000000a30600720c */ /* 0x040fe20003fc4070 */
[----:B------:R-:W-:Y:S02]  /*5480*/  IMAD R161, R6, R12, R161 ;  /* 0x0000000c06a17224 */ /* 0x000fe400078e02a1 */
[----:B------:R-:W-:-:S04]  /*5490*/  IMAD.HI.U32 R12, R7, R157, RZ ;  /* 0x0000009d070c7227 */ /* 0x000fc800078e00ff */
[----:B------:R-:W-:Y:S02]  /*54a0*/  @!P3 IMAD.IADD R159, R159, 0x1, -R6 ;  /* 0x000000019f9fb824 */ /* 0x000fe400078e0a06 */
[----:B------:R-:W-:Y:S02]  /*54b0*/  IMAD.MOV R12, RZ, RZ, -R12 ;  /* 0x000000ffff0c7224 */ /* 0x000fe400078e0a0c */
[----:B------:R-:W-:Y:S01]  /*54c0*/  @!P5 IMAD.IADD R165, R165, 0x1, -R6 ;  /* 0x00000001a5a5d824 */ /* 0x000fe200078e0a06 */
[C---:B------:R-:W-:Y:S01]  /*54d0*/  ISETP.GT.U32.AND P5, PT, R6.reuse, R161, PT ;  /* 0x000000a10600720c */ /* 0x040fe20003fa4070 */
[C---:B------:R-:W-:Y:S01]  /*54e0*/  IMAD R157, R6.reuse, R12, R157 ;  /* 0x0000000c069d7224 */ /* 0x040fe200078e029d */
[----:B------:R-:W-:Y:S01]  /*54f0*/  ISETP.GT.U32.AND P3, PT, R6, R159, PT ;  /* 0x0000009f0600720c */ /* 0x000fe20003f64070 */
[----:B------:R-:W-:-:S04]  /*5500*/  IMAD.HI.U32 R12, R7, R153, RZ ;  /* 0x00000099070c7227 */ /* 0x000fc800078e00ff */
[----:B------:R-:W-:Y:S02]  /*5510*/  @!P6 IMAD.IADD R163, R163, 0x1, -R6 ;  /* 0x00000001a3a3e824 */ /* 0x000fe400078e0a06 */
[----:B------:R-:W-:Y:S02]  /*5520*/  IMAD.MOV R12, RZ, RZ, -R12 ;  /* 0x000000ffff0c7224 */ /* 0x000fe400078e0a0c */
[----:B------:R-:W-:Y:S01]  /*5530*/  IMAD.HI.U32 R13, R7, R155, RZ ;  /* 0x0000009b070d7227 */ /* 0x000fe200078e00ff */
[----:B------:R-:W-:-:S03]  /*5540*/  ISETP.GT.U32.AND P6, PT, R6, R163, PT ;  /* 0x000000a30600720c */ /* 0x000fc60003fc4070 */
[C---:B------:R-:W-:Y:S02]  /*5550*/  IMAD R153, R6.reuse, R12, R153 ;  /* 0x0000000c06997224 */ /* 0x040fe400078e0299 */
[--C-:B------:R-:W-:Y:S02]  /*5560*/  @!P5 IMAD.IADD R161, R161, 0x1, -R6.reuse ;  /* 0x00000001a1a1d824 */ /* 0x100fe400078e0a06 */
[----:B------:R-:W-:Y:S01]  /*5570*/  @!P3 IMAD.IADD R159, R159, 0x1, -R6 ;  /* 0x000000019f9fb824 */ /* 0x000fe200078e0a06 */
[C---:B------:R-:W-:Y:S01]  /*5580*/  ISETP.GT.U32.AND P3, PT, R6.reuse, R153, PT ;  /* 0x000000990600720c */ /* 0x040fe20003f64070 */
[----:B------:R-:W-:Y:S01]  /*5590*/  IMAD.MOV R13, RZ, RZ, -R13 ;  /* 0x000000ffff0d7224 */ /* 0x000fe200078e0a0d */
[----:B------:R-:W-:Y:S01]  /*55a0*/  ISETP.GT.U32.AND P5, PT, R6, R161, PT ;  /* 0x000000a10600720c */ /* 0x000fe20003fa4070 */
[----:B------:R-:W-:-:S04]  /*55b0*/  IMAD.HI.U32 R12, R7, R151, RZ ;  /* 0x00000097070c7227 */ /* 0x000fc800078e00ff */
[C---:B------:R-:W-:Y:S02]  /*55c0*/  IMAD R155, R6.reuse, R13, R155 ;  /* 0x0000000d069b7224 */ /* 0x040fe400078e029b */
[--C-:B------:R-:W-:Y:S01]  /*55d0*/  @!P6 IMAD.IADD R163, R163, 0x1, -R6.reuse ;  /* 0x00000001a3a3e824 */ /* 0x100fe200078e0a06 */
[----:B------:R-:W-:Y:S01]  /*55e0*/  ISETP.GT.U32.AND P6, PT, R6, R157, PT ;  /* 0x0000009d0600720c */ /* 0x000fe20003fc4070 */
[----:B------:R-:W-:Y:S01]  /*55f0*/  @!P0 IMAD.MOV R183, RZ, RZ, -R183 ;  /* 0x000000ffffb78224 */ /* 0x000fe200078e0ab7 */
[----:B------:R-:W-:Y:S01]  /*5600*/  ISETP.GE.AND P0, PT, R88, RZ, PT ;  /* 0x000000ff5800720c */ /* 0x000fe20003f06270 */
[----:B------:R-:W-:Y:S01]  /*5610*/  @!P4 IMAD.MOV R163, RZ, RZ, -R163 ;  /* 0x000000ffffa3c224 */ /* 0x000fe200078e0aa3 */
[----:B------:R-:W-:Y:S01]  /*5620*/  ISETP.GT.U32.AND P4, PT, R6, R155, PT ;  /* 0x0000009b0600720c */ /* 0x000fe20003f84070 */
[--C-:B------:R-:W-:Y:S02]  /*5630*/  @!P3 IMAD.IADD R153, R153, 0x1, -R6.reuse ;  /* 0x000000019999b824 */ /* 0x100fe400078e0a06 */
[----:B------:R-:W-:Y:S01]  /*5640*/  @!P5 IMAD.IADD R161, R161, 0x1, -R6 ;  /* 0x00000001a1a1d824 */ /* 0x000fe200078e0a06 */
[----:B------:R-:W-:Y:S01]  /*5650*/  ISETP.GE.AND P5, PT, R82, RZ, PT ;  /* 0x000000ff5200720c */ /* 0x000fe20003fa6270 */
[----:B------:R-:W-:Y:S01]  /*5660*/  IMAD.MOV R12, RZ, RZ, -R12 ;  /* 0x000000ffff0c7224 */ /* 0x000fe200078e0a0c */
[C---:B------:R-:W-:Y:S01]  /*5670*/  ISETP.GT.U32.AND P3, PT, R6.reuse, R153, PT ;  /* 0x000000990600720c */ /* 0x040fe20003f64070 */
[----:B------:R-:W-:Y:S01]  /*5680*/  @!P2 IMAD.MOV R161, RZ, RZ, -R161 ;  /* 0x000000ffffa1a224 */ /* 0x000fe200078e0aa1 */
[----:B------:R-:W-:Y:S01]  /*5690*/  ISETP.GE.AND P2, PT, R79, RZ, PT ;  /* 0x000000ff4f00720c */ /* 0x000fe20003f46270 */
[----:B------:R-:W-:Y:S01]  /*56a0*/  IMAD R151, R6, R12, R151 ;  /* 0x0000000c06977224 */ /* 0x000fe200078e0297 */
[----:B------:R-:W-:Y:S01]  /*56b0*/  IABS R79, R52 ;  /* 0x00000034004f7213 */ /* 0x000fe20000000000 */
[----:B------:R-:W-:-:S04]  /*56c0*/  IMAD.HI.U32 R12, R7, R147, RZ ;  /* 0x00000093070c7227 */ /* 0x000fc800078e00ff */
[----:B------:R-:W-:Y:S02]  /*56d0*/  @!P4 IMAD.IADD R155, R155, 0x1, -R6 ;  /* 0x000000019b9bc824 */ /* 0x000fe400078e0a06 */
[----:B------:R-:W-:Y:S02]  /*56e0*/  IMAD.MOV R12, RZ, RZ, -R12 ;  /* 0x000000ffff0c7224 */ /* 0x000fe400078e0a0c */
[----:B------:R-:W-:Y:S01]  /*56f0*/  @!P0 IMAD.MOV R173, RZ, RZ, -R173 ;  /* 0x000000ffffad8224 */ /* 0x000fe200078e0aad */
[----:B------:R-:W-:Y:S01]  /*5700*/  ISETP.GE.AND P0, PT, R86, RZ, PT ;  /* 0x000000ff5600720c */ /* 0x000fe20003f06270 */
[--C-:B------:R-:W-:Y:S01]  /*5710*/  @!P3 IMAD.IADD R153, R153, 0x1, -R6.reuse ;  /* 0x000000019999b824 */ /* 0x100fe200078e0a06 */
[C---:B------:R-:W-:Y:S01]  /*5720*/  ISETP.GT.U32.AND P4, PT, R6.reuse, R155, PT ;  /* 0x0000009b0600720c */ /* 0x040fe20003f84070 */
[----:B------:R-:W-:Y:S01]  /*5730*/  IMAD R147, R6, R12, R147 ;  /* 0x0000000c06937224 */ /* 0x000fe200078e0293 */
[----:B------:R-:W-:Y:S01]  /*5740*/  ISETP.GE.AND P3, PT, R78, RZ, PT ;  /* 0x000000ff4e00720c */ /* 0x000fe20003f66270 */
[----:B------:R-:W-:-:S02]  /*5750*/  @!P6 IMAD.IADD R157, R157, 0x1, -R6 ;  /* 0x000000019d9de824 */ /* 0x000fc400078e0a06 */
[----:B------:R-:W-:-:S03]  /*5760*/  IMAD.HI.U32 R13, R7, R149, RZ ;  /* 0x00000095070d7227 */ /* 0x000fc600078e00ff */
[C---:B------:R-:W-:Y:S01]  /*5770*/  ISETP.GT.U32.AND P6, PT, R6.reuse, R157, PT ;  /* 0x0000009d0600720c */ /* 0x040fe20003fc4070 */
[----:B------:R-:W-:Y:S01]  /*5780*/  @!P2 IMAD.MOV R153, RZ, RZ, -R153 ;  /* 0x000000ffff99a224 */ /* 0x000fe200078e0a99 */
[C---:B------:R-:W-:Y:S01]  /*5790*/  ISETP.GT.U32.AND P2, PT, R6.reuse, R147, PT ;  /* 0x000000930600720c */ /* 0x040fe20003f44070 */
[----:B------:R-:W-:Y:S02]  /*57a0*/  IMAD.MOV R13, RZ, RZ, -R13 ;  /* 0x000000ffff0d7224 */ /* 0x000fe400078e0a0d */
[----:B------:R-:W-:Y:S01]  /*57b0*/  @!P0 IMAD.MOV R165, RZ, RZ, -R165 ;  /* 0x000000ffffa58224 */ /* 0x000fe200078e0aa5 */
[----:B------:R-:W-:Y:S01]  /*57c0*/  ISETP.GE.AND P0, PT, R83, RZ, PT ;  /* 0x000000ff5300720c */ /* 0x000fe20003f06270 */
[C---:B------:R-:W-:Y:S01]  /*57d0*/  IMAD R149, R6.reuse, R13, R149 ;  /* 0x0000000d06957224 */ /* 0x040fe200078e0295 */
[----:B------:R-:W-:Y:S01]  /*57e0*/  IABS R83, R55 ;  /* 0x0000003700537213 */ /* 0x000fe20000000000 */
[----:B------:R-:W-:Y:S01]  /*57f0*/  @!P4 IMAD.IADD R155, R155, 0x1, -R6 ;  /* 0x000000019b9bc824 */ /* 0x000fe200078e0a06 */
[----:B------:R-:W-:Y:S01]  /*5800*/  ISETP.GT.U32.AND P4, PT, R6, R151, PT ;  /* 0x000000970600720c */ /* 0x000fe20003f84070 */
[----:B------:R-:W-:-:S04]  /*5810*/  IMAD.HI.U32 R12, R7, R145, RZ ;  /* 0x00000091070c7227 */ /* 0x000fc800078e00ff */
[----:B------:R-:W-:Y:S01]  /*5820*/  @!P5 IMAD.MOV R155, RZ, RZ, -R155 ;  /* 0x000000ffff9bd224 */ /* 0x000fe200078e0a9b */
[C---:B------:R-:W-:Y:S01]  /*5830*/  ISETP.GT.U32.AND P5, PT, R6.reuse, R149, PT ;  /* 0x000000950600720c */ /* 0x040fe20003fa4070 */
[----:B------:R-:W-:Y:S02]  /*5840*/  IMAD.MOV R12, RZ, RZ, -R12 ;  /* 0x000000ffff0c7224 */ /* 0x000fe400078e0a0c */
[--C-:B------:R-:W-:Y:S02]  /*5850*/  @!P2 IMAD.IADD R147, R147, 0x1, -R6.reuse ;  /* 0x000000019393a824 */ /* 0x100fe400078e0a06 */
[----:B------:R-:W-:Y:S01]  /*5860*/  @!P6 IMAD.IADD R157, R157, 0x1, -R6 ;  /* 0x000000019d9de824 */ /* 0x000fe200078e0a06 */
[----:B------:R-:W-:Y:S01]  /*5870*/  ISETP.GE.AND P6, PT, R81, RZ, PT ;  /* 0x000000ff5100720c */ /* 0x000fe20003fc6270 */
[C---:B------:R-:W-:Y:S01]  /*5880*/  IMAD R145, R6.reuse, R12, R145 ;  /* 0x0000000c06917224 */ /* 0x040fe200078e0291 */
[----:B------:R-:W-:Y:S01]  /*5890*/  ISETP.GT.U32.AND P2, PT, R6, R147, PT ;  /* 0x000000930600720c */ /* 0x000fe20003f44070 */
[----:B------:R-:W-:Y:S01]  /*58a0*/  IMAD.HI.U32 R12, R7, R133, RZ ;  /* 0x00000085070c7227 */ /* 0x000fe200078e00ff */
[----:B------:R-:W-:-:S03]  /*58b0*/  IABS R81, R10 ;  /* 0x0000000a00517213 */ /* 0x000fc60000000000 */
[----:B------:R-:W-:Y:S01]  /*58c0*/  @!P0 IMAD.MOV R157, RZ, RZ, -R157 ;  /* 0x000000ffff9d8224 */ /* 0x000fe200078e0a9d */
[----:B------:R-:W-:Y:S01]  /*58d0*/  ISETP.GE.AND P0, PT, R77, RZ, PT ;  /* 0x000000ff4d00720c */ /* 0x000fe20003f06270 */
[----:B------:R-:W-:Y:S01]  /*58e0*/  @!P4 IMAD.IADD R151, R151, 0x1, -R6 ;  /* 0x000000019797c824 */ /* 0x000fe200078e0a06 */
[----:B------:R-:W-:Y:S01]  /*58f0*/  IABS R77, R50 ;  /* 0x00000032004d7213 */ /* 0x000fe20000000000 */
[----:B------:R-:W-:Y:S02]  /*5900*/  IMAD.MOV R14, RZ, RZ, -R12 ;  /* 0x000000ffff0e7224 */ /* 0x000fe400078e0a0c */
[----:B------:R-:W-:Y:S01]  /*5910*/  IMAD.HI.U32 R12, R7, R127, RZ ;  /* 0x0000007f070c7227 */ /* 0x000fe200078e00ff */
[----:B------:R-:W-:-:S03]  /*5920*/  ISETP.GT.U32.AND P4, PT, R6, R151, PT ;  /* 0x000000970600720c */ /* 0x000fc60003f84070 */
[----:B------:R-:W-:Y:S02]  /*5930*/  @!P5 IMAD.IADD R149, R149, 0x1, -R6 ;  /* 0x000000019595d824 */ /* 0x000fe400078e0a06 */
[C---:B------:R-:W-:Y:S02]  /*5940*/  IMAD R133, R6.reuse, R14, R133 ;  /* 0x0000000e06857224 */ /* 0x040fe400078e0285 */
[----:B------:R-:W-:Y:S01]  /*5950*/  IMAD.MOV R12, RZ, RZ, -R12 ;  /* 0x000000ffff0c7224 */ /* 0x000fe200078e0a0c */
[----:B------:R-:W-:Y:S01]  /*5960*/  ISETP.GT.U32.AND P5, PT, R6, R149, PT ;  /* 0x000000950600720c */ /* 0x000fe20003fa4070 */
[----:B------:R-:W-:-:S04]  /*5970*/  IMAD.HI.U32 R13, R7, R135, RZ ;  /* 0x00000087070d7227 */ /* 0x000fc800078e00ff */
[--C-:B------:R-:W-:Y:S01]  /*5980*/  @!P2 IMAD.IADD R147, R147, 0x1, -R6.reuse ;  /* 0x000000019393a824 */ /* 0x100fe200078e0a06 */
[C---:B------:R-:W-:Y:S01]  /*5990*/  ISETP.GT.U32.AND P2, PT, R6.reuse, R133, PT ;  /* 0x000000850600720c */ /* 0x040fe20003f44070 */
[C---:B------:R-:W-:Y:S02]  /*59a0*/  IMAD R127, R6.reuse, R12, R127 ;  /* 0x0000000c067f7224 */ /* 0x040fe400078e027f */
[----:B------:R-:W-:Y:S02]  /*59b0*/  IMAD.MOV R13, RZ, RZ, -R13 ;  /* 0x000000ffff0d7224 */ /* 0x000fe400078e0a0d */
[----:B------:R-:W-:Y:S01]  /*59c0*/  @!P0 IMAD.MOV R147, RZ, RZ, -R147 ;  /* 0x000000ffff938224 */ /* 0x000fe200078e0a93 */
[C---:B------:R-:W-:Y:S01]  /*59d0*/  ISETP.GT.U32.AND P0, PT, R6.reuse, R127, PT ;  /* 0x0000007f0600720c */ /* 0x040fe20003f04070 */
[C---:B------:R-:W-:Y:S02]  /*59e0*/  IMAD R135, R6.reuse, R13, R135 ;  /* 0x0000000d06877224 */ /* 0x040fe400078e0287 */
[--C-:B------:R-:W-:Y:S01]  /*59f0*/  @!P4 IMAD.IADD R151, R151, 0x1, -R6.reuse ;  /* 0x000000019797c824 */ /* 0x100fe200078e0a06 */
[C---:B------:R-:W-:Y:S01]  /*5a00*/  ISETP.GT.U32.AND P4, PT, R6.reuse, R145, PT ;  /* 0x000000910600720c */ /* 0x040fe20003f84070 */
[--C-:B------:R-:W-:Y:S01]  /*5a10*/  @!P5 IMAD.IADD R149, R149, 0x1, -R6.reuse ;  /* 0x000000019595d824 */ /* 0x100fe200078e0a06 */
[----:B------:R-:W-:Y:S01]  /*5a20*/  ISETP.GT.U32.AND P5, PT, R6, R135, PT ;  /* 0x000000870600720c */ /* 0x000fe20003fa4070 */
[----:B------:R-:W-:Y:S01]  /*5a30*/  @!P2 IMAD.IADD R133, R133, 0x1, -R6 ;  /* 0x000000018585a824 */ /* 0x000fe200078e0a06 */
[----:B------:R-:W-:Y:S01]  /*5a40*/  ISETP.GE.AND P2, PT, R74, RZ, PT ;  /* 0x000000ff4a00720c */ /* 0x000fe20003f46270 */
[----:B------:R-:W-:-:S04]  /*5a50*/  IMAD.HI.U32 R12, R7, R123, RZ ;  /* 0x0000007b070c7227 */ /* 0x000fc800078e00ff */
[----:B------:R-:W-:Y:S01]  /*5a60*/  @!P0 IMAD.IADD R127, R127, 0x1, -R6 ;  /* 0x000000017f7f8824 */ /* 0x000fe200078e0a06 */
[----:B------:R-:W-:Y:S01]  /*5a70*/  ISETP.GT.U32.AND P0, PT, R6, R133, PT ;  /* 0x000000850600720c */ /* 0x000fe20003f04070 */
[----:B------:R-:W-:Y:S02]  /*5a80*/  IMAD.MOV R12, RZ, RZ, -R12 ;  /* 0x000000ffff0c7224 */ /* 0x000fe400078e0a0c */
[--C-:B------:R-:W-:Y:S01]  /*5a90*/  @!P4 IMAD.IADD R145, R145, 0x1, -R6.reuse ;  /* 0x000000019191c824 */ /* 0x100fe200078e0a06 */
[----:B------:R-:W-:Y:S01]  /*5aa0*/  ISETP.GE.AND P4, PT, R76, RZ, PT ;  /* 0x000000ff4c00720c */ /* 0x000fe20003f86270 */
[----:B------:R-:W-:Y:S02]  /*5ab0*/  @!P5 IMAD.IADD R135, R135, 0x1, -R6 ;  /* 0x000000018787d824 */ /* 0x000fe400078e0a06 */
[----:B------:R-:W-:Y:S01]  /*5ac0*/  IMAD.HI.U32 R13, R7, R125, RZ ;  /* 0x0000007d070d7227 */ /* 0x000fe200078e00ff */
[----:B------:R-:W-:-:S03]  /*5ad0*/  ISETP.GT.U32.AND P5, PT, R6, R145, PT ;  /* 0x000000910600720c */ /* 0x000fc60003fa4070 */
[C---:B------:R-:W-:Y:S02]  /*5ae0*/  IMAD R123, R6.reuse, R12, R123 ;  /* 0x0000000c067b7224 */ /* 0x040fe400078e027b */
[----:B------:R-:W-:Y:S02]  /*5af0*/  IMAD.MOV R13, RZ, RZ, -R13 ;  /* 0x000000ffff0d7224 */ /* 0x000fe400078e0a0d */
[--C-:B------:R-:W-:Y:S01]  /*5b00*/  @!P0 IMAD.IADD R133, R133, 0x1, -R6.reuse ;  /* 0x0000000185858824 */ /* 0x100fe200078e0a06 */
[C---:B------:R-:W-:Y:S01]  /*5b10*/  ISETP.GT.U32.AND P0, PT, R6.reuse, R123, PT ;  /* 0x0000007b0600720c */ /* 0x040fe20003f04070 */
[----:B------:R-:W-:Y:S02]  /*5b20*/  IMAD R125, R6, R13, R125 ;  /* 0x0000000d067d7224 */ /* 0x000fe400078e027d */
[----:B------:R-:W-:Y:S01]  /*5b30*/  @!P1 IMAD.MOV R159, RZ, RZ, -R159 ;  /* 0x000000ffff9f9224 */ /* 0x000fe200078e0a9f */
[----:B------:R-:W-:Y:S01]  /*5b40*/  ISETP.GE.AND P1, PT, R80, RZ, PT ;  /* 0x000000ff5000720c */ /* 0x000fe20003f26270 */
[----:B------:R-:W-:Y:S01]  /*5b50*/  @!P5 IMAD.IADD R145, R145, 0x1, -R6 ;  /* 0x000000019191d824 */ /* 0x000fe200078e0a06 */
[----:B------:R-:W-:Y:S01]  /*5b60*/  ISETP.GT.U32.AND P5, PT, R6, R125, PT ;  /* 0x0000007d0600720c */ /* 0x000fe20003fa4070 */
[----:B------:R-:W-:-:S04]  /*5b70*/  IMAD.HI.U32 R12, R7, R117, RZ ;  /* 0x00000075070c7227 */ /* 0x000fc800078e00ff */
[----:B------:R-:W-:-:S04]  /*5b80*/  IMAD.HI.U32 R13, R7, R121, RZ ;  /* 0x00000079070d7227 */ /* 0x000fc800078e00ff */
[----:B------:R-:W-:Y:S02]  /*5b90*/  @!P0 IMAD.IADD R123, R123, 0x1, -R6 ;  /* 0x000000017b7b8824 */ /* 0x000fe400078e0a06 */
[----:B------:R-:W-:Y:S02]  /*5ba0*/  IMAD.MOV R12, RZ, RZ, -R12 ;  /* 0x000000ffff0c7224 */ /* 0x000fe400078e0a0c */
[----:B------:R-:W-:Y:S01]  /*5bb0*/  @!P6 IMAD.MOV R149, RZ, RZ, -R149 ;  /* 0x000000ffff95e224 */ /* 0x000fe200078e0a95 */
[C---:B------:R-:W-:Y:S01]  /*5bc0*/  ISETP.GT.U32.AND P6, PT, R6.reuse, R135, PT ;  /* 0x000000870600720c */ /* 0x040fe20003fc4070 */
[----:B------:R-:W-:Y:S01]  /*5bd0*/  @!P4 IMAD.MOV R133, RZ, RZ, -R133 ;  /* 0x000000ffff85c224 */ /* 0x000fe200078e0a85 */
[C---:B------:R-:W-:Y:S01]  /*5be0*/  ISETP.GT.U32.AND P4, PT, R6.reuse, R123, PT ;  /* 0x0000007b0600720c */ /* 0x040fe20003f84070 */
[----:B------:R-:W-:Y:S02]  /*5bf0*/  IMAD.MOV R13, RZ, RZ, -R13 ;  /* 0x000000ffff0d7224 */ /* 0x000fe400078e0a0d */
[----:B------:R-:W-:-:S02]  /*5c00*/  IMAD R117, R6, R12, R117 ;  /* 0x0000000c06757224 */ /* 0x000fc400078e0275 */
[----:B------:R-:W-:-:S03]  /*5c10*/  IMAD.HI.U32 R12, R7, R115, RZ ;  /* 0x00000073070c7227 */ /* 0x000fc600078e00ff */
[C---:B------:R-:W-:Y:S01]  /*5c20*/  ISETP.GT.U32.AND P0, PT, R6.reuse, R117, PT ;  /* 0x000000750600720c */ /* 0x040fe20003f04070 */
[----:B------:R-:W-:Y:S01]  /*5c30*/  @!P1 IMAD.MOV R151, RZ, RZ, -R151 ;  /* 0x000000ffff979224 */ /* 0x000fe200078e0a97 */
[----:B------:R-:W-:Y:S01]  /*5c40*/  ISETP.GE.AND P1, PT, R75, RZ, PT ;  /* 0x000000ff4b00720c */ /* 0x000fe20003f26270 */
[----:B------:R-:W-:Y:S01]  /*5c50*/  @!P5 IMAD.IADD R125, R125, 0x1, -R6 ;  /* 0x000000017d7dd824 */ /* 0x000fe200078e0a06 */
[----:B------:R-:W-:Y:S01]  /*5c60*/  ISETP.GE.AND P5, PT, R71, RZ, PT ;  /* 0x000000ff4700720c */ /* 0x000fe20003fa6270 */
[----:B------:R-:W-:Y:S01]  /*5c70*/  IMAD R121, R6, R13, R121 ;  /* 0x0000000d06797224 */ /* 0x000fe200078e0279 */
[----:B------:R-:W-:Y:S01]  /*5c80*/  IABS R75, R51 ;  /* 0x00000033004b7213 */ /* 0x000fe20000000000 */
[----:B------:R-:W-:Y:S01]  /*5c90*/  IMAD.HI.U32 R13, R7, R113, RZ ;  /* 0x00000071070d7227 */ /* 0x000fe200078e00ff */
[----:B------:R-:W-:-:S03]  /*5ca0*/  IABS R71, R47 ;  /* 0x0000002f00477213 */ /* 0x000fc60000000000 */
[----:B------:R-:W-:Y:S02]  /*5cb0*/  IMAD.MOV R12, RZ, RZ, -R12 ;  /* 0x000000ffff0c7224 */ /* 0x000fe400078e0a0c */
[----:B------:R-:W-:Y:S02]  /*5cc0*/  IMAD.MOV R13, RZ, RZ, -R13 ;  /* 0x000000ffff0d7224 */ /* 0x000fe400078e0a0d */
[----:B------:R-:W-:Y:S02]  /*5cd0*/  IMAD R115, R6, R12, R115 ;  /* 0x0000000c06737224 */ /* 0x000fe400078e0273 */
[----:B------:R-:W-:-:S04]  /*5ce0*/  IMAD.HI.U32 R12, R7, R111, RZ ;  /* 0x0000006f070c7227 */ /* 0x000fc800078e00ff */
[--C-:B------:R-:W-:Y:S01]  /*5cf0*/  @!P6 IMAD.IADD R135, R135, 0x1, -R6.reuse ;  /* 0x000000018787e824 */ /* 0x100fe200078e0a06 */
[----:B------:R-:W-:Y:S01]  /*5d00*/  ISETP.GE.AND P6, PT, R73, RZ, PT ;  /* 0x000000ff4900720c */ /* 0x000fe20003fc6270 */
[----:B------:R-:W-:Y:S01]  /*5d10*/  @!P3 IMAD.MOV R145, RZ, RZ, -R145 ;  /* 0x000000ffff91b224 */ /* 0x000fe200078e0a91 */
[C---:B------:R-:W-:Y:S01]  /*5d20*/  ISETP.GT.U32.AND P3, PT, R6.reuse, R127, PT ;  /* 0x0000007f0600720c */ /* 0x040fe20003f64070 */
[C---:B------:R-:W-:Y:S01]  /*5d30*/  IMAD R113, R6.reuse, R13, R113 ;  /* 0x0000000d06717224 */ /* 0x040fe200078e0271 */
[----:B------:R-:W-:Y:S01]  /*5d40*/  IABS R73, R46 ;  /* 0x0000002e00497213 */ /* 0x000fe20000000000 */
[----:B------:R-:W-:Y:S01]  /*5d50*/  @!P4 IMAD.IADD R123, R123, 0x1, -R6 ;  /* 0x000000017b7bc824 */ /* 0x000fe200078e0a06 */
[C---:B------:R-:W-:Y:S01]  /*5d60*/  ISETP.GT.U32.AND P4, PT, R6.reuse, R115, PT ;  /* 0x000000730600720c */ /* 0x040fe20003f84070 */
[----:B------:R-:W-:Y:S02]  /*5d70*/  IMAD.MOV R12, RZ, RZ, -R12 ;  /* 0x000000ffff0c7224 */ /* 0x000fe400078e0a0c */
[----:B------:R-:W-:Y:S01]  /*5d80*/  @!P1 IMAD.MOV R135, RZ, RZ, -R135 ;  /* 0x000000ffff879224 */ /* 0x000fe200078e0a87 */
[C---:B------:R-:W-:Y:S01]  /*5d90*/  ISETP.GT.U32.AND P1, PT, R6.reuse, R125, PT ;  /* 0x0000007d0600720c */ /* 0x040fe20003f24070 */
[----:B------:R-:W-:Y:S01]  /*5da0*/  @!P5 IMAD.MOV R123, RZ, RZ, -R123 ;  /* 0x000000ffff7bd224 */ /* 0x000fe200078e0a7b */
[C---:B------:R-:W-:Y:S01]  /*5db0*/  ISETP.GT.U32.AND P5, PT, R6.reuse, R113, PT ;  /* 0x000000710600720c */ /* 0x040fe20003fa4070 */
[----:B------:R-:W-:-:S02]  /*5dc0*/  IMAD R111, R6, R12, R111 ;  /* 0x0000000c066f7224 */ /* 0x000fc400078e026f */
[----:B------:R-:W-:-:S04]  /*5dd0*/  IMAD.HI.U32 R12, R7, R109, RZ ;  /* 0x0000006d070c7227 */ /* 0x000fc800078e00ff */
[----:B------:R-:W-:Y:S02]  /*5de0*/  @!P0 IMAD.IADD R117, R117, 0x1, -R6 ;  /* 0x0000000175758824 */ /* 0x000fe400078e0a06 */
[----:B------:R-:W-:Y:S02]  /*5df0*/  IMAD.MOV R12, RZ, RZ, -R12 ;  /* 0x000000ffff0c7224 */ /* 0x000fe400078e0a0c */
[--C-:B------:R-:W-:Y:S01]  /*5e00*/  @!P3 IMAD.IADD R127, R127, 0x1, -R6.reuse ;  /* 0x000000017f7fb824 */ /* 0x100fe200078e0a06 */
[C---:B------:R-:W-:Y:S01]  /*5e10*/  ISETP.GT.U32.AND P3, PT, R6.reuse, R121, PT ;  /* 0x000000790600720c */ /* 0x040fe20003f64070 */
[----:B------:R-:W-:Y:S01]  /*5e20*/  @!P4 IMAD.IADD R115, R115, 0x1, -R6 ;  /* 0x000000017373c824 */ /* 0x000fe200078e0a06 */
[C---:B------:R-:W-:Y:S01]  /*5e30*/  ISETP.GT.U32.AND P0, PT, R6.reuse, R117, PT ;  /* 0x000000750600720c */ /* 0x040fe20003f04070 */
[----:B------:R-:W-:Y:S01]  /*5e40*/  IMAD R109, R6, R12, R109 ;  /* 0x0000000c066d7224 */ /* 0x000fe200078e026d */
[----:B------:R-:W-:Y:S01]  /*5e50*/  ISETP.GE.AND P4, PT, R69, RZ, PT ;  /* 0x000000ff4500720c */ /* 0x000fe20003f86270 */
[----:B------:R-:W-:Y:S01]  /*5e60*/  IMAD.HI.U32 R12, R7, R107, RZ ;  /* 0x0000006b070c7227 */ /* 0x000fe200078e00ff */
[----:B------:R-:W-:-:S03]  /*5e70*/  IABS R69, R48 ;  /* 0x0000003000457213 */ /* 0x000fc60000000000 */
[--C-:B------:R-:W-:Y:S01]  /*5e80*/  @!P1 IMAD.IADD R125, R125, 0x1, -R6.reuse ;  /* 0x000000017d7d9824 */ /* 0x100fe200078e0a06 */
[----:B------:R-:W-:Y:S01]  /*5e90*/  ISETP.GE.AND P1, PT, R72, RZ, PT ;  /* 0x000000ff4800720c */ /* 0x000fe20003f26270 */
[----:B------:R-:W-:Y:S01]  /*5ea0*/  @!P5 IMAD.IADD R113, R113, 0x1, -R6 ;  /* 0x000000017171d824 */ /* 0x000fe200078e0a06 */
[C---:B------:R-:W-:Y:S01]  /*5eb0*/  ISETP.GT.U32.AND P5, PT, R6.reuse, R115, PT ;  /* 0x000000730600720c */ /* 0x040fe20003fa4070 */
[----:B------:R-:W-:Y:S02]  /*5ec0*/  IMAD.MOV R12, RZ, RZ, -R12 ;  /* 0x000000ffff0c7224 */ /* 0x000fe400078e0a0c */
[----:B------:R-:W-:Y:S01]  /*5ed0*/  @!P2 IMAD.MOV R125, RZ, RZ, -R125 ;  /* 0x000000ffff7da224 */ /* 0x000fe200078e0a7d */
[----:B------:R-:W-:Y:S01]  /*5ee0*/  ISETP.GE.AND P2, PT, R67, RZ, PT ;  /* 0x000000ff4300720c */ /* 0x000fe20003f46270 */
[----:B------:R-:W-:Y:S01]  /*5ef0*/  IMAD R107, R6, R12, R107 ;  /* 0x0000000c066b7224 */ /* 0x000fe200078e026b */
[----:B------:R-:W-:Y:S01]  /*5f00*/  IABS R67, R49 ;  /* 0x0000003100437213 */ /* 0x000fe20000000000 */
[----:B------:R-:W-:-:S04]  /*5f10*/  IMAD.HI.U32 R12, R7, R105, RZ ;  /* 0x00000069070c7227 */ /* 0x000fc800078e00ff */
[--C-:B------:R-:W-:Y:S01]  /*5f20*/  @!P3 IMAD.IADD R121, R121, 0x1, -R6.reuse ;  /* 0x000000017979b824 */ /* 0x100fe200078e0a06 */
[----:B------:R-:W-:Y:S01]  /*5f30*/  ISETP.GE.AND P3, PT, R70, RZ, PT ;  /* 0x000000ff4600720c */ /* 0x000fe20003f66270 */
[----:B------:R-:W-:Y:S01]  /*5f40*/  @!P0 IMAD.IADD R117, R117, 0x1, -R6 ;  /* 0x0000000175758824 */ /* 0x000fe200078e0a06 */
[C---:B------:R-:W-:Y:S01]  /*5f50*/  ISETP.GT.U32.AND P0, PT, R6.reuse, R111, PT ;  /* 0x0000006f0600720c */ /* 0x040fe20003f04070 */
[----:B------:R-:W-:Y:S02]  /*5f60*/  IMAD.MOV R14, RZ, RZ, -R12 ;  /* 0x000000ffff0e7224 */ /* 0x000fe400078e0a0c */
[----:B------:R-:W-:Y:S01]  /*5f70*/  @!P6 IMAD.MOV R127, RZ, RZ, -R127 ;  /* 0x000000ffff7fe224 */ /* 0x000fe200078e0a7f */
[----:B------:R-:W-:Y:S01]  /*5f80*/  ISETP.GT.U32.AND P6, PT, R6, R121, PT ;  /* 0x000000790600720c */ /* 0x000fe20003fc4070 */
[----:B------:R-:W-:Y:S01]  /*5f90*/  @!P5 IMAD.IADD R115, R115, 0x1, -R6 ;  /* 0x000000017373d824 */ /* 0x000fe200078e0a06 */
[----:B------:R-:W-:Y:S01]  /*5fa0*/  ISETP.GE.AND P5, PT, R64, RZ, PT ;  /* 0x000000ff4000720c */ /* 0x000fe20003fa6270 */
[----:B------:R-:W-:-:S02]  /*5fb0*/  IMAD R105, R6, R14, R105 ;  /* 0x0000000e06697224 */ /* 0x000fc400078e0269 */
[----:B------:R-:W-:Y:S02]  /*5fc0*/  @!P2 IMAD.MOV R115, RZ, RZ, -R115 ;  /* 0x000000ffff73a224 */ /* 0x000fe400078e0a73 */
[----:B------:R-:W-:Y:S01]  /*5fd0*/  IMAD.HI.U32 R12, R7, R101, RZ ;  /* 0x00000065070c7227 */ /* 0x000fe200078e00ff */
[----:B------:R-:W-:-:S03]  /*5fe0*/  ISETP.GT.U32.AND P2, PT, R6, R105, PT ;  /* 0x000000690600720c */ /* 0x000fc60003f44070 */
[--C-:B------:R-:W-:Y:S02]  /*5ff0*/  @!P0 IMAD.IADD R111, R111, 0x1, -R6.reuse ;  /* 0x000000016f6f8824 */ /* 0x100fe400078e0a06 */
[----:B------:R-:W-:Y:S01]  /*6000*/  @!P6 IMAD.IADD R121, R121, 0x1, -R6 ;  /* 0x000000017979e824 */ /* 0x000fe200078e0a06 */
[----:B------:R-:W-:Y:S01]  /*6010*/  ISETP.GE.AND P6, PT, R68, RZ, PT ;  /* 0x000000ff4400720c */ /* 0x000fe20003fc6270 */
[----:B------:R-:W-:Y:S01]  /*6020*/  IMAD.MOV R12, RZ, RZ, -R12 ;  /* 0x000000ffff0c7224 */ /* 0x000fe200078e0a0c */
[C---:B------:R-:W-:Y:S01]  /*6030*/  ISETP.GT.U32.AND P0, PT, R6.reuse, R111, PT ;  /* 0x0000006f0600720c */ /* 0x040fe20003f04070 */
[----:B------:R-:W-:Y:S01]  /*6040*/  @!P1 IMAD.MOV R121, RZ, RZ, -R121 ;  /* 0x000000ffff799224 */ /* 0x000fe200078e0a79 */
[----:B------:R-:W-:Y:S01]  /*6050*/  ISETP.GT.U32.AND P1, PT, R6, R113, PT ;  /* 0x000000710600720c */ /* 0x000fe20003f24070 */
[----:B------:R-:W-:-:S04]  /*6060*/  IMAD.HI.U32 R13, R7, R103, RZ ;  /* 0x00000067070d7227 */ /* 0x000fc800078e00ff */
[----:B------:R-:W-:Y:S02]  /*6070*/  @!P2 IMAD.IADD R105, R105, 0x1, -R6 ;  /* 0x000000016969a824 */ /* 0x000fe400078e0a06 */
[C---:B------:R-:W-:Y:S02]  /*6080*/  IMAD R101, R6.reuse, R12, R101 ;  /* 0x0000000c06657224 */ /* 0x040fe400078e0265 */
[----:B------:R-:W-:Y:S01]  /*6090*/  IMAD.MOV R13, RZ, RZ, -R13 ;  /* 0x000000ffff0d7224 */ /* 0x000fe200078e0a0d */
[----:B------:R-:W-:Y:S01]  /*60a0*/  ISETP.GT.U32.AND P2, PT, R6, R105, PT ;  /* 0x000000690600720c */ /* 0x000fe20003f44070 */
[----:B------:R-:W-:-:S04]  /*60b0*/  IMAD.HI.U32 R12, R7, R99, RZ ;  /* 0x00000063070c7227 */ /* 0x000fc800078e00ff */
[----:B------:R-:W-:Y:S01]  /*60c0*/  @!P0 IMAD.IADD R111, R111, 0x1, -R6 ;  /* 0x000000016f6f8824 */ /* 0x000fe200078e0a06 */
[----:B------:R-:W-:Y:S01]  /*60d0*/  ISETP.GE.AND P0, PT, R65, RZ, PT ;  /* 0x000000ff4100720c */ /* 0x000fe20003f06270 */
[C---:B------:R-:W-:Y:S01]  /*60e0*/  IMAD R103, R6.reuse, R13, R103 ;  /* 0x0000000d06677224 */ /* 0x040fe200078e0267 */
[----:B------:R-:W-:Y:S01]  /*60f0*/  IABS R65, R44 ;  /* 0x0000002c00417213 */ /* 0x000fe20000000000 */
[----:B------:R-:W-:Y:S02]  /*6100*/  IMAD.MOV R12, RZ, RZ, -R12 ;  /* 0x000000ffff0c7224 */ /* 0x000fe400078e0a0c */
[----:B------:R-:W-:Y:S01]  /*6110*/  @!P1 IMAD.IADD R113, R113, 0x1, -R6 ;  /* 0x0000000171719824 */ /* 0x000fe200078e0a06 */
[C---:B------:R-:W-:Y:S01]  /*6120*/  ISETP.GT.U32.AND P1, PT, R6.reuse, R107, PT ;  /* 0x0000006b0600720c */ /* 0x040fe20003f24070 */
[----:B------:R-:W-:Y:S01]  /*6130*/  @!P4 IMAD.MOV R111, RZ, RZ, -R111 ;  /* 0x000000ffff6fc224 */ /* 0x000fe200078e0a6f */
[C---:B------:R-:W-:Y:S01]  /*6140*/  ISETP.GT.U32.AND P4, PT, R6.reuse, R103, PT ;  /* 0x000000670600720c */ /* 0x040fe20003f84070 */
[----:B------:R-:W-:-:S02]  /*6150*/  IMAD R99, R6, R12, R99 ;  /* 0x0000000c06637224 */ /* 0x000fc400078e0263 */
[----:B------:R-:W-:Y:S02]  /*6160*/  @!P2 IMAD.IADD R105, R105, 0x1, -R6 ;  /* 0x000000016969a824 */ /* 0x000fe400078e0a06 */
[----:B------:R-:W-:Y:S01]  /*6170*/  IMAD.HI.U32 R12, R7, R95, RZ ;  /* 0x0000005f070c7227 */ /* 0x000fe200078e00ff */
[----:B------:R-:W-:-:S03]  /*6180*/  ISETP.GT.U32.AND P2, PT, R6, R99, PT ;  /* 0x000000630600720c */ /* 0x000fc60003f44070 */
[----:B------:R-:W-:Y:S02]  /*6190*/  IMAD.MOV R12, RZ, RZ, -R12 ;  /* 0x000000ffff0c7224 */ /* 0x000fe400078e0a0c */
[----:B------:R-:W-:Y:S01]  /*61a0*/  @!P3 IMAD.MOV R117, RZ, RZ, -R117 ;  /* 0x000000ffff75b224 */ /* 0x000fe200078e0a75 */
[C---:B------:R-:W-:Y:S01]  /*61b0*/  ISETP.GT.U32.AND P3, PT, R6.reuse, R109, PT ;  /* 0x0000006d0600720c */ /* 0x040fe20003f64070 */
[--C-:B------:R-:W-:Y:S02]  /*61c0*/  @!P1 IMAD.IADD R107, R107, 0x1, -R6.reuse ;  /* 0x000000016b6b9824 */ /* 0x100fe400078e0a06 */
[--C-:B------:R-:W-:Y:S02]  /*61d0*/  @!P4 IMAD.IADD R103, R103, 0x1, -R6.reuse ;  /* 0x000000016767c824 */ /* 0x100fe400078e0a06 */
[C---:B------:R-:W-:Y:S02]  /*61e0*/  IMAD R95, R6.reuse, R12, R95 ;  /* 0x0000000c065f7224 */ /* 0x040fe400078e025f */
[----:B------:R-:W-:Y:S01]  /*61f0*/  @!P6 IMAD.MOV R113, RZ, RZ, -R113 ;  /* 0x000000ffff71e224 */ /* 0x000fe200078e0a71 */
[C---:B------:R-:W-:Y:S01]  /*6200*/  ISETP.GT.U32.AND P6, PT, R6.reuse, R107, PT ;  /* 0x0000006b0600720c */ /* 0x040fe20003fc4070 */
[----:B------:R-:W-:Y:S01]  /*6210*/  @!P2 IMAD.IADD R99, R99, 0x1, -R6 ;  /* 0x000000016363a824 */ /* 0x000fe200078e0a06 */
[C---:B------:R-:W-:Y:S01]  /*6220*/  ISETP.GT.U32.AND P4, PT, R6.reuse, R103, PT ;  /* 0x000000670600720c */ /* 0x040fe20003f84070 */
[----:B------:R-:W-:Y:S01]  /*6230*/  IMAD.HI.U32 R13, R7, R97, RZ ;  /* 0x00000061070d7227 */ /* 0x000fe200078e00ff */
[----:B------:R-:W-:-:S03]  /*6240*/  ISETP.GT.U32.AND P2, PT, R6, R95, PT ;  /* 0x0000005f0600720c */ /* 0x000fc60003f44070 */
[----:B------:R-:W-:Y:S02]  /*6250*/  IMAD.MOV R13, RZ, RZ, -R13 ;  /* 0x000000ffff0d7224 */ /* 0x000fe400078e0a0d */
[----:B------:R-:W-:Y:S01]  /*6260*/  @!P3 IMAD.IADD R109, R109, 0x1, -R6 ;  /* 0x000000016d6db824 */ /* 0x000fe200078e0a06 */
[----:B------:R-:W-:Y:S01]  /*6270*/  ISETP.GE.AND P3, PT, R66, RZ, PT ;  /* 0x000000ff4200720c */ /* 0x000fe20003f66270 */
[C---:B------:R-:W-:Y:S02]  /*6280*/  IMAD R97, R6.reuse, R13, R97 ;  /* 0x0000000d06617224 */ /* 0x040fe400078e0261 */
[----:B------:R-:W-:Y:S01]  /*6290*/  IMAD.HI.U32 R12, R7, R91, RZ ;  /* 0x0000005b070c7227 */ /* 0x000fe200078e00ff */
[----:B------:R-:W-:-:S03]  /*62a0*/  ISETP.GT.U32.AND P1, PT, R6, R109, PT ;  /* 0x0000006d0600720c */ /* 0x000fc60003f24070 */
[--C-:B------:R-:W-:Y:S01]  /*62b0*/  @!P6 IMAD.IADD R107, R107, 0x1, -R6.reuse ;  /* 0x000000016b6be824 */ /* 0x100fe200078e0a06 */
[----:B------:R-:W-:Y:S01]  /*62c0*/  ISETP.GE.AND P6, PT, R63, RZ, PT ;  /* 0x000000ff3f00720c */ /* 0x000fe20003fc6270 */
[--C-:B------:R-:W-:Y:S01]  /*62d0*/  @!P4 IMAD.IADD R103, R103, 0x1, -R6.reuse ;  /* 0x000000016767c824 */ /* 0x100fe200078e0a06 */
[C---:B------:R-:W-:Y:S01]  /*62e0*/  ISETP.GT.U32.AND P4, PT, R6.reuse, R97, PT ;  /* 0x000000610600720c */ /* 0x040fe20003f84070 */
[----:B------:R-:W-:Y:S01]  /*62f0*/  @!P2 IMAD.IADD R95, R95, 0x1, -R6 ;  /* 0x000000015f5fa824 */ /* 0x000fe200078e0a06 */
[----:B------:R-:W-:Y:S01]  /*6300*/  IABS R63, R45 ;  /* 0x0000002d003f7213 */ /* 0x000fe20000000000 */
[----:B------:R-:W-:Y:S02]  /*6310*/  IMAD.MOV R12, RZ, RZ, -R12 ;  /* 0x000000ffff0c7224 */ /* 0x000fe400078e0a0c */
[----:B------:R-:W-:Y:S01]  /*6320*/  @!P3 IMAD.MOV R105, RZ, RZ, -R105 ;  /* 0x000000ffff69b224 */ /* 0x000fe200078e0a69 */
[C---:B------:R-:W-:Y:S01]  /*6330*/  ISETP.GT.U32.AND P2, PT, R6.reuse, R95, PT ;  /* 0x0000005f0600720c */ /* 0x040fe20003f44070 */
[----:B------:R-:W-:-:S02]  /*6340*/  IMAD R91, R6, R12, R91 ;  /* 0x0000000c065b7224 */ /* 0x000fc400078e025b */
[----:B------:R-:W-:-:S04]  /*6350*/  IMAD.HI.U32 R12, R7, R89, RZ ;  /* 0x00000059070c7227 */ /* 0x000fc800078e00ff */
[----:B------:R-:W-:Y:S02]  /*6360*/  IMAD.MOV R12, RZ, RZ, -R12 ;  /* 0x000000ffff0c7224 */ /* 0x000fe400078e0a0c */
[--C-:B------:R-:W-:Y:S01]  /*6370*/  @!P1 IMAD.IADD R109, R109, 0x1, -R6.reuse ;  /* 0x000000016d6d9824 */ /* 0x100fe200078e0a06 */
[----:B------:R-:W-:Y:S01]  /*6380*/  ISETP.GT.U32.AND P1, PT, R6, R101, PT ;  /* 0x000000650600720c */ /* 0x000fe20003f24070 */
[--C-:B------:R-:W-:Y:S01]  /*6390*/  @!P4 IMAD.IADD R97, R97, 0x1, -R6.reuse ;  /* 0x000000016161c824 */ /* 0x100fe200078e0a06 */
[----:B------:R-:W-:Y:S01]  /*63a0*/  ISETP.GE.AND P4, PT, R62, RZ, PT ;  /* 0x000000ff3e00720c */ /* 0x000fe20003f86270 */
[----:B------:R-:W-:Y:S01]  /*63b0*/  @!P6 IMAD.MOV R103, RZ, RZ, -R103 ;  /* 0x000000ffff67e224 */ /* 0x000fe200078e0a67 */
[C---:B------:R-:W-:Y:S01]  /*63c0*/  ISETP.GT.U32.AND P6, PT, R6.reuse, R91, PT ;  /* 0x0000005b0600720c */ /* 0x040fe20003fc4070 */
[C---:B------:R-:W-:Y:S01]  /*63d0*/  IMAD R89, R6.reuse, R12, R89 ;  /* 0x0000000c06597224 */ /* 0x040fe200078e0259 */
[----:B------:R-:W-:Y:S01]  /*63e0*/  ISETP.GT.U32.AND P3, PT, R6, R97, PT ;  /* 0x000000610600720c */ /* 0x000fe20003f64070 */
[----:B------:R-:W-:-:S02]  /*63f0*/  @!P2 IMAD.IADD R95, R95, 0x1, -R6 ;  /* 0x000000015f5fa824 */ /* 0x000fc400078e0a06 */
[----:B------:R-:W-:Y:S01]  /*6400*/  @!P0 IMAD.MOV R107, RZ, RZ, -R107 ;  /* 0x000000ffff6b8224 */ /* 0x000fe200078e0a6b */
[C---:B------:R-:W-:Y:S01]  /*6410*/  ISETP.GT.U32.AND P2, PT, R6.reuse, R89, PT ;  /* 0x000000590600720c */ /* 0x040fe20003f44070 */
[----:B------:R-:W-:Y:S01]  /*6420*/  IMAD.HI.U32 R13, R7, R93, RZ ;  /* 0x0000005d070d7227 */ /* 0x000fe200078e00ff */
[----:B------:R-:W-:-:S03]  /*6430*/  ISETP.GT.U32.AND P0, PT, R6, R99, PT ;  /* 0x000000630600720c */ /* 0x000fc60003f04070 */
[--C-:B------:R-:W-:Y:S02]  /*6440*/  @!P1 IMAD.IADD R101, R101, 0x1, -R6.reuse ;  /* 0x0000000165659824 */ /* 0x100fe400078e0a06 */
[--C-:B------:R-:W-:Y:S02]  /*6450*/  @!P6 IMAD.IADD R91, R91, 0x1, -R6.reuse ;  /* 0x000000015b5be824 */ /* 0x100fe400078e0a06 */
[----:B------:R-:W-:Y:S01]  /*6460*/  IMAD.HI.U32 R12, R7, R87, RZ ;  /* 0x00000057070c7227 */ /* 0x000fe200078e00ff */
[C---:B------:R-:W-:Y:S02]  /*6470*/  ISETP.GT.U32.AND P1, PT, R6.reuse, R101, PT ;  /* 0x000000650600720c */ /* 0x040fe40003f24070 */
[----:B------:R-:W-:Y:S01]  /*6480*/  ISETP.GT.U32.AND P6, PT, R6, R91, PT ;  /* 0x0000005b0600720c */ /* 0x000fe20003fc4070 */
[----:B------:R-:W-:Y:S02]  /*6490*/  IMAD.MOV R13, RZ, RZ, -R13 ;  /* 0x000000ffff0d7224 */ /* 0x000fe400078e0a0d */
[--C-:B------:R-:W-:Y:S01]  /*64a0*/  @!P3 IMAD.IADD R97, R97, 0x1, -R6.reuse ;  /* 0x000000016161b824 */ /* 0x100fe200078e0a06 */
[----:B------:R-:W-:Y:S01]  /*64b0*/  ISETP.GE.AND P3, PT, R59, RZ, PT ;  /* 0x000000ff3b00720c */ /* 0x000fe20003f66270 */
[----:B------:R-:W-:Y:S01]  /*64c0*/  @!P2 IMAD.IADD R89, R89, 0x1, -R6 ;  /* 0x000000015959a824 */ /* 0x000fe200078e0a06 */
[----:B------:R-:W-:Y:S01]  /*64d0*/  IABS R59, R41 ;  /* 0x00000029003b7213 */ /* 0x000fe20000000000 */
[----:B------:R-:W-:-:S02]  /*64e0*/  IMAD.MOV R12, RZ, RZ, -R12 ;  /* 0x000000ffff0c7224 */ /* 0x000fc400078e0a0c */
[C---:B------:R-:W-:Y:S02]  /*64f0*/  IMAD R93, R6.reuse, R13, R93 ;  /* 0x0000000d065d7224 */ /* 0x040fe400078e025d */
[----:B------:R-:W-:Y:S01]  /*6500*/  @!P4 IMAD.MOV R97, RZ, RZ, -R97 ;  /* 0x000000ffff61c224 */ /* 0x000fe200078e0a61 */
[C---:B------:R-:W-:Y:S01]  /*6510*/  ISETP.GT.U32.AND P4, PT, R6.reuse, R89, PT ;  /* 0x000000590600720c */ /* 0x040fe20003f84070 */
[C---:B------:R-:W-:Y:S02]  /*6520*/  IMAD R87, R6.reuse, R12, R87 ;  /* 0x0000000c06577224 */ /* 0x040fe400078e0257 */
[----:B------:R-:W-:Y:S01]  /*6530*/  @!P0 IMAD.IADD R99, R99, 0x1, -R6 ;  /* 0x0000000163638824 */ /* 0x000fe200078e0a06 */
[----:B------:R-:W-:Y:S01]  /*6540*/  ISETP.GT.U32.AND P0, PT, R6, R93, PT ;  /* 0x0000005d0600720c */ /* 0x000fe20003f04070 */
[----:B------:R-:W-:-:S04]  /*6550*/  IMAD.HI.U32 R12, R7, R85, RZ ;  /* 0x00000055070c7227 */ /* 0x000fc800078e00ff */
[----:B------:R-:W-:Y:S02]  /*6560*/  IMAD.MOV R13, RZ, RZ, -R12 ;  /* 0x000000ffff0d7224 */ /* 0x000fe400078e0a0c */
[--C-:B------:R-:W-:Y:S01]  /*6570*/  @!P1 IMAD.IADD R101, R101, 0x1, -R6.reuse ;  /* 0x0000000165659824 */ /* 0x100fe200078e0a06 */
[----:B------:R-:W-:Y:S01]  /*6580*/  ISETP.GE.AND P1, PT, R61, RZ, PT ;  /* 0x000000ff3d00720c */ /* 0x000fe20003f26270 */
[--C-:B------:R-:W-:Y:S01]  /*6590*/  @!P6 IMAD.IADD R91, R91, 0x1, -R6.reuse ;  /* 0x000000015b5be824 */ /* 0x100fe200078e0a06 */
[C---:B------:R-:W-:Y:S01]  /*65a0*/  ISETP.GT.U32.AND P6, PT, R6.reuse, R87, PT ;  /* 0x000000570600720c */ /* 0x040fe20003fc4070 */
[C---:B------:R-:W-:Y:S01]  /*65b0*/  IMAD R85, R6.reuse, R13, R85 ;  /* 0x0000000d06557224 */ /* 0x040fe200078e0255 */
[----:B------:R-:W-:Y:S01]  /*65c0*/  IABS R61, R43 ;  /* 0x0000002b003d7213 */ /* 0x000fe20000000000 */
[--C-:B------:R-:W-:Y:S01]  /*65d0*/  @!P4 IMAD.IADD R89, R89, 0x1, -R6.reuse ;  /* 0x000000015959c824 */ /* 0x100fe200078e0a06 */
[----:B------:R-:W-:Y:S01]  /*65e0*/  IABS R13, R26 ;  /* 0x0000001a000d7213 */ /* 0x000fe20000000000 */
[----:B------:R-:W-:Y:S01]  /*65f0*/  @!P0 IMAD.IADD R93, R93, 0x1, -R6 ;  /* 0x000000015d5d8824 */ /* 0x000fe200078e0a06 */
[----:B------:R-:W-:Y:S01]  /*6600*/  ISETP.GT.U32.AND P4, PT, R6, R85, PT ;  /* 0x000000550600720c */ /* 0x000fe20003f84070 */
[----:B------:R-:W-:Y:S01]  /*6610*/  IMAD.HI.U32 R12, R7, R83, RZ ;  /* 0x00000053070c7227 */ /* 0x000fe200078e00ff */
[----:B------:R-:W-:-:S02]  /*6620*/  ISETP.GE.AND P0, PT, R57, RZ, PT ;  /* 0x000000ff3900720c */ /* 0x000fc40003f06270 */
[----:B------:R-:W-:Y:S01]  /*6630*/  ISETP.GT.U32.AND P2, PT, R6, R93, PT ;  /* 0x0000005d0600720c */ /* 0x000fe20003f44070 */
[----:B------:R-:W-:Y:S01]  /*6640*/  @!P1 IMAD.MOV R99, RZ, RZ, -R99 ;  /* 0x000000ffff639224 */ /* 0x000fe200078e0a63 */
[----:B------:R-:W-:Y:S01]  /*6650*/  ISETP.GE.AND P1, PT, R56, RZ, PT ;  /* 0x000000ff3800720c */ /* 0x000fe20003f26270 */
[----:B------:R-:W-:Y:S01]  /*6660*/  @!P6 IMAD.IADD R87, R87, 0x1, -R6 ;  /* 0x000000015757e824 */ /* 0x000fe200078e0a06 */
[----:B------:R-:W-:Y:S01]  /*6670*/  ISETP.GE.AND P6, PT, R10, RZ, PT ;  /* 0x000000ff0a00720c */ /* 0x000fe20003fc6270 */
[----:B------:R-:W-:Y:S01]  /*6680*/  IMAD.MOV R12, RZ, RZ, -R12 ;  /* 0x000000ffff0c7224 */ /* 0x000fe200078e0a0c */
[----:B------:R-:W-:Y:S01]  /*6690*/  IABS R57, R42 ;  /* 0x0000002a00397213 */ /* 0x000fe20000000000 */
[----:B------:R-:W-:-:S04]  /*66a0*/  IMAD.HI.U32 R10, R7, R81, RZ ;  /* 0x00000051070a7227 */ /* 0x000fc800078e00ff */
[--C-:B------:R-:W-:Y:S01]  /*66b0*/  @!P4 IMAD.IADD R85, R85, 0x1, -R6.reuse ;  /* 0x000000015555c824 */ /* 0x100fe200078e0a06 */
[C---:B------:R-:W-:Y:S01]  /*66c0*/  ISETP.GT.U32.AND P4, PT, R6.reuse, R87, PT ;  /* 0x000000570600720c */ /* 0x040fe20003f84070 */
[----:B------:R-:W-:Y:S01]  /*66d0*/  @!P2 IMAD.IADD R93, R93, 0x1, -R6 ;  /* 0x000000015d5da824 */ /* 0x000fe200078e0a06 */
[----:B------:R-:W-:Y:S01]  /*66e0*/  ISETP.GE.AND P2, PT, R55, RZ, PT ;  /* 0x000000ff3700720c */ /* 0x000fe20003f46270 */
[----:B------:R-:W-:Y:S01]  /*66f0*/  IMAD R83, R6, R12, R83 ;  /* 0x0000000c06537224 */ /* 0x000fe200078e0253 */
[----:B------:R-:W-:Y:S01]  /*6700*/  IABS R55, R38 ;  /* 0x0000002600377213 */ /* 0x000fe20000000000 */
[----:B------:R-:W-:Y:S02]  /*6710*/  IMAD.MOV R10, RZ, RZ, -R10 ;  /* 0x000000ffff0a7224 */ /* 0x000fe400078e0a0a */
[----:B------:R-:W-:Y:S01]  /*6720*/  @!P5 IMAD.MOV R109, RZ, RZ, -R109 ;  /* 0x000000ffff6dd224 */ /* 0x000fe200078e0a6d */
[----:B------:R-:W-:Y:S01]  /*6730*/  ISETP.GE.AND P5, PT, R60, RZ, PT ;  /* 0x000000ff3c00720c */ /* 0x000fe20003fa6270 */
[----:B------:R-:W-:Y:S01]  /*6740*/  @!P1 IMAD.MOV R93, RZ, RZ, -R93 ;  /* 0x000000ffff5d9224 */ /* 0x000fe200078e0a5d */
[C---:B------:R-:W-:Y:S01]  /*6750*/  ISETP.GT.U32.AND P1, PT, R6.reuse, R85, PT ;  /* 0x000000550600720c */ /* 0x040fe20003f24070 */
[----:B------:R-:W-:Y:S01]  /*6760*/  @!P0 IMAD.MOV R89, RZ, RZ, -R89 ;  /* 0x000000ffff598224 */ /* 0x000fe200078e0a59 */
[C---:B------:R-:W-:Y:S01]  /*6770*/  ISETP.GT.U32.AND P0, PT, R6.reuse, R83, PT ;  /* 0x000000530600720c */ /* 0x040fe20003f04070 */
[----:B------:R-:W-:-:S02]  /*6780*/  IMAD R81, R6, R10, R81 ;  /* 0x0000000a06517224 */ /* 0x000fc400078e0251 */
[----:B------:R-:W-:-:S04]  /*6790*/  IMAD.HI.U32 R12, R7, R79, RZ ;  /* 0x0000004f070c7227 */ /* 0x000fc800078e00ff */
[----:B------:R-:W-:Y:S01]  /*67a0*/  @!P4 IMAD.IADD R87, R87, 0x1, -R6 ;  /* 0x000000015757c824 */ /* 0x000fe200078e0a06 */
[----:B------:R-:W-:Y:S01]  /*67b0*/  ISETP.GT.U32.AND P4, PT, R6, R81, PT ;  /* 0x000000510600720c */ /* 0x000fe20003f84070 */
[----:B------:R-:W-:Y:S02]  /*67c0*/  IMAD.MOV R12, RZ, RZ, -R12 ;  /* 0x000000ffff0c7224 */ /* 0x000fe400078e0a0c */
[----:B------:R-:W-:Y:S01]  /*67d0*/  @!P5 IMAD.MOV R101, RZ, RZ, -R101 ;  /* 0x000000ffff65d224 */ /* 0x000fe200078e0a65 */
[----:B------:R-:W-:Y:S01]  /*67e0*/  ISETP.GE.AND P5, PT, R58, RZ, PT ;  /* 0x000000ff3a00720c */ /* 0x000fe20003fa6270 */
[C---:B------:R-:W-:Y:S02]  /*67f0*/  IMAD R79, R6.reuse, R12, R79 ;  /* 0x0000000c064f7224 */ /* 0x040fe400078e024f */
[--C-:B------:R-:W-:Y:S02]  /*6800*/  @!P1 IMAD.IADD R85, R85, 0x1, -R6.reuse ;  /* 0x0000000155559824 */ /* 0x100fe400078e0a06 */
[--C-:B------:R-:W-:Y:S01]  /*6810*/  @!P0 IMAD.IADD R83, R83, 0x1, -R6.reuse ;  /* 0x0000000153538824 */ /* 0x100fe200078e0a06 */
[----:B------:R-:W-:Y:S01]  /*6820*/  ISETP.GT.U32.AND P1, PT, R6, R79, PT ;  /* 0x0000004f0600720c */ /* 0x000fe20003f24070 */
[----:B------:R-:W-:Y:S01]  /*6830*/  @!P3 IMAD.MOV R91, RZ, RZ, -R91 ;  /* 0x000000ffff5bb224 */ /* 0x000fe200078e0a5b */
[----:B------:R-:W-:Y:S01]  /*6840*/  ISETP.GE.AND P3, PT, R54, RZ, PT ;  /* 0x000000ff3600720c */ /* 0x000fe20003f66270 */
[----:B------:R-:W-:Y:S01]  /*6850*/  @!P4 IMAD.IADD R81, R81, 0x1, -R6 ;  /* 0x000000015151c824 */ /* 0x000fe200078e0a06 */
[----:B------:R-:W-:Y:S01]  /*6860*/  ISETP.GT.U32.AND P4, PT, R6, R83, PT ;  /* 0x000000530600720c */ /* 0x000fe20003f84070 */
[----:B------:R-:W-:Y:S01]  /*6870*/  IMAD.HI.U32 R10, R7, R77, RZ ;  /* 0x0000004d070a7227 */ /* 0x000fe200078e00ff */
[----:B------:R-:W-:-:S03]  /*6880*/  ISETP.GE.AND P0, PT, R52, RZ, PT ;  /* 0x000000ff3400720c */ /* 0x000fc60003f06270 */
[----:B------:R-:W-:-:S04]  /*6890*/  IMAD.HI.U32 R12, R7, R75, RZ ;  /* 0x0000004b070c7227 */ /* 0x000fc800078e00ff */
[----:B------:R-:W-:Y:S02]  /*68a0*/  IMAD.MOV R10, RZ, RZ, -R10 ;  /* 0x000000ffff0a7224 */ /* 0x000fe400078e0a0a */
[----:B------:R-:W-:Y:S02]  /*68b0*/  IMAD.MOV R12, RZ, RZ, -R12 ;  /* 0x000000ffff0c7224 */ /* 0x000fe400078e0a0c */
[----:B------:R-:W-:Y:S01]  /*68c0*/  @!P5 IMAD.MOV R95, RZ, RZ, -R95 ;  /* 0x000000ffff5fd224 */ /* 0x000fe200078e0a5f */
[----:B------:R-:W-:Y:S01]  /*68d0*/  ISETP.GE.AND P5, PT, R53, RZ, PT ;  /* 0x000000ff3500720c */ /* 0x000fe20003fa6270 */
[C---:B------:R-:W-:Y:S01]  /*68e0*/  IMAD R77, R6.reuse, R10, R77 ;  /* 0x0000000a064d7224 */ /* 0x040fe200078e024d */
[----:B------:R-:W-:Y:S01]  /*68f0*/  IABS R53, R39 ;  /* 0x0000002700357213 */ /* 0x000fe20000000000 */
[----:B------:R-:W-:Y:S02]  /*6900*/  IMAD R75, R6, R12, R75 ;  /* 0x0000000c064b7224 */ /* 0x000fe400078e024b */
[----:B------:R-:W-:-:S02]  /*6910*/  @!P1 IMAD.IADD R79, R79, 0x1, -R6 ;  /* 0x000000014f4f9824 */ /* 0x000fc400078e0a06 */
[----:B------:R-:W-:-:S03]  /*6920*/  IMAD.HI.U32 R10, R7, R73, RZ ;  /* 0x00000049070a7227 */ /* 0x000fc600078e00ff */
[C---:B------:R-:W-:Y:S01]  /*6930*/  ISETP.GT.U32.AND P1, PT, R6.reuse, R79, PT ;  /* 0x0000004f0600720c */ /* 0x040fe20003f24070 */
[----:B------:R-:W-:Y:S01]  /*6940*/  @!P3 IMAD.MOV R85, RZ, RZ, -R85 ;  /* 0x000000ffff55b224 */ /* 0x000fe200078e0a55 */
[C---:B------:R-:W-:Y:S01]  /*6950*/  ISETP.GT.U32.AND P3, PT, R6.reuse, R77, PT ;  /* 0x0000004d0600720c */ /* 0x040fe20003f64070 */
[----:B------:R-:W-:Y:S01]  /*6960*/  @!P4 IMAD.IADD R83, R83, 0x1, -R6 ;  /* 0x000000015353c824 */ /* 0x000fe200078e0a06 */
[C---:B------:R-:W-:Y:S01]  /*6970*/  ISETP.GT.U32.AND P4, PT, R6.reuse, R75, PT ;  /* 0x0000004b0600720c */ /* 0x040fe20003f84070 */
[----:B------:R-:W-:Y:S02]  /*6980*/  IMAD.MOV R10, RZ, RZ, -R10 ;  /* 0x000000ffff0a7224 */ /* 0x000fe400078e0a0a */
[----:B------:R-:W-:Y:S01]  /*6990*/  @!P5 IMAD.MOV R87, RZ, RZ, -R87 ;  /* 0x000000ffff57d224 */ /* 0x000fe200078e0a57 */
[C---:B------:R-:W-:Y:S01]  /*69a0*/  ISETP.GT.U32.AND P5, PT, R6.reuse, R81, PT ;  /* 0x000000510600720c */ /* 0x040fe20003fa4070 */
[----:B------:R-:W-:Y:S02]  /*69b0*/  IMAD R73, R6, R10, R73 ;  /* 0x0000000a06497224 */ /* 0x000fe400078e0249 */
[----:B------:R-:W-:-:S04]  /*69c0*/  IMAD.HI.U32 R10, R7, R71, RZ ;  /* 0x00000047070a7227 */ /* 0x000fc800078e00ff */
[----:B------:R-:W-:Y:S02]  /*69d0*/  IMAD.MOV R12, RZ, RZ, -R10 ;  /* 0x000000ffff0c7224 */ /* 0x000fe400078e0a0a */
[--C-:B------:R-:W-:Y:S01]  /*69e0*/  @!P1 IMAD.IADD R79, R79, 0x1, -R6.reuse ;  /* 0x000000014f4f9824 */ /* 0x100fe200078e0a06 */
[----:B------:R-:W-:Y:S01]  /*69f0*/  ISETP.GE.AND P1, PT, R50, RZ, PT ;  /* 0x000000ff3200720c */ /* 0x000fe20003f26270 */
[--C-:B------:R-:W-:Y:S01]  /*6a00*/  @!P3 IMAD.IADD R77, R77, 0x1, -R6.reuse ;  /* 0x000000014d4db824 */ /* 0x100fe200078e0a06 */
[----:B------:R-:W-:Y:S01]  /*6a10*/  ISETP.GE.AND P3, PT, R51, RZ, PT ;  /* 0x000000ff3300720c */ /* 0x000fe20003f66270 */
[C---:B------:R-:W-:Y:S01]  /*6a20*/  IMAD R71, R6.reuse, R12, R71 ;  /* 0x0000000c06477224 */ /* 0x040fe200078e0247 */
[----:B------:R-:W-:Y:S01]  /*6a30*/  IABS R51, R40 ;  /* 0x0000002800337213 */ /* 0x000fe20000000000 */
[----:B------:R-:W-:Y:S01]  /*6a40*/  @!P4 IMAD.IADD R75, R75, 0x1, -R6 ;  /* 0x000000014b4bc824 */ /* 0x000fe200078e0a06 */
[----:B------:R-:W-:Y:S01]  /*6a50*/  ISETP.GT.U32.AND P4, PT, R6, R77, PT ;  /* 0x0000004d0600720c */ /* 0x000fe20003f84070 */
[----:B------:R-:W-:-:S02]  /*6a60*/  @!P2 IMAD.MOV R83, RZ, RZ, -R83 ;  /* 0x000000ffff53a224 */ /* 0x000fc400078e0a53 */
[----:B------:R-:W-:Y:S01]  /*6a70*/  @!P0 IMAD.MOV R79, RZ, RZ, -R79 ;  /* 0x000000ffff4f8224 */ /* 0x000fe200078e0a4f */
[C---:B------:R-:W-:Y:S01]  /*6a80*/  ISETP.GT.U32.AND P2, PT, R6.reuse, R75, PT ;  /* 0x0000004b0600720c */ /* 0x040fe20003f44070 */
[----:B------:R-:W-:Y:S01]  /*6a90*/  IMAD.HI.U32 R10, R7, R69, RZ ;  /* 0x00000045070a7227 */ /* 0x000fe200078e00ff */
[----:B------:R-:W-:-:S03]  /*6aa0*/  ISETP.GT.U32.AND P0, PT, R6, R71, PT ;  /* 0x000000470600720c */ /* 0x000fc60003f04070 */
[----:B------:R-:W-:Y:S01]  /*6ab0*/  @!P5 IMAD.IADD R81, R81, 0x1, -R6 ;  /* 0x000000015151d824 */ /* 0x000fe200078e0a06 */
[C---:B------:R-:W-:Y:S01]  /*6ac0*/  ISETP.GT.U32.AND P5, PT, R6.reuse, R73, PT ;  /* 0x000000490600720c */ /* 0x040fe20003fa4070 */
[----:B------:R-:W-:Y:S02]  /*6ad0*/  IMAD.MOV R10, RZ, RZ, -R10 ;  /* 0x000000ffff0a7224 */ /* 0x000fe400078e0a0a */
[----:B------:R-:W-:Y:S01]  /*6ae0*/  @!P4 IMAD.IADD R77, R77, 0x1, -R6 ;  /* 0x000000014d4dc824 */ /* 0x000fe200078e0a06 */
[----:B------:R-:W-:Y:S01]  /*6af0*/  ISETP.GE.AND P4, PT, R47, RZ, PT ;  /* 0x000000ff2f00720c */ /* 0x000fe20003f86270 */
[----:B------:R-:W-:Y:S01]  /*6b00*/  IMAD R69, R6, R10, R69 ;  /* 0x0000000a06457224 */ /* 0x000fe200078e0245 */
[----:B------:R-:W-:Y:S01]  /*6b10*/  IABS R47, R35 ;  /* 0x00000023002f7213 */ /* 0x000fe20000000000 */
[----:B------:R-:W-:-:S04]  /*6b20*/  IMAD.HI.U32 R10, R7, R67, RZ ;  /* 0x00000043070a7227 */ /* 0x000fc800078e00ff */
[--C-:B------:R-:W-:Y:S01]  /*6b30*/  @!P2 IMAD.IADD R75, R75, 0x1, -R6.reuse ;  /* 0x000000014b4ba824 */ /* 0x100fe200078e0a06 */
[C---:B------:R-:W-:Y:S01]  /*6b40*/  ISETP.GT.U32.AND P2, PT, R6.reuse, R69, PT ;  /* 0x000000450600720c */ /* 0x040fe20003f44070 */
[----:B------:R-:W-:Y:S01]  /*6b50*/  @!P0 IMAD.IADD R71, R71, 0x1, -R6 ;  /* 0x0000000147478824 */ /* 0x000fe200078e0a06 */
[----:B------:R-:W-:Y:S01]  /*6b60*/  ISETP.GE.AND P0, PT, R49, RZ, PT ;  /* 0x000000ff3100720c */ /* 0x000fe20003f06270 */
[----:B------:R-:W-:Y:S01]  /*6b70*/  IMAD.MOV R10, RZ, RZ, -R10 ;  /* 0x000000ffff0a7224 */ /* 0x000fe200078e0a0a */
[----:B------:R-:W-:Y:S01]  /*6b80*/  IABS R49, R33 ;  /* 0x0000002100317213 */ /* 0x000fe20000000000 */
[----:B------:R-:W-:Y:S02]  /*6b90*/  @!P5 IMAD.IADD R73, R73, 0x1, -R6 ;  /* 0x000000014949d824 */ /* 0x000fe400078e0a06 */
[----:B------:R-:W-:Y:S01]  /*6ba0*/  @!P1 IMAD.MOV R77, RZ, RZ, -R77 ;  /* 0x000000ffff4d9224 */ /* 0x000fe200078e0a4d */
[C---:B------:R-:W-:Y:S01]  /*6bb0*/  ISETP.GT.U32.AND P1, PT, R6.reuse, R71, PT ;  /* 0x000000470600720c */ /* 0x040fe20003f24070 */
[C---:B------:R-:W-:Y:S01]  /*6bc0*/  IMAD R67, R6.reuse, R10, R67 ;  /* 0x0000000a06437224 */ /* 0x040fe200078e0243 */
[----:B------:R-:W-:Y:S01]  /*6bd0*/  ISETP.GT.U32.AND P5, PT, R6, R73, PT ;  /* 0x000000490600720c */ /* 0x000fe20003fa4070 */
[----:B------:R-:W-:-:S04]  /*6be0*/  IMAD.HI.U32 R10, R7, R65, RZ ;  /* 0x00000041070a7227 */ /* 0x000fc800078e00ff */
[----:B------:R-:W-:Y:S02]  /*6bf0*/  IMAD.MOV R10, RZ, RZ, -R10 ;  /* 0x000000ffff0a7224 */ /* 0x000fe400078e0a0a */
[--C-:B------:R-:W-:Y:S01]  /*6c00*/  @!P2 IMAD.IADD R69, R69, 0x1, -R6.reuse ;  /* 0x000000014545a824 */ /* 0x100fe200078e0a06 */
[C---:B------:R-:W-:Y:S01]  /*6c10*/  ISETP.GT.U32.AND P2, PT, R6.reuse, R67, PT ;  /* 0x000000430600720c */ /* 0x040fe20003f44070 */
[C---:B------:R-:W-:Y:S02]  /*6c20*/  IMAD R65, R6.reuse, R10, R65 ;  /* 0x0000000a06417224 */ /* 0x040fe400078e0241 */
[----:B------:R-:W-:Y:S01]  /*6c30*/  @!P3 IMAD.MOV R75, RZ, RZ, -R75 ;  /* 0x000000ffff4bb224 */ /* 0x000fe200078e0a4b */
[C---:B------:R-:W-:Y:S01]  /*6c40*/  ISETP.GT.U32.AND P3, PT, R6.reuse, R69, PT ;  /* 0x000000450600720c */ /* 0x040fe20003f64070 */
[--C-:B------:R-:W-:Y:S01]  /*6c50*/  @!P1 IMAD.IADD R71, R71, 0x1, -R6.reuse ;  /* 0x0000000147479824 */ /* 0x100fe200078e0a06 */
[----:B------:R-:W-:Y:S01]  /*6c60*/  ISETP.GT.U32.AND P1, PT, R6, R65, PT ;  /* 0x000000410600720c */ /* 0x000fe20003f24070 */
[----:B------:R-:W-:Y:S01]  /*6c70*/  @!P5 IMAD.IADD R73, R73, 0x1, -R6 ;  /* 0x000000014949d824 */ /* 0x000fe200078e0a06 */
[----:B------:R-:W-:Y:S01]  /*6c80*/  ISETP.GE.AND P5, PT, R48, RZ, PT ;  /* 0x000000ff3000720c */ /* 0x000fe20003fa6270 */
[----:B------:R-:W-:-:S04]  /*6c90*/  IMAD.HI.U32 R10, R7, R61, RZ ;  /* 0x0000003d070a7227 */ /* 0x000fc800078e00ff */
[----:B------:R-:W-:Y:S02]  /*6ca0*/  IMAD.MOV R10, RZ, RZ, -R10 ;  /* 0x000000ffff0a7224 */ /* 0x000fe400078e0a0a */
[--C-:B------:R-:W-:Y:S02]  /*6cb0*/  @!P2 IMAD.IADD R67, R67, 0x1, -R6.reuse ;  /* 0x000000014343a824 */ /* 0x100fe400078e0a06 */
        /* <DEDUP_REMOVED lines=11> */
[----:B------:R-:W-:Y:S01]  /*6d70*/  @!P6 IMAD.MOV R81, RZ, RZ, -R81 ;  /* 0x000000ffff51e224 */ /* 0x000fe200078e0a51 */
[----:B------:R-:W-:Y:S01]  /*6d80*/  ISETP.GE.AND P6, PT, R46, RZ, PT ;  /* 0x000000ff2e00720c */ /* 0x000fe20003fc6270 */
[----:B------:R-:W-:-:S04]  /*6d90*/  IMAD.HI.U32 R12, R7, R63, RZ ;  /* 0x0000003f070c7227 */ /* 0x000fc800078e00ff */
[----:B------:R-:W-:Y:S02]  /*6da0*/  IMAD.MOV R10, RZ, RZ, -R10 ;  /* 0x000000ffff0a7224 */ /* 0x000fe400078e0a0a */
[----:B------:R-:W-:Y:S02]  /*6db0*/  IMAD.MOV R12, RZ, RZ, -R12 ;  /* 0x000000ffff0c7224 */ /* 0x000fe400078e0a0c */
[C---:B------:R-:W-:Y:S02]  /*6dc0*/  IMAD R59, R6.reuse, R10, R59 ;  /* 0x0000000a063b7224 */ /* 0x040fe400078e023b */
[C---:B------:R-:W-:Y:S02]  /*6dd0*/  IMAD R63, R6.reuse, R12, R63 ;  /* 0x0000000c063f7224 */ /* 0x040fe400078e023f */
[--C-:B------:R-:W-:Y:S01]  /*6de0*/  @!P1 IMAD.IADD R67, R67, 0x1, -R6.reuse ;  /* 0x0000000143439824 */ /* 0x100fe200078e0a06 */
[----:B------:R-:W-:Y:S01]  /*6df0*/  ISETP.GE.AND P1, PT, R43, RZ, PT ;  /* 0x000000ff2b00720c */ /* 0x000fe20003f26270 */
[--C-:B------:R-:W-:Y:S01]  /*6e00*/  @!P4 IMAD.IADD R65, R65, 0x1, -R6.reuse ;  /* 0x000000014141c824 */ /* 0x100fe200078e0a06 */
[C---:B------:R-:W-:Y:S01]  /*6e10*/  ISETP.GT.U32.AND P4, PT, R6.reuse, R59, PT ;  /* 0x0000003b0600720c */ /* 0x040fe20003f84070 */
[----:B------:R-:W-:Y:S01]  /*6e20*/  @!P5 IMAD.IADD R61, R61, 0x1, -R6 ;  /* 0x000000013d3dd824 */ /* 0x000fe200078e0a06 */
[----:B------:R-:W-:Y:S01]  /*6e30*/  ISETP.GT.U32.AND P2, PT, R6, R63, PT ;  /* 0x0000003f0600720c */ /* 0x000fe20003f44070 */
[----:B------:R-:W-:Y:S01]  /*6e40*/  @!P6 IMAD.MOV R73, RZ, RZ, -R73 ;  /* 0x000000ffff49e224 */ /* 0x000fe200078e0a49 */
[----:B------:R-:W-:Y:S01]  /*6e50*/  ISETP.GE.AND P6, PT, R44, RZ, PT ;  /* 0x000000ff2c00720c */ /* 0x000fe20003fc6270 */
[----:B------:R-:W-:Y:S01]  /*6e60*/  @!P0 IMAD.MOV R67, RZ, RZ, -R67 ;  /* 0x000000ffff438224 */ /* 0x000fe200078e0a43 */
[----:B------:R-:W-:Y:S01]  /*6e70*/  ISETP.GT.U32.AND P0, PT, R6, R61, PT ;  /* 0x0000003d0600720c */ /* 0x000fe20003f04070 */
[----:B------:R-:W-:Y:S01]  /*6e80*/  IMAD.HI.U32 R10, R7, R55, RZ ;  /* 0x00000037070a7227 */ /* 0x000fe200078e00ff */
[----:B------:R-:W-:-:S02]  /*6e90*/  ISETP.GE.AND P5, PT, R41, RZ, PT ;  /* 0x000000ff2900720c */ /* 0x000fc40003fa6270 */
[----:B------:R-:W-:Y:S01]  /*6ea0*/  IABS R43, R31 ;  /* 0x0000001f002b7213 */ /* 0x000fe20000000000 */
[----:B------:R-:W-:Y:S01]  /*6eb0*/  IMAD.MOV R10, RZ, RZ, -R10 ;  /* 0x000000ffff0a7224 */ /* 0x000fe200078e0a0a */
[----:B------:R-:W-:Y:S01]  /*6ec0*/  IABS R41, R30 ;  /* 0x0000001e00297213 */ /* 0x000fe20000000000 */
[--C-:B------:R-:W-:Y:S01]  /*6ed0*/  @!P4 IMAD.IADD R59, R59, 0x1, -R6.reuse ;  /* 0x000000013b3bc824 */ /* 0x100fe200078e0a06 */
[----:B------:R-:W-:Y:S01]  /*6ee0*/  ISETP.GE.AND P4, PT, R42, RZ, PT ;  /* 0x000000ff2a00720c */ /* 0x000fe20003f86270 */
[C---:B------:R-:W-:Y:S02]  /*6ef0*/  IMAD R55, R6.reuse, R10, R55 ;  /* 0x0000000a06377224 */ /* 0x040fe400078e0237 */
[--C-:B------:R-:W-:Y:S02]  /*6f00*/  @!P2 IMAD.IADD R63, R63, 0x1, -R6.reuse ;  /* 0x000000013f3fa824 */ /* 0x100fe400078e0a06 */
[----:B------:R-:W-:Y:S01]  /*6f10*/  @!P6 IMAD.MOV R65, RZ, RZ, -R65 ;  /* 0x000000ffff41e224 */ /* 0x000fe200078e0a41 */
[C---:B------:R-:W-:Y:S01]  /*6f20*/  ISETP.GT.U32.AND P6, PT, R6.reuse, R59, PT ;  /* 0x0000003b0600720c */ /* 0x040fe20003fc4070 */
[----:B------:R-:W-:Y:S01]  /*6f30*/  @!P0 IMAD.IADD R61, R61, 0x1, -R6 ;  /* 0x000000013d3d8824 */ /* 0x000fe200078e0a06 */
[C---:B------:R-:W-:Y:S01]  /*6f40*/  ISETP.GT.U32.AND P0, PT, R6.reuse, R55, PT ;  /* 0x000000370600720c */ /* 0x040fe20003f04070 */
[----:B------:R-:W-:Y:S01]  /*6f50*/  IMAD.HI.U32 R10, R7, R51, RZ ;  /* 0x00000033070a7227 */ /* 0x000fe200078e00ff */
[----:B------:R-:W-:-:S03]  /*6f60*/  ISETP.GT.U32.AND P2, PT, R6, R63, PT ;  /* 0x0000003f0600720c */ /* 0x000fc60003f44070 */
[----:B------:R-:W-:Y:S02]  /*6f70*/  IMAD.MOV R10, RZ, RZ, -R10 ;  /* 0x000000ffff0a7224 */ /* 0x000fe400078e0a0a */
[----:B------:R-:W-:-:S04]  /*6f80*/  IMAD.HI.U32 R12, R7, R57, RZ ;  /* 0x00000039070c7227 */ /* 0x000fc800078e00ff */
[----:B------:R-:W-:Y:S02]  /*6f90*/  IMAD R51, R6, R10, R51 ;  /* 0x0000000a06337224 */ /* 0x000fe400078e0233 */
[--C-:B------:R-:W-:Y:S01]  /*6fa0*/  @!P6 IMAD.IADD R59, R59, 0x1, -R6.reuse ;  /* 0x000000013b3be824 */ /* 0x100fe200078e0a06 */
[----:B------:R-:W-:Y:S01]  /*6fb0*/  ISETP.GE.AND P6, PT, R39, RZ, PT ;  /* 0x000000ff2700720c */ /* 0x000fe20003fc6270 */
[----:B------:R-:W-:Y:S01]  /*6fc0*/  @!P0 IMAD.IADD R55, R55, 0x1, -R6 ;  /* 0x0000000137378824 */ /* 0x000fe200078e0a06 */
[----:B------:R-:W-:Y:S01]  /*6fd0*/  IABS R39, R28 ;  /* 0x0000001c00277213 */ /* 0x000fe20000000000 */
[----:B------:R-:W-:Y:S01]  /*6fe0*/  IMAD.HI.U32 R10, R7, R49, RZ ;  /* 0x00000031070a7227 */ /* 0x000fe200078e00ff */
[----:B------:R-:W-:-:S03]  /*6ff0*/  ISETP.GE.AND P0, PT, R40, RZ, PT ;  /* 0x000000ff2800720c */ /* 0x000fc60003f06270 */
[----:B------:R-:W-:Y:S02]  /*7000*/  @!P2 IMAD.IADD R63, R63, 0x1, -R6 ;  /* 0x000000013f3fa824 */ /* 0x000fe400078e0a06 */
[----:B------:R-:W-:Y:S01]  /*7010*/  @!P5 IMAD.MOV R59, RZ, RZ, -R59 ;  /* 0x000000ffff3bd224 */ /* 0x000fe200078e0a3b */
[----:B------:R-:W-:Y:S01]  /*7020*/  ISETP.GT.U32.AND P5, PT, R6, R55, PT ;  /* 0x000000370600720c */ /* 0x000fe20003fa4070 */
[----:B------:R-:W-:Y:S02]  /*7030*/  IMAD.MOV R10, RZ, RZ, -R10 ;  /* 0x000000ffff0a7224 */ /* 0x000fe400078e0a0a */
[----:B------:R-:W-:Y:S01]  /*7040*/  @!P3 IMAD.MOV R63, RZ, RZ, -R63 ;  /* 0x000000ffff3fb224 */ /* 0x000fe200078e0a3f */
[----:B------:R-:W-:Y:S01]  /*7050*/  ISETP.GE.AND P3, PT, R38, RZ, PT ;  /* 0x000000ff2600720c */ /* 0x000fe20003f66270 */
[----:B------:R-:W-:Y:S01]  /*7060*/  IMAD.MOV R12, RZ, RZ, -R12 ;  /* 0x000000ffff0c7224 */ /* 0x000fe200078e0a0c */
[----:B------:R-:W-:Y:S01]  /*7070*/  LOP3.LUT R38, RZ, R3, RZ, 0x33, !PT ;  /* 0x00000003ff267212 */ /* 0x000fe200078e33ff */
[----:B------:R-:W-:-:S02]  /*7080*/  IMAD R49, R6, R10, R49 ;  /* 0x0000000a06317224 */ /* 0x000fc400078e0231 */
[----:B------:R-:W-:-:S04]  /*7090*/  IMAD.HI.U32 R10, R7, R47, RZ ;  /* 0x0000002f070a7227 */ /* 0x000fc800078e00ff */
[----:B------:R-:W-:Y:S02]  /*70a0*/  IMAD R57, R6, R12, R57 ;  /* 0x0000000c06397224 */ /* 0x000fe400078e0239 */
[----:B------:R-:W-:-:S03]  /*70b0*/  IMAD.HI.U32 R12, R7, R53, RZ ;  /* 0x00000035070c7227 */ /* 0x000fc600078e00ff */
[C---:B------:R-:W-:Y:S01]  /*70c0*/  ISETP.GT.U32.AND P2, PT, R6.reuse, R57, PT ;  /* 0x000000390600720c */ /* 0x040fe20003f44070 */
[----:B------:R-:W-:Y:S02]  /*70d0*/  IMAD.MOV R10, RZ, RZ, -R10 ;  /* 0x000000ffff0a7224 */ /* 0x000fe400078e0a0a */
[----:B------:R-:W-:Y:S02]  /*70e0*/  IMAD.MOV R12, RZ, RZ, -R12 ;  /* 0x000000ffff0c7224 */ /* 0x000fe400078e0a0c */
[----:B------:R-:W-:Y:S01]  /*70f0*/  @!P5 IMAD.IADD R55, R55, 0x1, -R6 ;  /* 0x000000013737d824 */ /* 0x000fe200078e0a06 */
[C---:B------:R-:W-:Y:S01]  /*7100*/  ISETP.GT.U32.AND P5, PT, R6.reuse, R49, PT ;  /* 0x000000310600720c */ /* 0x040fe20003fa4070 */
[C---:B------:R-:W-:Y:S02]  /*7110*/  IMAD R47, R6.reuse, R10, R47 ;  /* 0x0000000a062f7224 */ /* 0x040fe400078e022f */
[C---:B------:R-:W-:Y:S02]  /*7120*/  IMAD R53, R6.reuse, R12, R53 ;  /* 0x0000000c06357224 */ /* 0x040fe400078e0235 */
[----:B------:R-:W-:Y:S01]  /*7130*/  @!P3 IMAD.MOV R55, RZ, RZ, -R55 ;  /* 0x000000ffff37b224 */ /* 0x000fe200078e0a37 */
[C---:B------:R-:W-:Y:S01]  /*7140*/  ISETP.GT.U32.AND P3, PT, R6.reuse, R47, PT ;  /* 0x0000002f0600720c */ /* 0x040fe20003f64070 */
[----:B------:R-:W-:Y:S01]  /*7150*/  @!P1 IMAD.MOV R61, RZ, RZ, -R61 ;  /* 0x000000ffff3d9224 */ /* 0x000fe200078e0a3d */
[----:B------:R-:W-:Y:S01]  /*7160*/  ISETP.GT.U32.AND P1, PT, R6, R53, PT ;  /* 0x000000350600720c */ /* 0x000fe20003f24070 */
[----:B------:R-:W-:-:S04]  /*7170*/  IMAD.HI.U32 R10, R7, R43, RZ ;  /* 0x0000002b070a7227 */ /* 0x000fc800078e00ff */
[----:B------:R-:W-:Y:S02]  /*7180*/  @!P2 IMAD.IADD R57, R57, 0x1, -R6 ;  /* 0x000000013939a824 */ /* 0x000fe400078e0a06 */
[----:B------:R-:W-:-:S03]  /*7190*/  IMAD.HI.U32 R12, R7, R45, RZ ;  /* 0x0000002d070c7227 */ /* 0x000fc600078e00ff */
[C---:B------:R-:W-:Y:S01]  /*71a0*/  ISETP.GT.U32.AND P2, PT, R6.reuse, R57, PT ;  /* 0x000000390600720c */ /* 0x040fe20003f44070 */
[----:B------:R-:W-:Y:S02]  /*71b0*/  @!P3 IMAD.IADD R47, R47, 0x1, -R6 ;  /* 0x000000012f2fb824 */ /* 0x000fe400078e0a06 */
[----:B------:R-:W-:Y:S02]  /*71c0*/  IMAD.MOV R10, RZ, RZ, -R10 ;  /* 0x000000ffff0a7224 */ /* 0x000fe400078e0a0a */
[----:B------:R-:W-:Y:S01]  /*71d0*/  @!P1 IMAD.IADD R53, R53, 0x1, -R6 ;  /* 0x0000000135359824 */ /* 0x000fe200078e0a06 */
[C---:B------:R-:W-:Y:S01]  /*71e0*/  ISETP.GT.U32.AND P3, PT, R6.reuse, R47, PT ;  /* 0x0000002f0600720c */ /* 0x040fe20003f64070 */
[----:B------:R-:W-:Y:S02]  /*71f0*/  IMAD.MOV R12, RZ, RZ, -R12 ;  /* 0x000000ffff0c7224 */ /* 0x000fe400078e0a0c */
[C---:B------:R-:W-:Y:S01]  /*7200*/  IMAD R43, R6.reuse, R10, R43 ;  /* 0x0000000a062b7224 */ /* 0x040fe200078e022b */
        /* <DEDUP_REMOVED lines=8> */
[----:B------:R-:W-:Y:S01]  /*7290*/  @!P4 IMAD.MOV R57, RZ, RZ, -R57 ;  /* 0x000000ffff39c224 */ /* 0x000fe200078e0a39 */
[----:B------:R-:W-:Y:S01]  /*72a0*/  ISETP.GT.U32.AND P3, PT, R6, R41, PT ;  /* 0x000000290600720c */ /* 0x000fe20003f64070 */
[--C-:B------:R-:W-:Y:S01]  /*72b0*/  @!P1 IMAD.IADD R53, R53, 0x1, -R6.reuse ;  /* 0x0000000135359824 */ /* 0x100fe200078e0a06 */
[----:B------:R-:W-:Y:S01]  /*72c0*/  ISETP.GE.AND P4, PT, R33, RZ, PT ;  /* 0x000000ff2100720c */ /* 0x000fe20003f86270 */
[----:B------:R-:W-:Y:S01]  /*72d0*/  @!P5 IMAD.IADD R49, R49, 0x1, -R6 ;  /* 0x000000013131d824 */ /* 0x000fe200078e0a06 */
[----:B------:R-:W-:Y:S01]  /*72e0*/  IABS R33, R29 ;  /* 0x0000001d00217213 */ /* 0x000fe20000000000 */
[----:B------:R-:W-:Y:S01]  /*72f0*/  IMAD.HI.U32 R10, R7, R39, RZ ;  /* 0x00000027070a7227 */ /* 0x000fe200078e00ff */
[----:B------:R-:W-:-:S02]  /*7300*/  ISETP.GE.AND P1, PT, R35, RZ, PT ;  /* 0x000000ff2300720c */ /* 0x000fc40003f26270 */
[C---:B------:R-:W-:Y:S01]  /*7310*/  ISETP.GT.U32.AND P5, PT, R6.reuse, R49, PT ;  /* 0x000000310600720c */ /* 0x040fe20003fa4070 */
[----:B------:R-:W-:Y:S01]  /*7320*/  @!P6 IMAD.MOV R53, RZ, RZ, -R53 ;  /* 0x000000ffff35e224 */ /* 0x000fe200078e0a35 */
[----:B------:R-:W-:Y:S01]  /*7330*/  ISETP.GT.U32.AND P6, PT, R6, R45, PT ;  /* 0x0000002d0600720c */ /* 0x000fe20003fc4070 */
[----:B------:R-:W-:Y:S01]  /*7340*/  IMAD.MOV R12, RZ, RZ, -R10 ;  /* 0x000000ffff0c7224 */ /* 0x000fe200078e0a0a */
[----:B------:R-:W-:Y:S01]  /*7350*/  IABS R35, R25 ;  /* 0x0000001900237213 */ /* 0x000fe20000000000 */
        /* <DEDUP_REMOVED lines=8> */
[----:B------:R-:W-:Y:S01]  /*73e0*/  @!P6 IMAD.IADD R45, R45, 0x1, -R6 ;  /* 0x000000012d2de824 */ /* 0x000fe200078e0a06 */
[----:B------:R-:W-:Y:S01]  /*73f0*/  ISETP.GE.AND P6, PT, R30, RZ, PT ;  /* 0x000000ff1e00720c */ /* 0x000fe20003fc6270 */
[----:B------:R-:W-:Y:S01]  /*7400*/  IMAD.MOV R10, RZ, RZ, -R10 ;  /* 0x000000ffff0a7224 */ /* 0x000fe200078e0a0a */
[----:B------:R-:W-:Y:S01]  /*7410*/  IABS R30, R17 ;  /* 0x00000011001e7213 */ /* 0x000fe20000000000 */
[--C-:B------:R-:W-:Y:S02]  /*7420*/  @!P2 IMAD.IADD R51, R51, 0x1, -R6.reuse ;  /* 0x000000013333a824 */ /* 0x100fe400078e0a06 */
[----:B------:R-:W-:Y:S01]  /*7430*/  @!P4 IMAD.MOV R49, RZ, RZ, -R49 ;  /* 0x000000ffff31c224 */ /* 0x000fe200078e0a31 */
[C---:B------:R-:W-:Y:S01]  /*7440*/  ISETP.GT.U32.AND P4, PT, R6.reuse, R45, PT ;  /* 0x0000002d0600720c */ /* 0x040fe20003f84070 */
[C---:B------:R-:W-:Y:S01]  /*7450*/  IMAD R35, R6.reuse, R10, R35 ;  /* 0x0000000a06237224 */ /* 0x040fe200078e0223 */
[----:B------:R-:W-:Y:S01]  /*7460*/  ISETP.GT.U32.AND P2, PT, R6, R51, PT ;  /* 0x000000330600720c */ /* 0x000fe20003f44070 */
[----:B------:R-:W-:-:S02]  /*7470*/  @!P3 IMAD.IADD R41, R41, 0x1, -R6 ;  /* 0x000000012929b824 */ /* 0x000fc400078e0a06 */
[C---:B------:R-:W-:Y:S01]  /*7480*/  IMAD R39, R6.reuse, R12, R39 ;  /* 0x0000000c06277224 */ /* 0x040fe200078e0227 */
[----:B------:R-:W-:Y:S01]  /*7490*/  ISETP.GT.U32.AND P3, PT, R6, R35, PT ;  /* 0x000000230600720c */ /* 0x000fe20003f64070 */
[----:B------:R-:W-:Y:S02]  /*74a0*/  @!P5 IMAD.IADD R43, R43, 0x1, -R6 ;  /* 0x000000012b2bd824 */ /* 0x000fe400078e0a06 */
[----:B------:R-:W-:-:S03]  /*74b0*/  IMAD.HI.U32 R12, R7, R13, RZ ;  /* 0x0000000d070c7227 */ /* 0x000fc600078e00ff */
[C---:B------:R-:W-:Y:S01]  /*74c0*/  ISETP.GT.U32.AND P5, PT, R6.reuse, R43, PT ;  /* 0x0000002b0600720c */ /* 0x040fe20003fa4070 */
[----:B------:R-:W-:Y:S01]  /*74d0*/  @!P4 IMAD.IADD R45, R45, 0x1, -R6 ;  /* 0x000000012d2dc824 */ /* 0x000fe200078e0a06 */
[C---:B------:R-:W-:Y:S01]  /*74e0*/  ISETP.GT.U32.AND P4, PT, R6.reuse, R39, PT ;  /* 0x000000270600720c */ /* 0x040fe20003f84070 */
[----:B------:R-:W-:Y:S02]  /*74f0*/  IMAD.MOV R12, RZ, RZ, -R12 ;  /* 0x000000ffff0c7224 */ /* 0x000fe400078e0a0c */
[--C-:B------:R-:W-:Y:S01]  /*7500*/  @!P2 IMAD.IADD R51, R51, 0x1, -R6.reuse ;  /* 0x000000013333a824 */ /* 0x100fe200078e0a06 */
[----:B------:R-:W-:Y:S01]  /*7510*/  ISETP.GE.AND P2, PT, R37, RZ, PT ;  /* 0x000000ff2500720c */ /* 0x000fe20003f46270 */
[C---:B------:R-:W-:Y:S01]  /*7520*/  IMAD R13, R6.reuse, R12, R13 ;  /* 0x0000000c060d7224 */ /* 0x040fe200078e020d */
[----:B------:R-:W-:Y:S01]  /*7530*/  IABS R37, R19 ;  /* 0x0000001300257213 */ /* 0x000fe20000000000 */
[----:B------:R-:W-:Y:S02]  /*7540*/  @!P3 IMAD.IADD R35, R35, 0x1, -R6 ;  /* 0x000000012323b824 */ /* 0x000fe400078e0a06 */
[----:B------:R-:W-:Y:S01]  /*7550*/  @!P0 IMAD.MOV R51, RZ, RZ, -R51 ;  /* 0x000000ffff338224 */ /* 0x000fe200078e0a33 */
[----:B------:R-:W-:Y:S01]  /*7560*/  ISETP.GE.AND P0, PT, R31, RZ, PT ;  /* 0x000000ff1f00720c */ /* 0x000fe20003f06270 */
[----:B------:R-:W-:Y:S01]  /*7570*/  @!P6 IMAD.MOV R41, RZ, RZ, -R41 ;  /* 0x000000ffff29e224 */ /* 0x000fe200078e0a29 */
[C---:B------:R-:W-:Y:S01]  /*7580*/  ISETP.GT.U32.AND P6, PT, R6.reuse, R13, PT ;  /* 0x0000000d0600720c */ /* 0x040fe20003fc4070 */
[----:B------:R-:W-:Y:S01]  /*7590*/  IMAD.HI.U32 R10, R7, R15, RZ ;  /* 0x0000000f070a7227 */ /* 0x000fe200078e00ff */
[----:B------:R-:W-:-:S02]  /*75a0*/  ISETP.GT.U32.AND P3, PT, R6, R35, PT ;  /* 0x000000230600720c */ /* 0x000fc40003f64070 */
[----:B------:R-:W-:Y:S01]  /*75b0*/  IABS R31, R22 ;  /* 0x00000016001f7213 */ /* 0x000fe20000000000 */
[--C-:B------:R-:W-:Y:S01]  /*75c0*/  @!P4 IMAD.IADD R39, R39, 0x1, -R6.reuse ;  /* 0x000000012727c824 */ /* 0x100fe200078e0a06 */
[----:B------:R-:W-:Y:S01]  /*75d0*/  ISETP.GE.AND P4, PT, R29, RZ, PT ;  /* 0x000000ff1d00720c */ /* 0x000fe20003f86270 */
[----:B------:R-:W-:Y:S01]  /*75e0*/  @!P5 IMAD.IADD R43, R43, 0x1, -R6 ;  /* 0x000000012b2bd824 */ /* 0x000fe200078e0a06 */
[C---:B------:R-:W-:Y:S01]  /*75f0*/  ISETP.GT.U32.AND P5, PT, R6.reuse, R33, PT ;  /* 0x000000210600720c */ /* 0x040fe20003fa4070 */
[----:B------:R-:W-:Y:S01]  /*7600*/  IMAD.MOV R10, RZ, RZ, -R10 ;  /* 0x000000ffff0a7224 */ /* 0x000fe200078e0a0a */
[----:B------:R-:W-:Y:S01]  /*7610*/  IABS R29, R24 ;  /* 0x00000018001d7213 */ /* 0x000fe20000000000 */
[----:B------:R-:W-:Y:S01]  /*7620*/  @!P2 IMAD.MOV R45, RZ, RZ, -R45 ;  /* 0x000000ffff2da224 */ /* 0x000fe200078e0a2d */
[C---:B------:R-:W-:Y:S01]  /*7630*/  ISETP.GT.U32.AND P2, PT, R6.reuse, R39, PT ;  /* 0x000000270600720c */ /* 0x040fe20003f44070 */
[C---:B------:R-:W-:Y:S02]  /*7640*/  IMAD R15, R6.reuse, R10, R15 ;  /* 0x0000000a060f7224 */ /* 0x040fe400078e020f */
[----:B------:R-:W-:Y:S01]  /*7650*/  @!P0 IMAD.MOV R43, RZ, RZ, -R43 ;  /* 0x000000ffff2b8224 */ /* 0x000fe200078e0a2b */
[----:B------:R-:W-:Y:S01]  /*7660*/  ISETP.GE.AND P0, PT, R25, RZ, PT ;  /* 0x000000ff1900720c */ /* 0x000fe20003f06270 */
[--C-:B------:R-:W-:Y:S01]  /*7670*/  @!P6 IMAD.IADD R13, R13, 0x1, -R6.reuse ;  /* 0x000000010d0de824 */ /* 0x100fe200078e0a06 */
[----:B------:R-:W-:Y:S01]  /*7680*/  IABS R25, R23 ;  /* 0x0000001700197213 */ /* 0x000fe20000000000 */
[----:B------:R-:W-:Y:S01]  /*7690*/  @!P3 IMAD.IADD R35, R35, 0x1, -R6 ;  /* 0x000000012323b824 */ /* 0x000fe200078e0a06 */
[C---:B------:R-:W-:Y:S01]  /*76a0*/  ISETP.GT.U32.AND P3, PT, R6.reuse, R15, PT ;  /* 0x0000000f0600720c */ /* 0x040fe20003f64070 */
[----:B------:R-:W-:Y:S01]  /*76b0*/  IMAD.HI.U32 R12, R7, R29, RZ ;  /* 0x0000001d070c7227 */ /* 0x000fe200078e00ff */
[----:B------:R-:W-:-:S03]  /*76c0*/  ISETP.GT.U32.AND P6, PT, R6, R13, PT ;  /* 0x0000000d0600720c */ /* 0x000fc60003fc4070 */
[----:B------:R-:W-:Y:S02]  /*76d0*/  @!P5 IMAD.IADD R33, R33, 0x1, -R6 ;  /* 0x000000012121d824 */ /* 0x000fe400078e0a06 */
[----:B------:R-:W-:-:S03]  /*76e0*/  IMAD.HI.U32 R10, R7, R25, RZ ;  /* 0x00000019070a7227 */ /* 0x000fc600078e00ff */
[----:B------:R-:W-:Y:S01]  /*76f0*/  ISETP.GT.U32.AND P5, PT, R6, R33, PT ;  /* 0x000000210600720c */ /* 0x000fe20003fa4070 */
[----:B------:R-:W-:Y:S02]  /*7700*/  IMAD.MOV R12, RZ, RZ, -R12 ;  /* 0x000000ffff0c7224 */ /* 0x000fe400078e0a0c */
[----:B------:R-:W-:Y:S01]  /*7710*/  @!P2 IMAD.IADD R39, R39, 0x1, -R6 ;  /* 0x000000012727a824 */ /* 0x000fe200078e0a06 */
[----:B------:R-:W-:Y:S01]  /*7720*/  ISETP.GE.AND P2, PT, R26, RZ, PT ;  /* 0x000000ff1a00720c */ /* 0x000fe20003f46270 */
[----:B------:R-:W-:Y:S02]  /*7730*/  IMAD.MOV R26, RZ, RZ, -R10 ;  /* 0x000000ffff1a7224 */ /* 0x000fe400078e0a0a */
[C---:B------:R-:W-:Y:S01]  /*7740*/  IMAD R29, R6.reuse, R12, R29 ;  /* 0x0000000c061d7224 */ /* 0x040fe200078e021d */
[----:B------:R-:W-:Y:S01]  /*7750*/  IABS R12, R18 ;  /* 0x00000012000c7213 */ /* 0x000fe20000000000 */
[C---:B------:R-:W-:Y:S02]  /*7760*/  IMAD R25, R6.reuse, R26, R25 ;  /* 0x0000001a06197224 */ /* 0x040fe400078e0219 */
[----:B------:R-:W-:Y:S01]  /*7770*/  @!P3 IMAD.IADD R15, R15, 0x1, -R6 ;  /* 0x000000010f0fb824 */ /* 0x000fe200078e0a06 */
[----:B------:R-:W-:Y:S01]  /*7780*/  ISETP.GT.U32.AND P3, PT, R6, R29, PT ;  /* 0x0000001d0600720c */ /* 0x000fe20003f64070 */
[----:B------:R-:W-:-:S04]  /*7790*/  IMAD.HI.U32 R14, R7, R31, RZ ;  /* 0x0000001f070e7227 */ /* 0x000fc800078e00ff */
[----:B------:R-:W-:Y:S01]  /*77a0*/  @!P6 IMAD.IADD R13, R13, 0x1, -R6 ;  /* 0x000000010d0de824 */ /* 0x000fe200078e0a06 */
[----:B------:R-:W-:Y:S01]  /*77b0*/  ISETP.GT.U32.AND P6, PT, R6, R25, PT ;  /* 0x000000190600720c */ /* 0x000fe20003fc4070 */
[----:B------:R-:W-:-:S04]  /*77c0*/  IMAD.HI.U32 R10, R7, R37, RZ ;  /* 0x00000025070a7227 */ /* 0x000fc800078e00ff */
[----:B------:R-:W-:Y:S02]  /*77d0*/  IMAD.MOV R14, RZ, RZ, -R14 ;  /* 0x000000ffff0e7224 */ /* 0x000fe400078e0a0e */
[----:B------:R-:W-:Y:S01]  /*77e0*/  @!P5 IMAD.IADD R33, R33, 0x1, -R6 ;  /* 0x000000012121d824 */ /* 0x000fe200078e0a06 */
[----:B------:R-:W-:Y:S01]  /*77f0*/  ISETP.GE.AND P5, PT, R27, RZ, PT ;  /* 0x000000ff1b00720c */ /* 0x000fe20003fa6270 */
[----:B------:R-:W-:Y:S01]  /*7800*/  IMAD.MOV R10, RZ, RZ, -R10 ;  /* 0x000000ffff0a7224 */ /* 0x000fe200078e0a0a */
[----:B------:R-:W-:Y:S01]  /*7810*/  IABS R27, R20 ;  /* 0x00000014001b7213 */ /* 0x000fe20000000000 */
[----:B------:R-:W-:Y:S02]  /*7820*/  IMAD R31, R6, R14, R31 ;  /* 0x0000000e061f7224 */ /* 0x000fe400078e021f */
[----:B------:R-:W-:Y:S01]  /*7830*/  @!P1 IMAD.MOV R47, RZ, RZ, -R47 ;  /* 0x000000ffff2f9224 */ /* 0x000fe200078e0a2f */
[----:B------:R-:W-:Y:S01]  /*7840*/  ISETP.GE.AND P1, PT, R28, RZ, PT ;  /* 0x000000ff1c00720c */ /* 0x000fe20003f26270 */
[C---:B------:R-:W-:Y:S01]  /*7850*/  IMAD R37, R6.reuse, R10, R37 ;  /* 0x0000000a06257224 */ /* 0x040fe200078e0225 */
[----:B------:R-:W-:Y:S01]  /*7860*/  IABS R28, R21 ;  /* 0x00000015001c7213 */ /* 0x000fe20000000000 */
[----:B------:R-:W-:Y:S01]  /*7870*/  @!P3 IMAD.IADD R29, R29, 0x1, -R6 ;  /* 0x000000011d1db824 */ /* 0x000fe200078e0a06 */
[----:B------:R-:W-:Y:S01]  /*7880*/  ISETP.GT.U32.AND P3, PT, R6, R31, PT ;  /* 0x0000001f0600720c */ /* 0x000fe20003f64070 */
[----:B------:R-:W-:-:S02]  /*7890*/  IMAD.MOV.U32 R26, RZ, RZ, R27 ;  /* 0x000000ffff1a7224 */ /* 0x000fc400078e001b */
[----:B------:R-:W-:Y:S01]  /*78a0*/  @!P6 IMAD.IADD R25, R25, 0x1, -R6 ;  /* 0x000000011919e824 */ /* 0x000fe200078e0a06 */
[----:B------:R-:W-:Y:S01]  /*78b0*/  ISETP.GT.U32.AND P6, PT, R6, R37, PT ;  /* 0x000000250600720c */ /* 0x000fe20003fc4070 */
[----:B------:R-:W-:-:S04]  /*78c0*/  IMAD.HI.U32 R10, R7, R26, RZ ;  /* 0x0000001a070a7227 */ /* 0x000fc800078e00ff */
[----:B------:R-:W-:Y:S02]  /*78d0*/  IMAD.MOV R27, RZ, RZ, -R10 ;  /* 0x000000ffff1b7224 */ /* 0x000fe400078e0a0a */
[----:B------:R-:W-:Y:S01]  /*78e0*/  @!P1 IMAD.MOV R39, RZ, RZ, -R39 ;  /* 0x000000ffff279224 */ /* 0x000fe200078e0a27 */
[C---:B------:R-:W-:Y:S01]  /*78f0*/  ISETP.GT.U32.AND P1, PT, R6.reuse, R15, PT ;  /* 0x0000000f0600720c */ /* 0x040fe20003f24070 */
[C---:B------:R-:W-:Y:S02]  /*7900*/  IMAD R10, R6.reuse, R27, R26 ;  /* 0x0000001b060a7224 */ /* 0x040fe400078e021a */
[----:B------:R-:W-:Y:S01]  /*7910*/  @!P4 IMAD.MOV R33, RZ, RZ, -R33 ;  /* 0x000000ffff21c224 */ /* 0x000fe200078e0a21 */
[----:B------:R-:W-:Y:S01]  /*7920*/  ISETP.GT.U32.AND P4, PT, R6, R25, PT ;  /* 0x000000190600720c */ /* 0x000fe20003f84070 */
[----:B------:R-:W-:Y:S02]  /*7930*/  @!P3 IMAD.IADD R31, R31, 0x1, -R6 ;  /* 0x000000011f1fb824 */ /* 0x000fe400078e0a06 */
[----:B------:R-:W-:-:S02]  /*7940*/  IMAD.MOV.U32 R26, RZ, RZ, R12 ;  /* 0x000000ffff1a7224 */ /* 0x000fc400078e000c */
[----:B------:R-:W-:Y:S01]  /*7950*/  IMAD.HI.U32 R12, R7, R28, RZ ;  /* 0x0000001c070c7227 */ /* 0x000fe200078e00ff */
[----:B------:R-:W-:-:S03]  /*7960*/  ISETP.GT.U32.AND P3, PT, R6, R31, PT ;  /* 0x0000001f0600720c */ /* 0x000fc60003f64070 */
[----:B------:R-:W-:Y:S01]  /*7970*/  @!P6 IMAD.IADD R37, R37, 0x1, -R6 ;  /* 0x000000012525e824 */ /* 0x000fe200078e0a06 */
[----:B------:R-:W-:Y:S01]  /*7980*/  ISETP.GT.U32.AND P6, PT, R6, R29, PT ;  /* 0x0000001d0600720c */ /* 0x000fe20003fc4070 */
[----:B------:R-:W-:-:S04]  /*7990*/  IMAD.HI.U32 R14, R7, R30, RZ ;  /* 0x0000001e070e7227 */ /* 0x000fc800078e00ff */
[----:B------:R-:W-:-:S04]  /*79a0*/  IMAD.HI.U32 R7, R7, R26, RZ ;  /* 0x0000001a07077227 */ /* 0x000fc800078e00ff */
[----:B------:R-:W-:Y:S02]  /*79b0*/  IMAD.MOV R27, RZ, RZ, -R12 ;  /* 0x000000ffff1b7224 */ /* 0x000fe400078e0a0c */
[----:B------:R-:W-:Y:S01]  /*79c0*/  @!P0 IMAD.MOV R35, RZ, RZ, -R35 ;  /* 0x000000ffff238224 */ /* 0x000fe200078e0a23 */
[C---:B------:R-:W-:Y:S01]  /*79d0*/  ISETP.GT.U32.AND P0, PT, R6.reuse, R37, PT ;  /* 0x000000250600720c */ /* 0x040fe20003f04070 */
[----:B------:R-:W-:Y:S02]  /*79e0*/  IMAD.MOV R233, RZ, RZ, -R14 ;  /* 0x000000ffffe97224 */ /* 0x000fe400078e0a0e */
[C---:B------:R-:W-:Y:S02]  /*79f0*/  IMAD R12, R6.reuse, R27, R28 ;  /* 0x0000001b060c7224 */ /* 0x040fe400078e021c */
[----:B------:R-:W-:Y:S02]  /*7a00*/  IMAD.MOV R7, RZ, RZ, -R7 ;  /* 0x000000ffff077224 */ /* 0x000fe400078e0a07 */
[----:B------:R-:W-:Y:S01]  /*7a10*/  @!P1 IMAD.IADD R15, R15, 0x1, -R6 ;  /* 0x000000010f0f9824 */ /* 0x000fe200078e0a06 */
[----:B------:R-:W-:Y:S01]  /*7a20*/  ISETP.GT.U32.AND P1, PT, R6, R10, PT ;  /* 0x0000000a0600720c */ /* 0x000fe20003f24070 */
[----:B------:R-:W-:-:S02]  /*7a30*/  IMAD.MOV.U32 R27, RZ, RZ, R13 ;  /* 0x000000ffff1b7224 */ /* 0x000fc400078e000d */
[C---:B------:R-:W-:Y:S02]  /*7a40*/  IMAD R14, R6.reuse, R233, R30 ;  /* 0x000000e9060e7224 */ /* 0x040fe400078e021e */
[----:B------:R-:W-:Y:S01]  /*7a50*/  @!P4 IMAD.IADD R25, R25, 0x1, -R6 ;  /* 0x000000011919c824 */ /* 0x000fe200078e0a06 */
[C---:B------:R-:W-:Y:S01]  /*7a60*/  ISETP.GT.U32.AND P4, PT, R6.reuse, R12, PT ;  /* 0x0000000c0600720c */ /* 0x040fe20003f84070 */
[C---:B------:R-:W-:Y:S01]  /*7a70*/  IMAD R13, R6.reuse, R7, R26 ;  /* 0x00000007060d7224 */ /* 0x040fe200078e021a */
[----:B------:R-:W-:Y:S01]  /*7a80*/  SHF.R.U32.HI R7, RZ, 0x4, R228 ;  /* 0x00000004ff077819 */ /* 0x000fe200000116e4 */
[--C-:B------:R-:W-:Y:S01]  /*7a90*/  @!P6 IMAD.IADD R29, R29, 0x1, -R6.reuse ;  /* 0x000000011d1de824 */ /* 0x100fe200078e0a06 */
[C---:B------:R-:W-:Y:S01]  /*7aa0*/  ISETP.GT.U32.AND P6, PT, R6.reuse, R14, PT ;  /* 0x0000000e0600720c */ /* 0x040fe20003fc4070 */
[--C-:B------:R-:W-:Y:S01]  /*7ab0*/  @!P3 IMAD.IADD R31, R31, 0x1, -R6.reuse ;  /* 0x000000011f1fb824 */ /* 0x100fe200078e0a06 */
[----:B------:R-:W-:Y:S01]  /*7ac0*/  ISETP.GT.U32.AND P3, PT, R6, R13, PT ;  /* 0x0000000d0600720c */ /* 0x000fe20003f64070 */
[--C-:B------:R-:W-:Y:S01]  /*7ad0*/  @!P0 IMAD.IADD R37, R37, 0x1, -R6.reuse ;  /* 0x0000000125258824 */ /* 0x100fe200078e0a06 */
[----:B------:R-:W-:Y:S01]  /*7ae0*/  ISETP.GE.AND P0, PT, R23, RZ, PT ;  /* 0x000000ff1700720c */ /* 0x000fe20003f06270 */
[----:B------:R-:W-:Y:S01]  /*7af0*/  @!P2 IMAD.MOV R27, RZ, RZ, -R27 ;  /* 0x000000ffff1ba224 */ /* 0x000fe200078e0a1b */
[----:B------:R-:W-:Y:S01]  /*7b00*/  ISETP.GE.AND P2, PT, R24, RZ, PT ;  /* 0x000000ff1800720c */ /* 0x000fe20003f46270 */
[--C-:B------:R-:W-:Y:S01]  /*7b10*/  @!P1 IMAD.IADD R10, R10, 0x1, -R6.reuse ;  /* 0x000000010a0a9824 */ /* 0x100fe200078e0a06 */
[----:B------:R-:W-:Y:S01]  /*7b20*/  SGXT.U32 R152, R7, 0xe ;  /* 0x0000000e0798781a */ /* 0x000fe20000000000 */
[----:B------:R-:W-:Y:S01]  /*7b30*/  @!P4 IMAD.IADD R12, R12, 0x1, -R6 ;  /* 0x000000010c0cc824 */ /* 0x000fe200078e0a06 */
[----:B------:R-:W-:Y:S01]  /*7b40*/  ISETP.GE.AND P4, PT, R19, RZ, PT ;  /* 0x000000ff1300720c */ /* 0x000fe20003f86270 */
[----:B------:R-:W-:Y:S01]  /*7b50*/  IMAD.MOV.U32 R23, RZ, RZ, R15 ;  /* 0x000000ffff177224 */ /* 0x000fe200078e000f */
[----:B------:R-:W-:Y:S01]  /*7b60*/  ISETP.GT.U32.AND P1, PT, R6, R10, PT ;  /* 0x0000000a0600720c */ /* 0x000fe20003f24070 */
[----:B------:R-:W-:Y:S01]  /*7b70*/  IMAD.MOV.U32 R19, RZ, RZ, R25 ;  /* 0x000000ffff137224 */ /* 0x000fe200078e0019 */
[----:B------:R-:W-:Y:S01]  /*7b80*/  SHF.R.S32.HI R7, RZ, 0x1f, R34 ;  /* 0x0000001fff077819 */ /* 0x000fe20000011422 */
[--C-:B------:R-:W-:Y:S01]  /*7b90*/  @!P6 IMAD.IADD R14, R14, 0x1, -R6.reuse ;  /* 0x000000010e0ee824 */ /* 0x100fe200078e0a06 */
[----:B------:R-:W1:Y:S01]  /*7ba0*/  LDC R233, c[0x0][0x23c] ;  /* 0x00008f00ffe97b82 */ /* 0x000e620000000800 */
[----:B------:R-:W-:Y:S01]  /*7bb0*/  @!P5 IMAD.MOV R23, RZ, RZ, -R23 ;  /* 0x000000ffff17d224 */ /* 0x000fe200078e0a17 */
[C---:B------:R-:W-:Y:S01]  /*7bc0*/  ISETP.GT.U32.AND P5, PT, R6.reuse, R12, PT ;  /* 0x0000000c0600720c */ /* 0x040fe20003fa4070 */
[----:B------:R-:W-:Y:S01]  /*7bd0*/  IMAD.MOV.U32 R15, RZ, RZ, R29 ;  /* 0x000000ffff0f7224 */ /* 0x000fe200078e001d */
[----:B------:R-:W-:Y:S01]  /*7be0*/  LEA.HI R34, R7, R34, RZ, 0x7 ;  /* 0x0000002207227211 */ /* 0x000fe200078f38ff */
[--C-:B------:R-:W-:Y:S01]  /*7bf0*/  @!P3 IMAD.IADD R13, R13, 0x1, -R6.reuse ;  /* 0x000000010d0db824 */ /* 0x100fe200078e0a06 */
[----:B------:R-:W-:Y:S01]  /*7c00*/  ISETP.GE.AND P3, PT, R21, RZ, PT ;  /* 0x000000ff1500720c */ /* 0x000fe20003f66270 */
[----:B------:R-:W-:Y:S01]  /*7c10*/  @!P0 IMAD.MOV R19, RZ, RZ, -R19 ;  /* 0x000000ffff138224 */ /* 0x000fe200078e0a13 */
[C---:B------:R-:W-:Y:S01]  /*7c20*/  ISETP.GT.U32.AND P0, PT, R6.reuse, R14, PT ;  /* 0x0000000e0600720c */ /* 0x040fe20003f04070 */
[----:B------:R-:W-:Y:S01]  /*7c30*/  @!P2 IMAD.MOV R15, RZ, RZ, -R15 ;  /* 0x000000ffff0fa224 */ /* 0x000fe200078e0a0f */
[----:B------:R-:W-:Y:S01]  /*7c40*/  ISETP.GT.U32.AND P2, PT, R6, R13, PT ;  /* 0x0000000d0600720c */ /* 0x000fe20003f44070 */
[--C-:B------:R-:W-:Y:S01]  /*7c50*/  @!P1 IMAD.IADD R10, R10, 0x1, -R6.reuse ;  /* 0x000000010a0a9824 */ /* 0x100fe200078e0a06 */
[----:B------:R-:W-:Y:S01]  /*7c60*/  ISETP.GE.AND P1, PT, R20, RZ, PT ;  /* 0x000000ff1400720c */ /* 0x000fe20003f26270 */
[----:B------:R-:W-:Y:S01]  /*7c70*/  IMAD.MOV.U32 R20, RZ, RZ, RZ ;  /* 0x000000ffff147224 */ /* 0x000fe200078e00ff */
[----:B------:R-:W-:Y:S01]  /*7c80*/  ISETP.GE.AND P6, PT, R22, RZ, PT ;  /* 0x000000ff1600720c */ /* 0x000fe20003fc6270 */
[----:B------:R-:W-:Y:S01]  /*7c90*/  @!P5 IMAD.IADD R12, R12, 0x1, -R6 ;  /* 0x000000010c0cd824 */ /* 0x000fe200078e0a06 */
[----:B------:R-:W-:Y:S01]  /*7ca0*/  IADD3 R21, P5, R152, 0x2, RZ ;  /* 0x0000000298157810 */ /* 0x000fe20007fbe0ff */
[----:B------:R-:W2:Y:S01]  /*7cb0*/  LDC R29, c[0x0][0x240] ;  /* 0x00009000ff1d7b82 */ /* 0x000ea20000000800 */
[----:B------:R-:W-:-:S02]  /*7cc0*/  IMAD.MOV.U32 R25, RZ, RZ, R10 ;  /* 0x000000ffff197224 */ /* 0x000fc400078e000a */
[----:B------:R-:W-:Y:S01]  /*7cd0*/  IADD3.X R20, R20, 0x40000040, RZ, P5, !PT ;  /* 0x4000004014147810 */ /* 0x000fe20002ffe4ff */
[--C-:B------:R-:W-:Y:S01]  /*7ce0*/  @!P0 IMAD.IADD R14, R14, 0x1, -R6.reuse ;  /* 0x000000010e0e8824 */ /* 0x100fe200078e0a06 */
[----:B------:R-:W-:Y:S01]  /*7cf0*/  ISETP.GE.AND P0, PT, R17, RZ, PT ;  /* 0x000000ff1100720c */ /* 0x000fe20003f06270 */
[----:B------:R-:W-:Y:S01]  /*7d00*/  @!P2 IMAD.IADD R13, R13, 0x1, -R6 ;  /* 0x000000010d0da824 */ /* 0x000fe200078e0a06 */
[----:B------:R-:W-:Y:S01]  /*7d10*/  ISETP.NE.AND P2, PT, R3, RZ, PT ;  /* 0x000000ff0300720c */ /* 0x000fe20003f45270 */
[----:B------:R-:W3:Y:S01]  /*7d20*/  LDC.64 R6, c[0x0][0x210] ;  /* 0x00008400ff067b82 */ /* 0x000ee20000000a00 */
[----:B------:R-:W-:Y:S01]  /*7d30*/  ISETP.GE.AND P5, PT, R18, RZ, PT ;  /* 0x000000ff1200720c */ /* 0x000fe20003fa6270 */
[----:B------:R-:W-:Y:S01]  /*7d40*/  IMAD.MOV.U32 R17, RZ, RZ, R14 ;  /* 0x000000ffff117224 */ /* 0x000fe200078e000e */
[----:B------:R-:W-:Y:S01]  /*7d50*/  R2UR UR4, R21 ;  /* 0x00000000150472ca */ /* 0x000fe200000e0000 */
[----:B------:R-:W-:Y:S01]  /*7d60*/  IMAD.MOV.U32 R21, RZ, RZ, R12 ;  /* 0x000000ffff157224 */ /* 0x000fe200078e000c */
[----:B------:R-:W-:Y:S01]  /*7d70*/  R2UR UR5, R20 ;  /* 0x00000000140572ca */ /* 0x000fe200000e0000 */
[----:B------:R-:W-:Y:S01]  /*7d80*/  @!P4 IMAD.MOV R37, RZ, RZ, -R37 ;  /* 0x000000ffff25c224 */ /* 0x000fe200078e0a25 */
[C---:B------:R-:W-:Y:S01]  /*7d90*/  SEL R44, R38.reuse, R119, !P2 ;  /* 0x00000077262c7207 */ /* 0x040fe20005000000 */
[----:B------:R-:W4:Y:S01]  /*7da0*/  LDC.64 R2, c[0x0][0x218] ;  /* 0x00008600ff027b82 */ /* 0x000f220000000a00 */
[----:B------:R-:W-:Y:S01]  /*7db0*/  @!P6 IMAD.MOV R31, RZ, RZ, -R31 ;  /* 0x000000ffff1fe224 */ /* 0x000fe200078e0a1f */
[C---:B------:R-:W-:Y:S01]  /*7dc0*/  SEL R242, R38.reuse, R129, !P2 ;  /* 0x0000008126f27207 */ /* 0x040fe20005000000 */
[----:B------:R-:W-:Y:S01]  /*7dd0*/  @!P1 IMAD.MOV R25, RZ, RZ, -R25 ;  /* 0x000000ffff199224 */ /* 0x000fe200078e0a19 */
[C---:B------:R-:W-:Y:S01]  /*7de0*/  SEL R244, R38.reuse, R131, !P2 ;  /* 0x0000008326f47207 */ /* 0x040fe20005000000 */
[----:B------:R-:W-:Y:S01]  /*7df0*/  @!P3 IMAD.MOV R21, RZ, RZ, -R21 ;  /* 0x000000ffff15b224 */ /* 0x000fe200078e0a15 */
[C---:B------:R-:W-:Y:S01]  /*7e00*/  SEL R246, R38.reuse, R137, !P2 ;  /* 0x0000008926f67207 */ /* 0x040fe20005000000 */
[----:B------:R-:W-:Y:S01]  /*7e10*/  @!P0 IMAD.MOV R17, RZ, RZ, -R17 ;  /* 0x000000ffff118224 */ /* 0x000fe200078e0a11 */
[C---:B------:R-:W-:Y:S01]  /*7e20*/  SEL R248, R38.reuse, R139, !P2 ;  /* 0x0000008b26f87207 */ /* 0x040fe20005000000 */
[----:B------:R-:W-:Y:S01]  /*7e30*/  @!P5 IMAD.MOV R13, RZ, RZ, -R13 ;  /* 0x000000ffff0dd224 */ /* 0x000fe200078e0a0d */
[----:B------:R-:W-:Y:S01]  /*7e40*/  SEL R250, R38, R141, !P2 ;  /* 0x0000008d26fa7207 */ /* 0x000fe20005000000 */
[-C--:B0-----:R-:W-:Y:S01]  /*7e50*/  IMAD R0, R0, R226.reuse, RZ ;  /* 0x000000e200007224 */ /* 0x081fe200078e02ff */
[C---:B------:R-:W-:Y:S01]  /*7e60*/  SEL R252, R38.reuse, R143, !P2 ;  /* 0x0000008f26fc7207 */ /* 0x040fe20005000000 */
[-C--:B------:R-:W-:Y:S01]  /*7e70*/  IMAD R5, R5, R226.reuse, RZ ;  /* 0x000000e205057224 */ /* 0x080fe200078e02ff */
[C---:B------:R-:W-:Y:S01]  /*7e80*/  SEL R217, R38.reuse, R217, !P2 ;  /* 0x000000d926d97207 */ /* 0x040fe20005000000 */
[-C--:B------:R-:W-:Y:S01]  /*7e90*/  IMAD R9, R9, R226.reuse, RZ ;  /* 0x000000e209097224 */ /* 0x080fe200078e02ff */
[C---:B------:R-:W-:Y:S01]  /*7ea0*/  SEL R215, R38.reuse, R215, !P2 ;  /* 0x000000d726d77207 */ /* 0x040fe20005000000 */
[----:B------:R-:W-:Y:S01]  /*7eb0*/  IMAD R11, R11, R226, RZ ;  /* 0x000000e20b0b7224 */ /* 0x000fe200078e02ff */
[C---:B------:R-:W-:Y:S01]  /*7ec0*/  SEL R213, R38.reuse, R213, !P2 ;  /* 0x000000d526d57207 */ /* 0x040fe20005000000 */
[----:B--2---:R-:W-:Y:S01]  /*7ed0*/  IMAD R217, R217, R29, RZ ;  /* 0x0000001dd9d97224 */ /* 0x004fe200078e02ff */
[C---:B------:R-:W-:Y:S01]  /*7ee0*/  SEL R211, R38.reuse, R211, !P2 ;  /* 0x000000d326d37207 */ /* 0x040fe20005000000 */
[----:B------:R-:W-:Y:S01]  /*7ef0*/  IMAD R215, R215, R29, RZ ;  /* 0x0000001dd7d77224 */ /* 0x000fe200078e02ff */
        /* <DEDUP_REMOVED lines=24> */
[----:B------:R-:W-:Y:S01]  /*8080*/  SEL R224, R38, R223, !P2 ;  /* 0x000000df26e07207 */ /* 0x000fe20005000000 */
[----:B------:R-:W-:Y:S01]  /*8090*/  IMAD R223, R248, R29, RZ ;  /* 0x0000001df8df7224 */ /* 0x000fe200078e02ff */
[C---:B------:R-:W-:Y:S01]  /*80a0*/  SEL R222, R38.reuse, R227, !P2 ;  /* 0x000000e326de7207 */ /* 0x040fe20005000000 */
[----:B------:R-:W0:Y:S01]  /*80b0*/  LDC R248, c[0x0][0x238] ;  /* 0x00008e00fff87b82 */ /* 0x000e220000000800 */
[----:B------:R-:W-:-:S02]  /*80c0*/  SEL R220, R38, R229, !P2 ;  /* 0x000000e526dc7207 */ /* 0x000fc40005000000 */
[C---:B------:R-:W-:Y:S02]  /*80d0*/  SEL R218, R38.reuse, R231, !P2 ;  /* 0x000000e726da7207 */ /* 0x040fe40005000000 */
[----:B------:R-:W-:Y:S01]  /*80e0*/  SEL R216, R38, R243, !P2 ;  /* 0x000000f326d87207 */ /* 0x000fe20005000000 */
[----:B------:R-:W-:Y:S01]  /*80f0*/  IMAD R243, R242, R29, RZ ;  /* 0x0000001df2f37224 */ /* 0x000fe200078e02ff */
[----:B------:R-:W-:Y:S01]  /*8100*/  SEL R214, R38, R245, !P2 ;  /* 0x000000f526d67207 */ /* 0x000fe20005000000 */
[----:B------:R-:W-:Y:S01]  /*8110*/  IMAD R245, R44, R29, RZ ;  /* 0x0000001d2cf57224 */ /* 0x000fe200078e02ff */
[C---:B------:R-:W-:Y:S01]  /*8120*/  SEL R212, R38.reuse, R247, !P2 ;  /* 0x000000f726d47207 */ /* 0x040fe20005000000 */
[----:B------:R-:W-:Y:S01]  /*8130*/  IMAD.MOV.U32 R247, RZ, RZ, R228 ;  /* 0x000000fffff77224 */ /* 0x000fe200078e00e4 */
[----:B------:R-:W-:Y:S01]  /*8140*/  SEL R210, R38, R249, !P2 ;  /* 0x000000f926d27207 */ /* 0x000fe20005000000 */
[----:B------:R-:W-:Y:S01]  /*8150*/  IMAD R177, R216, R29, RZ ;  /* 0x0000001dd8b17224 */ /* 0x000fe200078e02ff */
[----:B------:R-:W-:Y:S01]  /*8160*/  SEL R208, R38, R251, !P2 ;  /* 0x000000fb26d07207 */ /* 0x000fe20005000000 */
[----:B------:R-:W-:Y:S01]  /*8170*/  IMAD R175, R214, R29, RZ ;  /* 0x0000001dd6af7224 */ /* 0x000fe200078e02ff */
[C---:B------:R-:W-:Y:S01]  /*8180*/  SEL R206, R38.reuse, R206, !P2 ;  /* 0x000000ce26ce7207 */ /* 0x040fe20005000000 */
[----:B------:R-:W2:Y:S01]  /*8190*/  LDC R44, c[0x0][0x238] ;  /* 0x00008e00ff2c7b82 */ /* 0x000ea20000000800 */
[----:B------:R-:W-:-:S02]  /*81a0*/  SEL R204, R38, R204, !P2 ;  /* 0x000000cc26cc7207 */ /* 0x000fc40005000000 */
[C---:B------:R-:W-:Y:S02]  /*81b0*/  SEL R202, R38.reuse, R202, !P2 ;  /* 0x000000ca26ca7207 */ /* 0x040fe40005000000 */
[C---:B------:R-:W-:Y:S02]  /*81c0*/  SEL R200, R38.reuse, R200, !P2 ;  /* 0x000000c826c87207 */ /* 0x040fe40005000000 */
[C---:B------:R-:W-:Y:S02]  /*81d0*/  SEL R198, R38.reuse, R198, !P2 ;  /* 0x000000c626c67207 */ /* 0x040fe40005000000 */
[C---:B------:R-:W-:Y:S02]  /*81e0*/  SEL R196, R38.reuse, R196, !P2 ;  /* 0x000000c426c47207 */ /* 0x040fe40005000000 */
[C---:B------:R-:W-:Y:S02]  /*81f0*/  SEL R194, R38.reuse, R194, !P2 ;  /* 0x000000c226c27207 */ /* 0x040fe40005000000 */
[----:B------:R-:W-:-:S02]  /*8200*/  SEL R192, R38, R192, !P2 ;  /* 0x000000c026c07207 */ /* 0x000fc40005000000 */
[C---:B------:R-:W-:Y:S02]  /*8210*/  SEL R190, R38.reuse, R190, !P2 ;  /* 0x000000be26be7207 */ /* 0x040fe40005000000 */
[C---:B------:R-:W-:Y:S02]  /*8220*/  SEL R188, R38.reuse, R188, !P2 ;  /* 0x000000bc26bc7207 */ /* 0x040fe40005000000 */
[C---:B------:R-:W-:Y:S02]  /*8230*/  SEL R186, R38.reuse, R186, !P2 ;  /* 0x000000ba26ba7207 */ /* 0x040fe40005000000 */
[C---:B------:R-:W-:Y:S02]  /*8240*/  SEL R184, R38.reuse, R184, !P2 ;  /* 0x000000b826b87207 */ /* 0x040fe40005000000 */
[----:B------:R-:W-:Y:S01]  /*8250*/  SEL R182, R38, R241, !P2 ;  /* 0x000000f126b67207 */ /* 0x000fe20005000000 */
[----:B------:R-:W-:Y:S01]  /*8260*/  IMAD R241, R244, R29, RZ ;  /* 0x0000001df4f17224 */ /* 0x000fe200078e02ff */
        /* <DEDUP_REMOVED lines=165> */
[----:B-1----:R-:W-:Y:S01]  /*8cc0*/  IMAD R13, R32, R233, RZ ;  /* 0x000000e9200d7224 */ /* 0x002fe200078e02ff */
[-C--:B---3--:R-:W-:Y:S01]  /*8cd0*/  IADD3 R232, P3, R0, R6.reuse, RZ ;  /* 0x0000000600e87210 */ /* 0x088fe20007f7e0ff */
[-C--:B------:R-:W-:Y:S01]  /*8ce0*/  IMAD R25, R42, R29.reuse, RZ ;  /* 0x0000001d2a197224 */ /* 0x080fe200078e02ff */
[----:B------:R-:W-:Y:S01]  /*8cf0*/  IADD3 R226, P0, R5, R6, RZ ;  /* 0x0000000605e27210 */ /* 0x000fe20007f1e0ff */
[-C--:B------:R-:W-:Y:S01]  /*8d00*/  IMAD R28, R28, R29.reuse, RZ ;  /* 0x0000001d1c1c7224 */ /* 0x080fe200078e02ff */
[----:B----4-:R-:W-:Y:S01]  /*8d10*/  IADD3 R2, P4, R13, R2, RZ ;  /* 0x000000020d027210 */ /* 0x010fe20007f9e0ff */
[-C--:B------:R-:W-:Y:S01]  /*8d20*/  IMAD R26, R26, R29.reuse, RZ ;  /* 0x0000001d1a1a7224 */ /* 0x080fe200078e02ff */
[-C--:B------:R-:W-:Y:S01]  /*8d30*/  IADD3 R228, P1, R9, R6.reuse, RZ ;  /* 0x0000000609e47210 */ /* 0x080fe20007f3e0ff */
[-C--:B------:R-:W-:Y:S01]  /*8d40*/  IMAD R24, R24, R29.reuse, RZ ;  /* 0x0000001d18187224 */ /* 0x080fe200078e02ff */
[----:B------:R-:W-:Y:S01]  /*8d50*/  IADD3 R230, P2, R11, R6, RZ ;  /* 0x000000060be67210 */ /* 0x000fe20007f5e0ff */
[----:B------:R-:W-:Y:S01]  /*8d60*/  IMAD R22, R22, R29, RZ ;  /* 0x0000001d16167224 */ /* 0x000fe200078e02ff */
[----:B------:R-:W-:Y:S01]  /*8d70*/  LEA.HI.X.SX32 R231, R0, R7, 0x1, P3 ;  /* 0x0000000700e77211 */ /* 0x000fe200018f0eff */
        /* <DEDUP_REMOVED lines=8> */
[-C--:B------:R-:W-:Y:S01]  /*8e00*/  IMAD R12, R12, R29.reuse, RZ ;  /* 0x0000001d0c0c7224 */ /* 0x080fe200078e02ff */
[----:B------:R-:W-:Y:S01]  /*8e10*/  IADD3 R42, P2, R245, R2, RZ ;  /* 0x00000002f52a7210 */ /* 0x000fe20007f5e0ff */
[-C--:B------:R-:W-:Y:S01]  /*8e20*/  IMAD R10, R10, R29.reuse, RZ ;  /* 0x0000001d0a0a7224 */ /* 0x080fe200078e02ff */
[----:B------:R-:W1:Y:S01]  /*8e30*/  LDC R144, c[0x0][0x238] ;  /* 0x00008e00ff907b82 */ /* 0x000e620000000800 */
[----:B------:R-:W-:-:S02]  /*8e40*/  IMAD R8, R8, R29, RZ ;  /* 0x0000001d08087224 */ /* 0x000fc400078e02ff */
[-C--:B------:R-:W-:Y:S01]  /*8e50*/  IMAD R6, R68, R29.reuse, RZ ;  /* 0x0000001d44067224 */ /* 0x080fe200078e02ff */
[----:B------:R3:W-:Y:S01]  /*8e60*/  STL [R1+0x2108], R42 ;  /* 0x0021082a01007387 */ /* 0x0007e20000100800 */
[-C--:B------:R-:W-:Y:S02]  /*8e70*/  IMAD R3, R66, R29.reuse, RZ ;  /* 0x0000001d42037224 */ /* 0x080fe400078e02ff */
[-C--:B------:R-:W-:Y:S01]  /*8e80*/  IMAD R5, R64, R29.reuse, RZ ;  /* 0x0000001d40057224 */ /* 0x080fe200078e02ff */
[----:B------:R-:W4:Y:S01]  /*8e90*/  LDC R146, c[0x0][0x238] ;  /* 0x00008e00ff927b82 */ /* 0x000f220000000800 */
[-C--:B------:R-:W-:Y:S02]  /*8ea0*/  IMAD R7, R62, R29.reuse, RZ ;  /* 0x0000001d3e077224 */ /* 0x080fe400078e02ff */
[-C--:B------:R-:W-:Y:S02]  /*8eb0*/  IMAD R9, R60, R29.reuse, RZ ;  /* 0x0000001d3c097224 */ /* 0x080fe400078e02ff */
[-C--:B------:R-:W-:Y:S01]  /*8ec0*/  IMAD R11, R58, R29.reuse, RZ ;  /* 0x0000001d3a0b7224 */ /* 0x080fe200078e02ff */
[----:B---3--:R-:W-:Y:S01]  /*8ed0*/  IADD3 R42, P5, R239, R2, RZ ;  /* 0x00000002ef2a7210 */ /* 0x008fe20007fbe0ff */
[-C--:B------:R-:W-:Y:S01]  /*8ee0*/  IMAD R13, R56, R29.reuse, RZ ;  /* 0x0000001d380d7224 */ /* 0x080fe200078e02ff */
[----:B------:R-:W3:Y:S01]  /*8ef0*/  LDC R148, c[0x0][0x238] ;  /* 0x00008e00ff947b82 */ /* 0x000ee20000000800 */
[----:B------:R-:W-:-:S02]  /*8f00*/  IMAD R15, R54, R29, RZ ;  /* 0x0000001d360f7224 */ /* 0x000fc400078e02ff */
[-C--:B------:R-:W-:Y:S02]  /*8f10*/  IMAD R17, R52, R29.reuse, RZ ;  /* 0x0000001d34117224 */ /* 0x080fe400078e02ff */
[-C--:B------:R-:W-:Y:S02]  /*8f20*/  IMAD R19, R50, R29.reuse, RZ ;  /* 0x0000001d32137224 */ /* 0x080fe400078e02ff */
[-C--:B------:R-:W-:Y:S01]  /*8f30*/  IMAD R21, R48, R29.reuse, RZ ;  /* 0x0000001d30157224 */ /* 0x080fe200078e02ff */
[----:B------:R-:W5:Y:S01]  /*8f40*/  LDC R150, c[0x0][0x238] ;  /* 0x00008e00ff967b82 */ /* 0x000f620000000800 */
[-C--:B------:R-:W-:Y:S02]  /*8f50*/  IMAD R23, R46, R29.reuse, RZ ;  /* 0x0000001d2e177224 */ /* 0x080fe400078e02ff */
[-C--:B------:R-:W-:Y:S01]  /*8f60*/  IMAD R27, R40, R29.reuse, RZ ;  /* 0x0000001d281b7224 */ /* 0x080fe200078e02ff */
[-C--:B------:R-:W-:Y:S01]  /*8f70*/  IADD3 R40, P3, R243, R2.reuse, RZ ;  /* 0x00000002f3287210 */ /* 0x080fe20007f7e0ff */
[----:B------:R-:W-:Y:S01]  /*8f80*/  IMAD R29, R38, R29, RZ ;  /* 0x0000001d261d7224 */ /* 0x000fe200078e02ff */
[----:B------:R-:W-:-:S02]  /*8f90*/  IADD3 R38, P4, R241, R2, RZ ;  /* 0x00000002f1267210 */ /* 0x000fc40007f9e0ff */
[----:B------:R-:W0:Y:S01]  /*8fa0*/  LDC R250, c[0x0][0x238] ;  /* 0x00008e00fffa7b82 */ /* 0x000e220000000800 */
[----:B------:R2:W-:Y:S04]  /*8fb0*/  STL [R1+0x1d10], R40 ;  /* 0x001d102801007387 */ /* 0x0005e80000100800 */
[----:B------:R1:W-:Y:S03]  /*8fc0*/  STL [R1+0x1d18], R38 ;  /* 0x001d182601007387 */ /* 0x0003e60000100800 */
[----:B------:R-:W0:Y:S01]  /*8fd0*/  LDC R252, c[0x0][0x238] ;  /* 0x00008e00fffc7b82 */ /* 0x000e220000000800 */
[----:B------:R1:W-:Y:S01]  /*8fe0*/  STL [R1+0x1d20], R42 ;  /* 0x001d202a01007387 */ /* 0x0003e20000100800 */
[----:B--2---:R-:W-:-:S02]  /*8ff0*/  IADD3 R40, P6, R223, R2, RZ ;  /* 0x00000002df287210 */ /* 0x004fc40007fde0ff */
[----:B-1----:R-:W-:-:S03]  /*9000*/  IADD3 R38, P0, R221, R2, RZ ;  /* 0x00000002dd267210 */ /* 0x002fc60007f1e0ff */
[----:B------:R1:W-:Y:S01]  /*9010*/  STL [R1+0x1d28], R40 ;  /* 0x001d282801007387 */ /* 0x0003e20000100800 */
[----:B------:R-:W2:Y:S01]  /*9020*/  LDC R46, c[0x0][0x238] ;  /* 0x00008e00ff2e7b82 */ /* 0x000ea20000000800 */
[----:B------:R-:W-:Y:S02]  /*9030*/  IADD3 R42, P1, R219, R2, RZ ;  /* 0x00000002db2a7210 */ /* 0x000fe40007f3e0ff */
[----:B------:R4:W-:Y:S04]  /*9040*/  STL [R1+0x1d30], R38 ;  /* 0x001d302601007387 */ /* 0x0009e80000100800 */
[----:B------:R3:W-:Y:S01]  /*9050*/  STL [R1+0x1d38], R42 ;  /* 0x001d382a01007387 */ /* 0x0007e20000100800 */
[----:B------:R-:W0:Y:S01]  /*9060*/  LDC R48, c[0x0][0x238] ;  /* 0x00008e00ff307b82 */ /* 0x000e220000000800 */
[----:B-1----:R-:W-:-:S02]  /*9070*/  LEA.HI.X.SX32 R40, R245, R0, 0x1, P2 ;  /* 0x00000000f5287211 */ /* 0x002fc400010f0eff */
[----:B----4-:R-:W-:-:S03]  /*9080*/  IADD3 R38, P2, R217, R2, RZ ;  /* 0x00000002d9267210 */ /* 0x010fc60007f5e0ff */
[----:B------:R1:W-:Y:S02]  /*9090*/  STL [R1+0x2104], R40 ;  /* 0x0021042801007387 */ /* 0x0003e40000100800 */
[----:B------:R-:W4:Y:S01]  /*90a0*/  LDC R245, c[0x0][0x238] ;  /* 0x00008e00fff57b82 */ /* 0x000f220000000800 */
[----:B---3--:R-:W-:Y:S01]  /*90b0*/  LEA.HI.X.SX32 R42, R243, R0, 0x1, P3 ;  /* 0x00000000f32a7211 */ /* 0x008fe200018f0eff */
[----:B------:R3:W-:Y:S04]  /*90c0*/  STL [R1+0x1d40], R38 ;  /* 0x001d402601007387 */ /* 0x0007e80000100800 */
[----:B------:R5:W-:Y:S01]  /*90d0*/  STL [R1+0x1d0c], R42 ;  /* 0x001d0c2a01007387 */ /* 0x000be20000100800 */
[----:B-1----:R-:W-:Y:S01]  /*90e0*/  IADD3 R40, P3, R215, R2, RZ ;  /* 0x00000002d7287210 */ /* 0x002fe20007f7e0ff */
[----:B------:R-:W1:Y:S01]  /*90f0*/  LDC R243, c[0x0][0x238] ;  /* 0x00008e00fff37b82 */ /* 0x000e620000000800 */
[----:B---3--:R-:W-:-:S03]  /*9100*/  LEA.HI.X.SX32 R38, R241, R0, 0x1, P4 ;  /* 0x00000000f1267211 */ /* 0x008fc600020f0eff */
[----:B------:R3:W-:Y:S01]  /*9110*/  STL [R1+0x1d48], R40 ;  /* 0x001d482801007387 */ /* 0x0007e20000100800 */
[----:B-----5:R-:W-:-:S03]  /*9120*/  IADD3 R42, P4, R213, R2, RZ ;  /* 0x00000002d52a7210 */ /* 0x020fc60007f9e0ff */
[----:B------:R5:W-:Y:S01]  /*9130*/  STL [R1+0x1d14], R38 ;  /* 0x001d142601007387 */ /* 0x000be20000100800 */
[----:B------:R-:W0:Y:S03]  /*9140*/  LDC R241, c[0x0][0x238] ;  /* 0x00008e00fff17b82 */ /* 0x000e260000000800 */
[----:B------:R2:W-:Y:S01]  /*9150*/  STL [R1+0x1d50], R42 ;  /* 0x001d502a01007387 */ /* 0x0005e20000100800 */
[----:B---3--:R-:W-:-:S04]  /*9160*/  LEA.HI.X.SX32 R40, R239, R0, 0x1, P5 ;  /* 0x00000000ef287211 */ /* 0x008fc800028f0eff */
[----:B------:R-:W3:Y:S01]  /*9170*/  LDC R239, c[0x0][0x238] ;  /* 0x00008e00ffef7b82 */ /* 0x000ee20000000800 */
[----:B-----5:R-:W-:Y:S01]  /*9180*/  IADD3 R38, P5, R211, R2, RZ ;  /* 0x00000002d3267210 */ /* 0x020fe20007fbe0ff */
[----:B------:R5:W-:Y:S01]  /*9190*/  STL [R1+0x1d1c], R40 ;  /* 0x001d1c2801007387 */ /* 0x000be20000100800 */
[----:B--2---:R-:W-:-:S03]  /*91a0*/  LEA.HI.X.SX32 R42, R223, R0, 0x1, P6 ;  /* 0x00000000df2a7211 */ /* 0x004fc600030f0eff */
[----:B------:R2:W-:Y:S02]  /*91b0*/  STL [R1+0x1d58], R38 ;  /* 0x001d582601007387 */ /* 0x0005e40000100800 */
[----:B------:R-:W4:Y:S02]  /*91c0*/  LDC R223, c[0x0][0x238] ;  /* 0x00008e00ffdf7b82 */ /* 0x000f240000000800 */
[----:B------:R2:W-:Y:S01]  /*91d0*/  STL [R1+0x1d24], R42 ;  /* 0x001d242a01007387 */ /* 0x0005e20000100800 */
[----:B-----5:R-:W-:Y:S02]  /*91e0*/  IADD3 R40, P6, R209, R2, RZ ;  /* 0x00000002d1287210 */ /* 0x020fe40007fde0ff */
[----:B--2---:R-:W-:-:S03]  /*91f0*/  LEA.HI.X.SX32 R38, R221, R0, 0x1, P0 ;  /* 0x00000000dd267211 */ /* 0x004fc600000f0eff */
[----:B------:R2:W-:Y:S01]  /*9200*/  STL [R1+0x1d60], R40 ;  /* 0x001d602801007387 */ /* 0x0005e20000100800 */
[----:B------:R-:W5:Y:S01]  /*9210*/  LDC R221, c[0x0][0x238] ;  /* 0x00008e00ffdd7b82 */ /* 0x000f620000000800 */
[----:B------:R-:W-:Y:S02]  /*9220*/  IADD3 R42, P0, R207, R2, RZ ;  /* 0x00000002cf2a7210 */ /* 0x000fe40007f1e0ff */
[----:B------:R1:W-:Y:S04]  /*9230*/  STL [R1+0x1d2c], R38 ;  /* 0x001d2c2601007387 */ /* 0x0003e80000100800 */
[----:B------:R0:W-:Y:S01]  /*9240*/  STL [R1+0x1d68], R42 ;  /* 0x001d682a01007387 */ /* 0x0001e20000100800 */
[----:B------:R-:W3:Y:S01]  /*9250*/  LDC R50, c[0x0][0x238] ;  /* 0x00008e00ff327b82 */ /* 0x000ee20000000800 */
[----:B--2---:R-:W-:-:S02]  /*9260*/  LEA.HI.X.SX32 R40, R219, R0, 0x1, P1 ;  /* 0x00000000db287211 */ /* 0x004fc400008f0eff */
[----:B-1----:R-:W-:-:S03]  /*9270*/  IADD3 R38, P1, R205, R2, RZ ;  /* 0x00000002cd267210 */ /* 0x002fc60007f3e0ff */
[----:B------:R1:W-:Y:S02]  /*9280*/  STL [R1+0x1d34], R40 ;  /* 0x001d342801007387 */ /* 0x0003e40000100800 */
[----:B------:R-:W2:Y:S01]  /*9290*/  LDC R219, c[0x0][0x238] ;  /* 0x00008e00ffdb7b82 */ /* 0x000ea20000000800 */
[----:B0-----:R-:W-:Y:S01]  /*92a0*/  LEA.HI.X.SX32 R42, R217, R0, 0x1, P2 ;  /* 0x00000000d92a7211 */ /* 0x001fe200010f0eff */
[----:B------:R0:W-:Y:S04]  /*92b0*/  STL [R1+0x1d70], R38 ;  /* 0x001d702601007387 */ /* 0x0001e80000100800 */
[----:B------:R0:W-:Y:S01]  /*92c0*/  STL [R1+0x1d3c], R42 ;  /* 0x001d3c2a01007387 */ /* 0x0001e20000100800 */
[----:B-1----:R-:W-:Y:S01]  /*92d0*/  IADD3 R40, P2, R203, R2, RZ ;  /* 0x00000002cb287210 */ /* 0x002fe20007f5e0ff */
[----:B------:R-:W1:Y:S01]  /*92e0*/  LDC R217, c[0x0][0x238] ;  /* 0x00008e00ffd97b82 */ /* 0x000e620000000800 */
[----:B0-----:R-:W-:-:S03]  /*92f0*/  LEA.HI.X.SX32 R38, R215, R0, 0x1, P3 ;  /* 0x00000000d7267211 */ /* 0x001fc600018f0eff */
[----:B------:R0:W-:Y:S01]  /*9300*/  STL [R1+0x1d78], R40 ;  /* 0x001d782801007387 */ /* 0x0001e20000100800 */
[----:B------:R-:W-:Y:S02]  /*9310*/  CS2R R214, SRZ ;  /* 0x0000000000d67805 */ /* 0x000fe4000001ff00 */
[----:B------:R-:W-:Y:S01]  /*9320*/  IADD3 R42, P3, R201, R2, RZ ;  /* 0x00000002c92a7210 */ /* 0x000fe20007f7e0ff */
[----:B------:R4:W-:Y:S01]  /*9330*/  STL [R1+0x1d44], R38 ;  /* 0x001d442601007387 */ /* 0x0009e20000100800 */
[----:B------:R-:W3:Y:S03]  /*9340*/  LDC R58, c[0x0][0x238] ;  /* 0x00008e00ff3a7b82 */ /* 0x000ee60000000800 */
[----:B------:R5:W-:Y:S01]  /*9350*/  STL [R1+0x1d80], R42 ;  /* 0x001d802a01007387 */ /* 0x000be20000100800 */
[----:B0-----:R-:W-:Y:S02]  /*9360*/  LEA.HI.X.SX32 R40, R213, R0, 0x1, P4 ;  /* 0x00000000d5287211 */ /* 0x001fe400020f0eff */
[----:B------:R-:W-:-:S02]  /*9370*/  CS2R R212, SRZ ;  /* 0x0000000000d47805 */ /* 0x000fc4000001ff00 */
[----:B------:R-:W0:Y:S01]  /*9380*/  LDC R60, c[0x0][0x238] ;  /* 0x00008e00ff3c7b82 */ /* 0x000e220000000800 */
[----:B----4-:R-:W-:Y:S01]  /*9390*/  IADD3 R38, P4, R199, R2, RZ ;  /* 0x00000002c7267210 */ /* 0x010fe20007f9e0ff */
[----:B------:R4:W-:Y:S01]  /*93a0*/  STL [R1+0x1d4c], R40 ;  /* 0x001d4c2801007387 */ /* 0x0009e20000100800 */
[----:B-----5:R-:W-:-:S03]  /*93b0*/  LEA.HI.X.SX32 R42, R211, R0, 0x1, P5 ;  /* 0x00000000d32a7211 */ /* 0x020fc600028f0eff */
[----:B------:R5:W-:Y:S01]  /*93c0*/  STL [R1+0x1d88], R38 ;  /* 0x001d882601007387 */ /* 0x000be20000100800 */
[----:B------:R-:W-:Y:S01]  /*93d0*/  CS2R R210, SRZ ;  /* 0x0000000000d27805 */ /* 0x000fe2000001ff00 */
[----:B------:R-:W0:Y:S02]  /*93e0*/  LDC R62, c[0x0][0x238] ;  /* 0x00008e00ff3e7b82 */ /* 0x000e240000000800 */
[----:B------:R2:W-:Y:S01]  /*93f0*/  STL [R1+0x1d54], R42 ;  /* 0x001d542a01007387 */ /* 0x0005e20000100800 */
[----:B----4-:R-:W-:Y:S02]  /*9400*/  IADD3 R40, P5, R197, R2, RZ ;  /* 0x00000002c5287210 */ /* 0x010fe40007fbe0ff */
[----:B-----5:R-:W-:-:S03]  /*9410*/  LEA.HI.X.SX32 R38, R209, R0, 0x1, P6 ;  /* 0x00000000d1267211 */ /* 0x020fc600030f0eff */
[----:B------:R4:W-:Y:S01]  /*9420*/  STL [R1+0x1d90], R40 ;  /* 0x001d902801007387 */ /* 0x0009e20000100800 */
[----:B------:R-:W5:Y:S01]  /*9430*/  LDC R64, c[0x0][0x238] ;  /* 0x00008e00ff407b82 */ /* 0x000f620000000800 */
[----:B------:R-:W-:Y:S02]  /*9440*/  CS2R R208, SRZ ;  /* 0x0000000000d07805 */ /* 0x000fe4000001ff00 */
[----:B--2---:R-:W-:Y:S01]  /*9450*/  IADD3 R42, P6, R195, R2, RZ ;  /* 0x00000002c32a7210 */ /* 0x004fe20007fde0ff */
[----:B------:R2:W-:Y:S04]  /*9460*/  STL [R1+0x1d5c], R38 ;  /* 0x001d5c2601007387 */ /* 0x0005e80000100800 */
[----:B------:R1:W-:Y:S01]  /*9470*/  STL [R1+0x1d98], R42 ;  /* 0x001d982a01007387 */ /* 0x0003e20000100800 */
[----:B------:R-:W5:Y:S01]  /*9480*/  LDC R66, c[0x0][0x238] ;  /* 0x00008e00ff427b82 */ /* 0x000f620000000800 */
[----:B----4-:R-:W-:-:S02]  /*9490*/  LEA.HI.X.SX32 R40, R207, R0, 0x1, P0 ;  /* 0x00000000cf287211 */ /* 0x010fc400000f0eff */
[----:B------:R-:W-:Y:S02]  /*94a0*/  CS2R R206, SRZ ;  /* 0x0000000000ce7805 */ /* 0x000fe4000001ff00 */
[----:B--2---:R-:W-:Y:S01]  /*94b0*/  IADD3 R38, P0, R193, R2, RZ ;  /* 0x00000002c1267210 */ /* 0x004fe20007f1e0ff */
[----:B------:R2:W-:Y:S02]  /*94c0*/  STL [R1+0x1d64], R40 ;  /* 0x001d642801007387 */ /* 0x0005e40000100800 */
[----:B------:R-:W4:Y:S01]  /*94d0*/  LDC R76, c[0x0][0x238] ;  /* 0x00008e00ff4c7b82 */ /* 0x000f220000000800 */
[----:B-1----:R-:W-:Y:S01]  /*94e0*/  LEA.HI.X.SX32 R42, R205, R0, 0x1, P1 ;  /* 0x00000000cd2a7211 */ /* 0x002fe200008f0eff */
[----:B------:R1:W-:Y:S01]  /*94f0*/  STL [R1+0x1da0], R38 ;  /* 0x001da02601007387 */ /* 0x0003e20000100800 */
[----:B------:R-:W-:-:S03]  /*9500*/  CS2R R204, SRZ ;  /* 0x0000000000cc7805 */ /* 0x000fc6000001ff00 */
[----:B------:R3:W-:Y:S01]  /*9510*/  STL [R1+0x1d6c], R42 ;  /* 0x001d6c2a01007387 */ /* 0x0007e20000100800 */
[----:B--2---:R-:W-:Y:S01]  /*9520*/  IADD3 R40, P1, R191, R2, RZ ;  /* 0x00000002bf287210 */ /* 0x004fe20007f3e0ff */
[----:B------:R-:W2:Y:S01]  /*9530*/  LDC R78, c[0x0][0x238] ;  /* 0x00008e00ff4e7b82 */ /* 0x000ea20000000800 */
[----:B-1----:R-:W-:-:S03]  /*9540*/  LEA.HI.X.SX32 R38, R203, R0, 0x1, P2 ;  /* 0x00000000cb267211 */ /* 0x002fc600010f0eff */
[----:B------:R1:W-:Y:S01]  /*9550*/  STL [R1+0x1da8], R40 ;  /* 0x001da82801007387 */ /* 0x0003e20000100800 */
[----:B------:R-:W-:Y:S02]  /*9560*/  CS2R R202, SRZ ;  /* 0x0000000000ca7805 */ /* 0x000fe4000001ff00 */
[----:B---3--:R-:W-:Y:S01]  /*9570*/  IADD3 R42, P2, R189, R2, RZ ;  /* 0x00000002bd2a7210 */ /* 0x008fe20007f5e0ff */
[----:B------:R3:W-:Y:S01]  /*9580*/  STL [R1+0x1d74], R38 ;  /* 0x001d742601007387 */ /* 0x0007e20000100800 */
[----:B------:R-:W2:Y:S03]  /*9590*/  LDC R80, c[0x0][0x238] ;  /* 0x00008e00ff507b82 */ /* 0x000ea60000000800 */
[----:B------:R0:W-:Y:S01]  /*95a0*/  STL [R1+0x1db0], R42 ;  /* 0x001db02a01007387 */ /* 0x0001e20000100800 */
[----:B-1----:R-:W-:Y:S02]  /*95b0*/  LEA.HI.X.SX32 R40, R201, R0, 0x1, P3 ;  /* 0x00000000c9287211 */ /* 0x002fe400018f0eff */
[----:B------:R-:W-:-:S02]  /*95c0*/  CS2R R200, SRZ ;  /* 0x0000000000c87805 */ /* 0x000fc4000001ff00 */
[----:B------:R-:W1:Y:S01]  /*95d0*/  LDC R82, c[0x0][0x238] ;  /* 0x00008e00ff527b82 */ /* 0x000e620000000800 */
[----:B---3--:R-:W-:Y:S01]  /*95e0*/  IADD3 R38, P3, R187, R2, RZ ;  /* 0x00000002bb267210 */ /* 0x008fe20007f7e0ff */
[----:B------:R3:W-:Y:S01]  /*95f0*/  STL [R1+0x1d7c], R40 ;  /* 0x001d7c2801007387 */ /* 0x0007e20000100800 */
[----:B0-----:R-:W-:-:S03]  /*9600*/  LEA.HI.X.SX32 R42, R199, R0, 0x1, P4 ;  /* 0x00000000c72a7211 */ /* 0x001fc600020f0eff */
[----:B------:R0:W-:Y:S01]  /*9610*/  STL [R1+0x1db8], R38 ;  /* 0x001db82601007387 */ /* 0x0001e20000100800 */
[----:B------:R-:W-:Y:S01]  /*9620*/  CS2R R198, SRZ ;  /* 0x0000000000c67805 */ /* 0x000fe2000001ff00 */
[----:B------:R-:W1:Y:S02]  /*9630*/  LDC R84, c[0x0][0x238] ;  /* 0x00008e00ff547b82 */ /* 0x000e640000000800 */
[----:B------:R5:W-:Y:S01]  /*9640*/  STL [R1+0x1d84], R42 ;  /* 0x001d842a01007387 */ /* 0x000be20000100800 */
[----:B---3--:R-:W-:Y:S02]  /*9650*/  IADD3 R40, P4, R185, R2, RZ ;  /* 0x00000002b9287210 */ /* 0x008fe40007f9e0ff */
[----:B0-----:R-:W-:-:S03]  /*9660*/  LEA.HI.X.SX32 R38, R197, R0, 0x1, P5 ;  /* 0x00000000c5267211 */ /* 0x001fc600028f0eff */
[----:B------:R0:W-:Y:S01]  /*9670*/  STL [R1+0x1dc0], R40 ;  /* 0x001dc02801007387 */ /* 0x0001e20000100800 */
[----:B------:R-:W3:Y:S01]  /*9680*/  LDC R116, c[0x0][0x238] ;  /* 0x00008e00ff747b82 */ /* 0x000ee20000000800 */
[----:B------:R-:W-:Y:S02]  /*9690*/  CS2R R196, SRZ ;  /* 0x0000000000c47805 */ /* 0x000fe4000001ff00 */
[----:B-----5:R-:W-:Y:S01]  /*96a0*/  IADD3 R42, P5, R183, R2, RZ ;  /* 0x00000002b72a7210 */ /* 0x020fe20007fbe0ff */
[----:B------:R5:W-:Y:S04]  /*96b0*/  STL [R1+0x1d8c], R38 ;  /* 0x001d8c2601007387 */ /* 0x000be80000100800 */
[----:B------:R4:W-:Y:S01]  /*96c0*/  STL [R1+0x1dc8], R42 ;  /* 0x001dc82a01007387 */ /* 0x0009e20000100800 */
[----:B------:R-:W3:Y:S01]  /*96d0*/  LDC R118, c[0x0][0x238] ;  /* 0x00008e00ff767b82 */ /* 0x000ee20000000800 */
[----:B0-----:R-:W-:-:S02]  /*96e0*/  LEA.HI.X.SX32 R40, R195, R0, 0x1, P6 ;  /* 0x00000000c3287211 */ /* 0x001fc400030f0eff */
[----:B------:R-:W-:Y:S02]  /*96f0*/  CS2R R194, SRZ ;  /* 0x0000000000c27805 */ /* 0x000fe4000001ff00 */
[----:B-----5:R-:W-:Y:S01]  /*9700*/  IADD3 R38, P6, R181, R2, RZ ;  /* 0x00000002b5267210 */ /* 0x020fe20007fde0ff */
[----:B------:R0:W-:Y:S02]  /*9710*/  STL [R1+0x1d94], R40 ;  /* 0x001d942801007387 */ /* 0x0001e40000100800 */
[----:B------:R-:W5:Y:S01]  /*9720*/  LDC R120, c[0x0][0x238] ;  /* 0x00008e00ff787b82 */ /* 0x000f620000000800 */
[----:B----4-:R-:W-:Y:S01]  /*9730*/  LEA.HI.X.SX32 R42, R193, R0, 0x1, P0 ;  /* 0x00000000c12a7211 */ /* 0x010fe200000f0eff */
[----:B------:R4:W-:Y:S01]  /*9740*/  STL [R1+0x1dd0], R38 ;  /* 0x001dd02601007387 */ /* 0x0009e20000100800 */
[----:B------:R-:W-:-:S03]  /*9750*/  CS2R R192, SRZ ;  /* 0x0000000000c07805 */ /* 0x000fc6000001ff00 */
[----:B------:R2:W-:Y:S01]  /*9760*/  STL [R1+0x1d9c], R42 ;  /* 0x001d9c2a01007387 */ /* 0x0005e20000100800 */
[----:B0-----:R-:W-:Y:S01]  /*9770*/  IADD3 R40, P0, R179, R2, RZ ;  /* 0x00000002b3287210 */ /* 0x001fe20007f1e0ff */
[----:B------:R-:W0:Y:S01]  /*9780*/  LDC R122, c[0x0][0x238] ;  /* 0x00008e00ff7a7b82 */ /* 0x000e220000000800 */
[----:B----4-:R-:W-:-:S03]  /*9790*/  LEA.HI.X.SX32 R38, R191, R0, 0x1, P1 ;  /* 0x00000000bf267211 */ /* 0x010fc600008f0eff */
[----:B------:R4:W-:Y:S01]  /*97a0*/  STL [R1+0x1dd8], R40 ;  /* 0x001dd82801007387 */ /* 0x0009e20000100800 */
[----:B------:R-:W-:Y:S02]  /*97b0*/  CS2R R190, SRZ ;  /* 0x0000000000be7805 */ /* 0x000fe4000001ff00 */
[----:B--2---:R-:W-:Y:S01]  /*97c0*/  IADD3 R42, P1, R177, R2, RZ ;  /* 0x00000002b12a7210 */ /* 0x004fe20007f3e0ff */
[----:B------:R2:W-:Y:S01]  /*97d0*/  STL [R1+0x1da4], R38 ;  /* 0x001da42601007387 */ /* 0x0005e20000100800 */
[----:B------:R-:W1:Y:S03]  /*97e0*/  LDC R124, c[0x0][0x238] ;  /* 0x00008e00ff7c7b82 */ /* 0x000e660000000800 */
[----:B------:R2:W-:Y:S01]  /*97f0*/  STL [R1+0x1de0], R42 ;  /* 0x001de02a01007387 */ /* 0x0005e20000100800 */
[----:B----4-:R-:W-:Y:S02]  /*9800*/  LEA.HI.X.SX32 R40, R189, R0, 0x1, P2 ;  /* 0x00000000bd287211 */ /* 0x010fe400010f0eff */
[----:B------:R-:W-:-:S02]  /*9810*/  CS2R R188, SRZ ;  /* 0x0000000000bc7805 */ /* 0x000fc4000001ff00 */
[----:B------:R-:W4:Y:S01]  /*9820*/  LDC R134, c[0x0][0x238] ;  /* 0x00008e00ff867b82 */ /* 0x000f220000000800 */
[----:B--2---:R-:W-:Y:S01]  /*9830*/  IADD3 R38, P2, R175, R2, RZ ;  /* 0x00000002af267210 */ /* 0x004fe20007f5e0ff */
[----:B------:R2:W-:Y:S01]  /*9840*/  STL [R1+0x1dac], R40 ;  /* 0x001dac2801007387 */ /* 0x0005e20000100800 */
[----:B------:R-:W-:-:S03]  /*9850*/  LEA.HI.X.SX32 R42, R187, R0, 0x1, P3 ;  /* 0x00000000bb2a7211 */ /* 0x000fc600018f0eff */
[----:B------:R3:W-:Y:S01]  /*9860*/  STL [R1+0x1de8], R38 ;  /* 0x001de82601007387 */ /* 0x0007e20000100800 */
[----:B------:R-:W-:Y:S01]  /*9870*/  CS2R R186, SRZ ;  /* 0x0000000000ba7805 */ /* 0x000fe2000001ff00 */
[----:B------:R-:W5:Y:S02]  /*9880*/  LDC R136, c[0x0][0x238] ;  /* 0x00008e00ff887b82 */ /* 0x000f640000000800 */
[----:B------:R3:W-:Y:S01]  /*9890*/  STL [R1+0x1db4], R42 ;  /* 0x001db42a01007387 */ /* 0x0007e20000100800 */
[----:B--2---:R-:W-:Y:S02]  /*98a0*/  IADD3 R40, P3, R173, R2, RZ ;  /* 0x00000002ad287210 */ /* 0x004fe40007f7e0ff */
[----:B---3--:R-:W-:-:S03]  /*98b0*/  LEA.HI.X.SX32 R38, R185, R0, 0x1, P4 ;  /* 0x00000000b9267211 */ /* 0x008fc600020f0eff */
[----:B------:R2:W-:Y:S01]  /*98c0*/  STL [R1+0x1df0], R40 ;  /* 0x001df02801007387 */ /* 0x0005e20000100800 */
[----:B------:R-:W3:Y:S01]  /*98d0*/  LDC R138, c[0x0][0x238] ;  /* 0x00008e00ff8a7b82 */ /* 0x000ee20000000800 */
[----:B------:R-:W-:Y:S02]  /*98e0*/  CS2R R184, SRZ ;  /* 0x0000000000b87805 */ /* 0x000fe4000001ff00 */
[----:B------:R-:W-:Y:S01]  /*98f0*/  IADD3 R42, P4, R171, R2, RZ ;  /* 0x00000002ab2a7210 */ /* 0x000fe20007f9e0ff */
[----:B------:R0:W-:Y:S04]  /*9900*/  STL [R1+0x1dbc], R38 ;  /* 0x001dbc2601007387 */ /* 0x0001e80000100800 */
[----:B------:R1:W-:Y:S01]  /*9910*/  STL [R1+0x1df8], R42 ;  /* 0x001df82a01007387 */ /* 0x0003e20000100800 */
[----:B------:R-:W4:Y:S01]  /*9920*/  LDC R140, c[0x0][0x238] ;  /* 0x00008e00ff8c7b82 */ /* 0x000f220000000800 */
[----:B--2---:R-:W-:-:S02]  /*9930*/  LEA.HI.X.SX32 R40, R183, R0, 0x1, P5 ;  /* 0x00000000b7287211 */ /* 0x004fc400028f0eff */
[----:B------:R-:W-:Y:S02]  /*9940*/  CS2R R182, SRZ ;  /* 0x0000000000b67805 */ /* 0x000fe4000001ff00 */
[----:B0-----:R-:W-:Y:S01]  /*9950*/  IADD3 R38, P5, R169, R2, RZ ;  /* 0x00000002a9267210 */ /* 0x001fe20007fbe0ff */
[----:B------:R0:W-:Y:S02]  /*9960*/  STL [R1+0x1dc4], R40 ;  /* 0x001dc42801007387 */ /* 0x0001e40000100800 */
[----:B------:R-:W2:Y:S01]  /*9970*/  LDC R142, c[0x0][0x238] ;  /* 0x00008e00ff8e7b82 */ /* 0x000ea20000000800 */
[----:B-1----:R-:W-:Y:S01]  /*9980*/  LEA.HI.X.SX32 R42, R181, R0, 0x1, P6 ;  /* 0x00000000b52a7211 */ /* 0x002fe200030f0eff */
[----:B------:R1:W-:Y:S01]  /*9990*/  STL [R1+0x1e00], R38 ;  /* 0x001e002601007387 */ /* 0x0003e20000100800 */
[----:B------:R-:W-:-:S03]  /*99a0*/  CS2R R180, SRZ ;  /* 0x0000000000b47805 */ /* 0x000fc6000001ff00 */
[----:B------:R1:W-:Y:S01]  /*99b0*/  STL [R1+0x1dcc], R42 ;  /* 0x001dcc2a01007387 */ /* 0x0003e20000100800 */
[----:B0-----:R-:W-:Y:S02]  /*99c0*/  IADD3 R40, P6, R167, R2, RZ ;  /* 0x00000002a7287210 */ /* 0x001fe40007fde0ff */
[----:B-1----:R-:W-:-:S03]  /*99d0*/  LEA.HI.X.SX32 R38, R179, R0, 0x1, P0 ;  /* 0x00000000b3267211 */ /* 0x002fc600000f0eff */
[----:B------:R0:W-:Y:S01]  /*99e0*/  STL [R1+0x1e08], R40 ;  /* 0x001e082801007387 */ /* 0x0001e20000100800 */
[----:B------:R-:W-:Y:S02]  /*99f0*/  CS2R R178, SRZ ;  /* 0x0000000000b27805 */ /* 0x000fe4000001ff00 */
[----:B------:R-:W-:Y:S01]  /*9a00*/  IADD3 R42, P0, R165, R2, RZ ;  /* 0x00000002a52a7210 */ /* 0x000fe20007f1e0ff */
[----:B------:R1:W-:Y:S04]  /*9a10*/  STL [R1+0x1dd4], R38 ;  /* 0x001dd42601007387 */ /* 0x0003e80000100800 */
[----:B------:R5:W-:Y:S01]  /*9a20*/  STL [R1+0x1e10], R42 ;  /* 0x001e102a01007387 */ /* 0x000be20000100800 */
[----:B0-----:R-:W-:Y:S02]  /*9a30*/  LEA.HI.X.SX32 R40, R177, R0, 0x1, P1 ;  /* 0x00000000b1287211 */ /* 0x001fe400008f0eff */
[----:B------:R-:W-:-:S02]  /*9a40*/  CS2R R176, SRZ ;  /* 0x0000000000b07805 */ /* 0x000fc4000001ff00 */
[----:B-1----:R-:W-:Y:S01]  /*9a50*/  IADD3 R38, P1, R163, R2, RZ ;  /* 0x00000002a3267210 */ /* 0x002fe20007f3e0ff */
[----:B------:R0:W-:Y:S01]  /*9a60*/  STL [R1+0x1ddc], R40 ;  /* 0x001ddc2801007387 */ /* 0x0001e20000100800 */
[----:B-----5:R-:W-:-:S03]  /*9a70*/  LEA.HI.X.SX32 R42, R175, R0, 0x1, P2 ;  /* 0x00000000af2a7211 */ /* 0x020fc600010f0eff */
[----:B------:R1:W-:Y:S01]  /*9a80*/  STL [R1+0x1e18], R38 ;  /* 0x001e182601007387 */ /* 0x0003e20000100800 */
[----:B------:R-:W-:-:S03]  /*9a90*/  CS2R R174, SRZ ;  /* 0x0000000000ae7805 */ /* 0x000fc6000001ff00 */
[----:B------:R5:W-:Y:S01]  /*9aa0*/  STL [R1+0x1de4], R42 ;  /* 0x001de42a01007387 */ /* 0x000be20000100800 */
[----:B0-----:R-:W-:Y:S02]  /*9ab0*/  IADD3 R40, P2, R161, R2, RZ ;  /* 0x00000002a1287210 */ /* 0x001fe40007f5e0ff */
[----:B-1----:R-:W-:-:S03]  /*9ac0*/  LEA.HI.X.SX32 R38, R173, R0, 0x1, P3 ;  /* 0x00000000ad267211 */ /* 0x002fc600018f0eff */
[----:B------:R0:W-:Y:S01]  /*9ad0*/  STL [R1+0x1e20], R40 ;  /* 0x001e202801007387 */ /* 0x0001e20000100800 */
[----:B------:R-:W-:Y:S02]  /*9ae0*/  CS2R R172, SRZ ;  /* 0x0000000000ac7805 */ /* 0x000fe4000001ff00 */
[----:B-----5:R-:W-:Y:S01]  /*9af0*/  IADD3 R42, P3, R159, R2, RZ ;  /* 0x000000029f2a7210 */ /* 0x020fe20007f7e0ff */
        /* <DEDUP_REMOVED lines=52> */
[----:B------:R1:W-:Y:S04]  /*9e40*/  STL [R1+0x1e78], R38 ;  /* 0x001e782601007387 */ /* 0x0003e80000100800 */
[----:B------:R5:W-:Y:S01]  /*9e50*/  STL [R1+0x1e44], R42 ;  /* 0x001e442a01007387 */ /* 0x000be20000100800 */
[----:B0-----:R-:W-:Y:S02]  /*9e60*/  IADD3 R40, P0, R137, R2, RZ ;  /* 0x0000000289287210 */ /* 0x001fe40007f1e0ff */
[----:B-1----:R-:W-:-:S03]  /*9e70*/  LEA.HI.X.SX32 R38, R149, R0, 0x1, P1 ;  /* 0x0000000095267211 */ /* 0x002fc600008f0eff */
[----:B------:R0:W-:Y:S01]  /*9e80*/  STL [R1+0x1e80], R40 ;  /* 0x001e802801007387 */ /* 0x0001e20000100800 */
[----:B------:R-:W1:Y:S01]  /*9e90*/  LDC R149, c[0x0][0x238] ;  /* 0x00008e00ff957b82 */ /* 0x000e620000000800 */
[----:B-----5:R-:W-:Y:S02]  /*9ea0*/  IADD3 R42, P1, R135, R2, RZ ;  /* 0x00000002872a7210 */ /* 0x020fe40007f3e0ff */
[----:B------:R5:W-:Y:S04]  /*9eb0*/  STL [R1+0x1e4c], R38 ;  /* 0x001e4c2601007387 */ /* 0x000be80000100800 */
[----:B------:R3:W-:Y:S01]  /*9ec0*/  STL [R1+0x1e88], R42 ;  /* 0x001e882a01007387 */ /* 0x0007e20000100800 */
[----:B0-----:R-:W-:Y:S02]  /*9ed0*/  LEA.HI.X.SX32 R40, R147, R0, 0x1, P2 ;  /* 0x0000000093287211 */ /* 0x001fe400010f0eff */
[----:B------:R-:W0:Y:S01]  /*9ee0*/  LDC R147, c[0x0][0x238] ;  /* 0x00008e00ff937b82 */ /* 0x000e220000000800 */
[----:B-----5:R-:W-:-:S02]  /*9ef0*/  IADD3 R38, P2, R133, R2, RZ ;  /* 0x0000000285267210 */ /* 0x020fc40007f5e0ff */
[----:B------:R5:W-:Y:S01]  /*9f00*/  STL [R1+0x1e54], R40 ;  /* 0x001e542801007387 */ /* 0x000be20000100800 */
[----:B---3--:R-:W-:-:S03]  /*9f10*/  LEA.HI.X.SX32 R42, R145, R0, 0x1, P3 ;  /* 0x00000000912a7211 */ /* 0x008fc600018f0eff */
[----:B------:R3:W-:Y:S01]  /*9f20*/  STL [R1+0x1e90], R38 ;  /* 0x001e902601007387 */ /* 0x0007e20000100800 */
[----:B------:R-:W2:Y:S03]  /*9f30*/  LDC R145, c[0x0][0x238] ;  /* 0x00008e00ff917b82 */ /* 0x000ea60000000800 */
[----:B------:R4:W-:Y:S01]  /*9f40*/  STL [R1+0x1e5c], R42 ;  /* 0x001e5c2a01007387 */ /* 0x0009e20000100800 */
[----:B-----5:R-:W-:Y:S02]  /*9f50*/  IADD3 R40, P3, R131, R2, RZ ;  /* 0x0000000283287210 */ /* 0x020fe40007f7e0ff */
[----:B---3--:R-:W-:-:S03]  /*9f60*/  LEA.HI.X.SX32 R38, R143, R0, 0x1, P4 ;  /* 0x000000008f267211 */ /* 0x008fc600020f0eff */
[----:B------:R3:W-:Y:S01]  /*9f70*/  STL [R1+0x1e98], R40 ;  /* 0x001e982801007387 */ /* 0x0007e20000100800 */
[----:B------:R-:W5:Y:S01]  /*9f80*/  LDC R143, c[0x0][0x238] ;  /* 0x00008e00ff8f7b82 */ /* 0x000f620000000800 */
[----:B----4-:R-:W-:Y:S02]  /*9f90*/  IADD3 R42, P4, R129, R2, RZ ;  /* 0x00000002812a7210 */ /* 0x010fe40007f9e0ff */
[----:B------:R4:W-:Y:S04]  /*9fa0*/  STL [R1+0x1e64], R38 ;  /* 0x001e642601007387 */ /* 0x0009e80000100800 */
[----:B------:R1:W-:Y:S01]  /*9fb0*/  STL [R1+0x1ea0], R42 ;  /* 0x001ea02a01007387 */ /* 0x0003e20000100800 */
[----:B---3--:R-:W-:Y:S02]  /*9fc0*/  LEA.HI.X.SX32 R40, R141, R0, 0x1, P5 ;  /* 0x000000008d287211 */ /* 0x008fe400028f0eff */
[----:B------:R-:W3:Y:S01]  /*9fd0*/  LDC R141, c[0x0][0x238] ;  /* 0x00008e00ff8d7b82 */ /* 0x000ee20000000800 */
[----:B----4-:R-:W-:-:S02]  /*9fe0*/  IADD3 R38, P5, R127, R2, RZ ;  /* 0x000000027f267210 */ /* 0x010fc40007fbe0ff */
[----:B------:R4:W-:Y:S01]  /*9ff0*/  STL [R1+0x1e6c], R40 ;  /* 0x001e6c2801007387 */ /* 0x0009e20000100800 */
[----:B-1----:R-:W-:-:S03]  /*a000*/  LEA.HI.X.SX32 R42, R139, R0, 0x1, P6 ;  /* 0x000000008b2a7211 */ /* 0x002fc600030f0eff */
[----:B------:R1:W-:Y:S01]  /*a010*/  STL [R1+0x1ea8], R38 ;  /* 0x001ea82601007387 */ /* 0x0003e20000100800 */
[----:B------:R-:W3:Y:S03]  /*a020*/  LDC R139, c[0x0][0x238] ;  /* 0x00008e00ff8b7b82 */ /* 0x000ee60000000800 */
[----:B------:R0:W-:Y:S01]  /*a030*/  STL [R1+0x1e74], R42 ;  /* 0x001e742a01007387 */ /* 0x0001e20000100800 */
[----:B----4-:R-:W-:Y:S02]  /*a040*/  IADD3 R40, P6, R125, R2, RZ ;  /* 0x000000027d287210 */ /* 0x010fe40007fde0ff */
[----:B-1----:R-:W-:-:S03]  /*a050*/  LEA.HI.X.SX32 R38, R137, R0, 0x1, P0 ;  /* 0x0000000089267211 */ /* 0x002fc600000f0eff */
[----:B------:R1:W-:Y:S01]  /*a060*/  STL [R1+0x1eb0], R40 ;  /* 0x001eb02801007387 */ /* 0x0003e20000100800 */
[----:B0-----:R-:W-:-:S03]  /*a070*/  IADD3 R42, P0, R123, R2, RZ ;  /* 0x000000027b2a7210 */ /* 0x001fc60007f1e0ff */
[----:B------:R0:W-:Y:S04]  /*a080*/  STL [R1+0x1e7c], R38 ;  /* 0x001e7c2601007387 */ /* 0x0001e80000100800 */
[----:B------:R4:W-:Y:S01]  /*a090*/  STL [R1+0x1eb8], R42 ;  /* 0x001eb82a01007387 */ /* 0x0009e20000100800 */
[----:B-1----:R-:W-:Y:S02]  /*a0a0*/  LEA.HI.X.SX32 R40, R135, R0, 0x1, P1 ;  /* 0x0000000087287211 */ /* 0x002fe400008f0eff */
[----:B0-----:R-:W-:-:S03]  /*a0b0*/  IADD3 R38, P1, R121, R2, RZ ;  /* 0x0000000279267210 */ /* 0x001fc60007f3e0ff */
[----:B------:R0:W-:Y:S01]  /*a0c0*/  STL [R1+0x1e84], R40 ;  /* 0x001e842801007387 */ /* 0x0001e20000100800 */
[----:B----4-:R-:W-:-:S03]  /*a0d0*/  LEA.HI.X.SX32 R42, R133, R0, 0x1, P2 ;  /* 0x00000000852a7211 */ /* 0x010fc600010f0eff */
[----:B------:R1:W-:Y:S01]  /*a0e0*/  STL [R1+0x1ec0], R38 ;  /* 0x001ec02601007387 */ /* 0x0003e20000100800 */
[----:B------:R-:W4:Y:S03]  /*a0f0*/  LDC R133, c[0x0][0x238] ;  /* 0x00008e00ff857b82 */ /* 0x000f260000000800 */
[----:B------:R2:W-:Y:S01]  /*a100*/  STL [R1+0x1e8c], R42 ;  /* 0x001e8c2a01007387 */ /* 0x0005e20000100800 */
[----:B0-----:R-:W-:Y:S02]  /*a110*/  IADD3 R40, P2, R119, R2, RZ ;  /* 0x0000000277287210 */ /* 0x001fe40007f5e0ff */
[----:B-1----:R-:W-:-:S03]  /*a120*/  LEA.HI.X.SX32 R38, R131, R0, 0x1, P3 ;  /* 0x0000000083267211 */ /* 0x002fc600018f0eff */
[----:B------:R0:W-:Y:S01]  /*a130*/  STL [R1+0x1ec8], R40 ;  /* 0x001ec82801007387 */ /* 0x0001e20000100800 */
[----:B------:R-:W1:Y:S01]  /*a140*/  LDC R131, c[0x0][0x238] ;  /* 0x00008e00ff837b82 */ /* 0x000e620000000800 */
[----:B--2---:R-:W-:Y:S02]  /*a150*/  IADD3 R42, P3, R117, R2, RZ ;  /* 0x00000002752a7210 */ /* 0x004fe40007f7e0ff */
[----:B------:R2:W-:Y:S04]  /*a160*/  STL [R1+0x1e94], R38 ;  /* 0x001e942601007387 */ /* 0x0005e80000100800 */
[----:B------:R5:W-:Y:S01]  /*a170*/  STL [R1+0x1ed0], R42 ;  /* 0x001ed02a01007387 */ /* 0x000be20000100800 */
[----:B0-----:R-:W-:Y:S02]  /*a180*/  LEA.HI.X.SX32 R40, R129, R0, 0x1, P4 ;  /* 0x0000000081287211 */ /* 0x001fe400020f0eff */
[----:B------:R-:W0:Y:S01]  /*a190*/  LDC R129, c[0x0][0x238] ;  /* 0x00008e00ff817b82 */ /* 0x000e220000000800 */
[----:B--2---:R-:W-:-:S02]  /*a1a0*/  IADD3 R38, P4, R115, R2, RZ ;  /* 0x0000000273267210 */ /* 0x004fc40007f9e0ff */
[----:B------:R2:W-:Y:S01]  /*a1b0*/  STL [R1+0x1e9c], R40 ;  /* 0x001e9c2801007387 */ /* 0x0005e20000100800 */
[----:B-----5:R-:W-:-:S03]  /*a1c0*/  LEA.HI.X.SX32 R42, R127, R0, 0x1, P5 ;  /* 0x000000007f2a7211 */ /* 0x020fc600028f0eff */
[----:B------:R5:W-:Y:S01]  /*a1d0*/  STL [R1+0x1ed8], R38 ;  /* 0x001ed82601007387 */ /* 0x000be20000100800 */
[----:B------:R-:W4:Y:S03]  /*a1e0*/  LDC R127, c[0x0][0x238] ;  /* 0x00008e00ff7f7b82 */ /* 0x000f260000000800 */
[----:B------:R3:W-:Y:S01]  /*a1f0*/  STL [R1+0x1ea4], R42 ;  /* 0x001ea42a01007387 */ /* 0x0007e20000100800 */
[----:B--2---:R-:W-:Y:S02]  /*a200*/  IADD3 R40, P5, R113, R2, RZ ;  /* 0x0000000271287210 */ /* 0x004fe40007fbe0ff */
[----:B-----5:R-:W-:-:S03]  /*a210*/  LEA.HI.X.SX32 R38, R125, R0, 0x1, P6 ;  /* 0x000000007d267211 */ /* 0x020fc600030f0eff */
[----:B------:R2:W-:Y:S01]  /*a220*/  STL [R1+0x1ee0], R40 ;  /* 0x001ee02801007387 */ /* 0x0005e20000100800 */
[----:B------:R-:W5:Y:S01]  /*a230*/  LDC R125, c[0x0][0x238] ;  /* 0x00008e00ff7d7b82 */ /* 0x000f620000000800 */
[----:B---3--:R-:W-:Y:S02]  /*a240*/  IADD3 R42, P6, R111, R2, RZ ;  /* 0x000000026f2a7210 */ /* 0x008fe40007fde0ff */
[----:B------:R3:W-:Y:S04]  /*a250*/  STL [R1+0x1eac], R38 ;  /* 0x001eac2601007387 */ /* 0x0007e80000100800 */
[----:B------:R1:W-:Y:S01]  /*a260*/  STL [R1+0x1ee8], R42 ;  /* 0x001ee82a01007387 */ /* 0x0003e20000100800 */
[----:B--2---:R-:W-:Y:S02]  /*a270*/  LEA.HI.X.SX32 R40, R123, R0, 0x1, P0 ;  /* 0x000000007b287211 */ /* 0x004fe400000f0eff */
[----:B---3--:R-:W-:-:S03]  /*a280*/  IADD3 R38, P0, R109, R2, RZ ;  /* 0x000000026d267210 */ /* 0x008fc60007f1e0ff */
[----:B------:R2:W-:Y:S01]  /*a290*/  STL [R1+0x1eb4], R40 ;  /* 0x001eb42801007387 */ /* 0x0005e20000100800 */
[----:B-1----:R-:W-:-:S03]  /*a2a0*/  LEA.HI.X.SX32 R42, R121, R0, 0x1, P1 ;  /* 0x00000000792a7211 */ /* 0x002fc600008f0eff */
[----:B------:R1:W-:Y:S04]  /*a2b0*/  STL [R1+0x1ef0], R38 ;  /* 0x001ef02601007387 */ /* 0x0003e80000100800 */
[----:B------:R3:W-:Y:S01]  /*a2c0*/  STL [R1+0x1ebc], R42 ;  /* 0x001ebc2a01007387 */ /* 0x0007e20000100800 */
[----:B--2---:R-:W-:Y:S02]  /*a2d0*/  IADD3 R40, P1, R107, R2, RZ ;  /* 0x000000026b287210 */ /* 0x004fe40007f3e0ff */
[----:B-1----:R-:W-:-:S03]  /*a2e0*/  LEA.HI.X.SX32 R38, R119, R0, 0x1, P2 ;  /* 0x0000000077267211 */ /* 0x002fc600010f0eff */
[----:B------:R1:W-:Y:S01]  /*a2f0*/  STL [R1+0x1ef8], R40 ;  /* 0x001ef82801007387 */ /* 0x0003e20000100800 */
[----:B---3--:R-:W-:-:S03]  /*a300*/  IADD3 R42, P2, R105, R2, RZ ;  /* 0x00000002692a7210 */ /* 0x008fc60007f5e0ff */
[----:B------:R2:W-:Y:S04]  /*a310*/  STL [R1+0x1ec4], R38 ;  /* 0x001ec42601007387 */ /* 0x0005e80000100800 */
[----:B------:R3:W-:Y:S01]  /*a320*/  STL [R1+0x1f00], R42 ;  /* 0x001f002a01007387 */ /* 0x0007e20000100800 */
[----:B-1----:R-:W-:Y:S02]  /*a330*/  LEA.HI.X.SX32 R40, R117, R0, 0x1, P3 ;  /* 0x0000000075287211 */ /* 0x002fe400018f0eff */
[----:B--2---:R-:W-:-:S03]  /*a340*/  IADD3 R38, P3, R103, R2, RZ ;  /* 0x0000000267267210 */ /* 0x004fc60007f7e0ff */
[----:B------:R1:W-:Y:S01]  /*a350*/  STL [R1+0x1ecc], R40 ;  /* 0x001ecc2801007387 */ /* 0x0003e20000100800 */
[----:B---3--:R-:W-:-:S03]  /*a360*/  LEA.HI.X.SX32 R42, R115, R0, 0x1, P4 ;  /* 0x00000000732a7211 */ /* 0x008fc600020f0eff */
[----:B------:R2:W-:Y:S01]  /*a370*/  STL [R1+0x1f08], R38 ;  /* 0x001f082601007387 */ /* 0x0005e20000100800 */
[----:B------:R-:W3:Y:S03]  /*a380*/  LDC R115, c[0x0][0x238] ;  /* 0x00008e00ff737b82 */ /* 0x000ee60000000800 */
[----:B------:R0:W-:Y:S01]  /*a390*/  STL [R1+0x1ed4], R42 ;  /* 0x001ed42a01007387 */ /* 0x0001e20000100800 */
[----:B-1----:R-:W-:Y:S02]  /*a3a0*/  IADD3 R40, P4, R101, R2, RZ ;  /* 0x0000000265287210 */ /* 0x002fe40007f9e0ff */
[----:B--2---:R-:W-:-:S03]  /*a3b0*/  LEA.HI.X.SX32 R38, R113, R0, 0x1, P5 ;  /* 0x0000000071267211 */ /* 0x004fc600028f0eff */
[----:B------:R1:W-:Y:S01]  /*a3c0*/  STL [R1+0x1f10], R40 ;  /* 0x001f102801007387 */ /* 0x0003e20000100800 */
[----:B------:R-:W2:Y:S01]  /*a3d0*/  LDC R113, c[0x0][0x238] ;  /* 0x00008e00ff717b82 */ /* 0x000ea20000000800 */
[----:B0-----:R-:W-:Y:S02]  /*a3e0*/  IADD3 R42, P5, R99, R2, RZ ;  /* 0x00000002632a7210 */ /* 0x001fe40007fbe0ff */
[----:B------:R0:W-:Y:S04]  /*a3f0*/  STL [R1+0x1edc], R38 ;  /* 0x001edc2601007387 */ /* 0x0001e80000100800 */
[----:B------:R4:W-:Y:S01]  /*a400*/  STL [R1+0x1f18], R42 ;  /* 0x001f182a01007387 */ /* 0x0009e20000100800 */
[----:B-1----:R-:W-:Y:S02]  /*a410*/  LEA.HI.X.SX32 R40, R111, R0, 0x1, P6 ;  /* 0x000000006f287211 */ /* 0x002fe400030f0eff */
[----:B------:R-:W1:Y:S01]  /*a420*/  LDC R111, c[0x0][0x238] ;  /* 0x00008e00ff6f7b82 */ /* 0x000e620000000800 */
[----:B0-----:R-:W-:-:S02]  /*a430*/  IADD3 R38, P6, R97, R2, RZ ;  /* 0x0000000261267210 */ /* 0x001fc40007fde0ff */
[----:B------:R0:W-:Y:S01]  /*a440*/  STL [R1+0x1ee4], R40 ;  /* 0x001ee42801007387 */ /* 0x0001e20000100800 */
[----:B----4-:R-:W-:-:S03]  /*a450*/  LEA.HI.X.SX32 R42, R109, R0, 0x1, P0 ;  /* 0x000000006d2a7211 */ /* 0x010fc600000f0eff */
[----:B------:R4:W-:Y:S01]  /*a460*/  STL [R1+0x1f20], R38 ;  /* 0x001f202601007387 */ /* 0x0009e20000100800 */
[----:B------:R-:W-:-:S03]  /*a470*/  CS2R R108, SRZ ;  /* 0x00000000006c7805 */ /* 0x000fc6000001ff00 */
[----:B------:R5:W-:Y:S01]  /*a480*/  STL [R1+0x1eec], R42 ;  /* 0x001eec2a01007387 */ /* 0x000be20000100800 */
[----:B0-----:R-:W-:Y:S02]  /*a490*/  IADD3 R40, P0, R95, R2, RZ ;  /* 0x000000025f287210 */ /* 0x001fe40007f1e0ff */
[----:B----4-:R-:W-:-:S03]  /*a4a0*/  LEA.HI.X.SX32 R38, R107, R0, 0x1, P1 ;  /* 0x000000006b267211 */ /* 0x010fc600008f0eff */
[----:B------:R0:W-:Y:S01]  /*a4b0*/  STL [R1+0x1f28], R40 ;  /* 0x001f282801007387 */ /* 0x0001e20000100800 */
[----:B------:R-:W-:Y:S02]  /*a4c0*/  CS2R R106, SRZ ;  /* 0x00000000006a7805 */ /* 0x000fe4000001ff00 */
[----:B-----5:R-:W-:Y:S01]  /*a4d0*/  IADD3 R42, P1, R93, R2, RZ ;  /* 0x000000025d2a7210 */ /* 0x020fe20007f3e0ff */
[----:B------:R4:W-:Y:S04]  /*a4e0*/  STL [R1+0x1ef4], R38 ;  /* 0x001ef42601007387 */ /* 0x0009e80000100800 */
[----:B------:R5:W-:Y:S01]  /*a4f0*/  STL [R1+0x1f30], R42 ;  /* 0x001f302a01007387 */ /* 0x000be20000100800 */
[----:B0-----:R-:W-:Y:S02]  /*a500*/  LEA.HI.X.SX32 R40, R105, R0, 0x1, P2 ;  /* 0x0000000069287211 */ /* 0x001fe400010f0eff */
[----:B------:R-:W-:-:S02]  /*a510*/  CS2R R104, SRZ ;  /* 0x0000000000687805 */ /* 0x000fc4000001ff00 */
[----:B----4-:R-:W-:Y:S01]  /*a520*/  IADD3 R38, P2, R91, R2, RZ ;  /* 0x000000025b267210 */ /* 0x010fe20007f5e0ff */
[----:B------:R0:W-:Y:S01]  /*a530*/  STL [R1+0x1efc], R40 ;  /* 0x001efc2801007387 */ /* 0x0001e20000100800 */
[----:B-----5:R-:W-:-:S03]  /*a540*/  LEA.HI.X.SX32 R42, R103, R0, 0x1, P3 ;  /* 0x00000000672a7211 */ /* 0x020fc600018f0eff */
        /* <DEDUP_REMOVED lines=20> */
[----:B------:R-:W-:Y:S01]  /*a690*/  STL [R1+0x1f58], R40 ;  /* 0x001f582801007387 */ /* 0x000fe20000100800 */
[----:B------:R-:W-:Y:S02]  /*a6a0*/  CS2R R94, SRZ ;  /* 0x00000000005e7805 */ /* 0x000fe4000001ff00 */
[----:B-----5:R-:W-:Y:S01]  /*a6b0*/  IADD3 R42, P0, R81, R2, RZ ;  /* 0x00000002512a7210 */ /* 0x020fe20007f1e0ff */
[----:B------:R0:W-:Y:S04]  /*a6c0*/  STL [R1+0x1f24], R38 ;  /* 0x001f242601007387 */ /* 0x0001e80000100800 */
[----:B------:R4:W-:Y:S01]  /*a6d0*/  STL [R1+0x1f60], R42 ;  /* 0x001f602a01007387 */ /* 0x0009e20000100800 */
[----:B0-----:R-:W-:Y:S02]  /*a6e0*/  LEA.HI.X.SX32 R38, R93, R0, 0x1, P1 ;  /* 0x000000005d267211 */ /* 0x001fe400008f0eff */
[----:B------:R-:W-:-:S02]  /*a6f0*/  CS2R R92, SRZ ;  /* 0x00000000005c7805 */ /* 0x000fc4000001ff00 */
[----:B------:R-:W-:Y:S02]  /*a700*/  IADD3 R40, P1, R79, R2, RZ ;  /* 0x000000024f287210 */ /* 0x000fe40007f3e0ff */
[----:B----4-:R-:W-:Y:S01]  /*a710*/  LEA.HI.X.SX32 R42, R91, R0, 0x1, P2 ;  /* 0x000000005b2a7211 */ /* 0x010fe200010f0eff */
[----:B------:R0:W-:Y:S01]  /*a720*/  STL [R1+0x1f2c], R38 ;  /* 0x001f2c2601007387 */ /* 0x0001e20000100800 */
[----:B------:R-:W-:-:S03]  /*a730*/  CS2R R90, SRZ ;  /* 0x00000000005a7805 */ /* 0x000fc6000001ff00 */
[----:B------:R4:W-:Y:S04]  /*a740*/  STL [R1+0x1f68], R40 ;  /* 0x001f682801007387 */ /* 0x0009e80000100800 */
        /* <DEDUP_REMOVED lines=9> */
[----:B------:R-:W0:Y:S01]  /*a7e0*/  LDC R87, c[0x0][0x238] ;  /* 0x00008e00ff577b82 */ /* 0x000e220000000800 */
[----:B----4-:R-:W-:-:S02]  /*a7f0*/  IADD3 R40, P4, R73, R2, RZ ;  /* 0x0000000249287210 */ /* 0x010fc40007f9e0ff */
[----:B------:R4:W-:Y:S01]  /*a800*/  STL [R1+0x1f44], R38 ;  /* 0x001f442601007387 */ /* 0x0009e20000100800 */
[----:B-----5:R-:W-:-:S03]  /*a810*/  LEA.HI.X.SX32 R42, R85, R0, 0x1, P5 ;  /* 0x00000000552a7211 */ /* 0x020fc600028f0eff */
[----:B------:R5:W-:Y:S01]  /*a820*/  STL [R1+0x1f80], R40 ;  /* 0x001f802801007387 */ /* 0x000be20000100800 */
[----:B------:R-:W3:Y:S03]  /*a830*/  LDC R85, c[0x0][0x238] ;  /* 0x00008e00ff557b82 */ /* 0x000ee60000000800 */
[----:B------:R2:W-:Y:S01]  /*a840*/  STL [R1+0x1f4c], R42 ;  /* 0x001f4c2a01007387 */ /* 0x0005e20000100800 */
[----:B----4-:R-:W-:Y:S02]  /*a850*/  IADD3 R38, P5, R71, R2, RZ ;  /* 0x0000000247267210 */ /* 0x010fe40007fbe0ff */
[----:B-----5:R-:W-:-:S03]  /*a860*/  LEA.HI.X.SX32 R40, R83, R0, 0x1, P6 ;  /* 0x0000000053287211 */ /* 0x020fc600030f0eff */
[----:B------:R4:W-:Y:S01]  /*a870*/  STL [R1+0x1f88], R38 ;  /* 0x001f882601007387 */ /* 0x0009e20000100800 */
[----:B--2---:R-:W-:-:S03]  /*a880*/  IADD3 R42, P6, R69, R2, RZ ;  /* 0x00000002452a7210 */ /* 0x004fc60007fde0ff */
[----:B------:R2:W-:Y:S04]  /*a890*/  STL [R1+0x1f54], R40 ;  /* 0x001f542801007387 */ /* 0x0005e80000100800 */
[----:B------:R5:W-:Y:S01]  /*a8a0*/  STL [R1+0x1f90], R42 ;  /* 0x001f902a01007387 */ /* 0x000be20000100800 */
[----:B----4-:R-:W-:Y:S02]  /*a8b0*/  LEA.HI.X.SX32 R38, R81, R0, 0x1, P0 ;  /* 0x0000000051267211 */ /* 0x010fe400000f0eff */
[----:B--2---:R-:W-:-:S03]  /*a8c0*/  IADD3 R40, P0, R67, R2, RZ ;  /* 0x0000000243287210 */ /* 0x004fc60007f1e0ff */
[----:B------:R2:W-:Y:S01]  /*a8d0*/  STL [R1+0x1f5c], R38 ;  /* 0x001f5c2601007387 */ /* 0x0005e20000100800 */
[----:B-----5:R-:W-:-:S03]  /*a8e0*/  LEA.HI.X.SX32 R42, R79, R0, 0x1, P1 ;  /* 0x000000004f2a7211 */ /* 0x020fc600008f0eff */
[----:B------:R4:W-:Y:S04]  /*a8f0*/  STL [R1+0x1f98], R40 ;  /* 0x001f982801007387 */ /* 0x0009e80000100800 */
[----:B------:R5:W-:Y:S01]  /*a900*/  STL [R1+0x1f64], R42 ;  /* 0x001f642a01007387 */ /* 0x000be20000100800 */
[----:B--2---:R-:W-:Y:S02]  /*a910*/  IADD3 R38, P1, R65, R2, RZ ;  /* 0x0000000241267210 */ /* 0x004fe40007f3e0ff */
[----:B----4-:R-:W-:-:S03]  /*a920*/  LEA.HI.X.SX32 R40, R77, R0, 0x1, P2 ;  /* 0x000000004d287211 */ /* 0x010fc600010f0eff */
[----:B------:R2:W-:Y:S01]  /*a930*/  STL [R1+0x1fa0], R38 ;  /* 0x001fa02601007387 */ /* 0x0005e20000100800 */
[----:B-----5:R-:W-:-:S03]  /*a940*/  IADD3 R42, P2, R63, R2, RZ ;  /* 0x000000023f2a7210 */ /* 0x020fc60007f5e0ff */
[----:B------:R4:W-:Y:S04]  /*a950*/  STL [R1+0x1f6c], R40 ;  /* 0x001f6c2801007387 */ /* 0x0009e80000100800 */
[----:B------:R5:W-:Y:S01]  /*a960*/  STL [R1+0x1fa8], R42 ;  /* 0x001fa82a01007387 */ /* 0x000be20000100800 */
[----:B--2---:R-:W-:Y:S02]  /*a970*/  LEA.HI.X.SX32 R38, R75, R0, 0x1, P3 ;  /* 0x000000004b267211 */ /* 0x004fe400018f0eff */
[----:B------:R-:W2:Y:S01]  /*a980*/  LDC R75, c[0x0][0x238] ;  /* 0x00008e00ff4b7b82 */ /* 0x000ea20000000800 */
[----:B----4-:R-:W-:Y:S02]  /*a990*/  IADD3 R40, P3, R61, R2, RZ ;  /* 0x000000023d287210 */ /* 0x010fe40007f7e0ff */
[----:B------:R4:W-:Y:S01]  /*a9a0*/  STL [R1+0x1f74], R38 ;  /* 0x001f742601007387 */ /* 0x0009e20000100800 */
[----:B-----5:R-:W-:-:S03]  /*a9b0*/  LEA.HI.X.SX32 R42, R73, R0, 0x1, P4 ;  /* 0x00000000492a7211 */ /* 0x020fc600020f0eff */
[----:B------:R5:W-:Y:S01]  /*a9c0*/  STL [R1+0x1fb0], R40 ;  /* 0x001fb02801007387 */ /* 0x000be20000100800 */
[----:B------:R-:W1:Y:S03]  /*a9d0*/  LDC R73, c[0x0][0x238] ;  /* 0x00008e00ff497b82 */ /* 0x000e660000000800 */
[----:B------:R0:W-:Y:S01]  /*a9e0*/  STL [R1+0x1f7c], R42 ;  /* 0x001f7c2a01007387 */ /* 0x0001e20000100800 */
[----:B----4-:R-:W-:Y:S02]  /*a9f0*/  IADD3 R38, P4, R59, R2, RZ ;  /* 0x000000023b267210 */ /* 0x010fe40007f9e0ff */
[----:B-----5:R-:W-:-:S03]  /*aa00*/  LEA.HI.X.SX32 R40, R71, R0, 0x1, P5 ;  /* 0x0000000047287211 */ /* 0x020fc600028f0eff */
[----:B------:R4:W-:Y:S01]  /*aa10*/  STL [R1+0x1fb8], R38 ;  /* 0x001fb82601007387 */ /* 0x0009e20000100800 */
[----:B------:R-:W5:Y:S01]  /*aa20*/  LDC R71, c[0x0][0x238] ;  /* 0x00008e00ff477b82 */ /* 0x000f620000000800 */
[----:B0-----:R-:W-:Y:S02]  /*aa30*/  IADD3 R42, P5, R57, R2, RZ ;  /* 0x00000002392a7210 */ /* 0x001fe40007fbe0ff */
[----:B------:R0:W-:Y:S04]  /*aa40*/  STL [R1+0x1f84], R40 ;  /* 0x001f842801007387 */ /* 0x0001e80000100800 */
[----:B------:R3:W-:Y:S01]  /*aa50*/  STL [R1+0x1fc0], R42 ;  /* 0x001fc02a01007387 */ /* 0x0007e20000100800 */
[----:B----4-:R-:W-:Y:S02]  /*aa60*/  LEA.HI.X.SX32 R38, R69, R0, 0x1, P6 ;  /* 0x0000000045267211 */ /* 0x010fe400030f0eff */
[----:B------:R-:W4:Y:S01]  /*aa70*/  LDC R69, c[0x0][0x238] ;  /* 0x00008e00ff457b82 */ /* 0x000f220000000800 */
[----:B0-----:R-:W-:-:S02]  /*aa80*/  IADD3 R40, P6, R55, R2, RZ ;  /* 0x0000000237287210 */ /* 0x001fc40007fde0ff */
[----:B------:R0:W-:Y:S01]  /*aa90*/  STL [R1+0x1f8c], R38 ;  /* 0x001f8c2601007387 */ /* 0x0001e20000100800 */
[----:B---3--:R-:W-:-:S03]  /*aaa0*/  LEA.HI.X.SX32 R42, R67, R0, 0x1, P0 ;  /* 0x00000000432a7211 */ /* 0x008fc600000f0eff */
[----:B------:R3:W-:Y:S01]  /*aab0*/  STL [R1+0x1fc8], R40 ;  /* 0x001fc82801007387 */ /* 0x0007e20000100800 */
[----:B------:R-:W2:Y:S03]  /*aac0*/  LDC R67, c[0x0][0x238] ;  /* 0x00008e00ff437b82 */ /* 0x000ea60000000800 */
[----:B------:R-:W-:Y:S01]  /*aad0*/  STL [R1+0x1f94], R42 ;  /* 0x001f942a01007387 */ /* 0x000fe20000100800 */
[----:B0-----:R-:W-:Y:S02]  /*aae0*/  IADD3 R38, P0, R53, R2, RZ ;  /* 0x0000000235267210 */ /* 0x001fe40007f1e0ff */
[----:B---3--:R-:W-:-:S03]  /*aaf0*/  LEA.HI.X.SX32 R40, R65, R0, 0x1, P1 ;  /* 0x0000000041287211 */ /* 0x008fc600008f0eff */
[----:B------:R0:W-:Y:S04]  /*ab00*/  STL [R1+0x1fd0], R38 ;  /* 0x001fd02601007387 */ /* 0x0001e80000100800 */
[----:B------:R3:W-:Y:S01]  /*ab10*/  STL [R1+0x1f9c], R40 ;  /* 0x001f9c2801007387 */ /* 0x0007e20000100800 */
[----:B0-----:R-:W-:Y:S02]  /*ab20*/  IADD3 R38, P1, R51, R2, RZ ;  /* 0x0000000233267210 */ /* 0x001fe40007f3e0ff */
[----:B---3--:R-:W-:-:S03]  /*ab30*/  LEA.HI.X.SX32 R40, R63, R0, 0x1, P2 ;  /* 0x000000003f287211 */ /* 0x008fc600010f0eff */
[----:B------:R0:W-:Y:S01]  /*ab40*/  STL [R1+0x1fd8], R38 ;  /* 0x001fd82601007387 */ /* 0x0001e20000100800 */
[----:B------:R-:W-:-:S03]  /*ab50*/  IADD3 R42, P2, R49, R2, RZ ;  /* 0x00000002312a7210 */ /* 0x000fc60007f5e0ff */
[----:B------:R3:W-:Y:S04]  /*ab60*/  STL [R1+0x1fa4], R40 ;  /* 0x001fa42801007387 */ /* 0x0007e80000100800 */
[----:B------:R1:W-:Y:S01]  /*ab70*/  STL [R1+0x1fe0], R42 ;  /* 0x001fe02a01007387 */ /* 0x0003e20000100800 */
[----:B0-----:R-:W-:Y:S02]  /*ab80*/  LEA.HI.X.SX32 R38, R61, R0, 0x1, P3 ;  /* 0x000000003d267211 */ /* 0x001fe400018f0eff */
[----:B---3--:R-:W-:-:S03]  /*ab90*/  IADD3 R40, P3, R47, R2, RZ ;  /* 0x000000022f287210 */ /* 0x008fc60007f7e0ff */
[----:B------:R0:W-:Y:S01]  /*aba0*/  STL [R1+0x1fac], R38 ;  /* 0x001fac2601007387 */ /* 0x0001e20000100800 */
[----:B-1----:R-:W-:-:S03]  /*abb0*/  LEA.HI.X.SX32 R42, R59, R0, 0x1, P4 ;  /* 0x000000003b2a7211 */ /* 0x002fc600020f0eff */
[----:B------:R1:W-:Y:S04]  /*abc0*/  STL [R1+0x1fe8], R40 ;  /* 0x001fe82801007387 */ /* 0x0003e80000100800 */
[----:B------:R3:W-:Y:S01]  /*abd0*/  STL [R1+0x1fb4], R42 ;  /* 0x001fb42a01007387 */ /* 0x0007e20000100800 */
[----:B0-----:R-:W-:Y:S02]  /*abe0*/  IADD3 R38, P4, R45, R2, RZ ;  /* 0x000000022d267210 */ /* 0x001fe40007f9e0ff */
[----:B-1----:R-:W-:-:S03]  /*abf0*/  LEA.HI.X.SX32 R40, R57, R0, 0x1, P5 ;  /* 0x0000000039287211 */ /* 0x002fc600028f0eff */
[----:B------:R0:W-:Y:S01]  /*ac00*/  STL [R1+0x1ff0], R38 ;  /* 0x001ff02601007387 */ /* 0x0001e20000100800 */
[----:B------:R-:W1:Y:S01]  /*ac10*/  LDC R57, c[0x0][0x238] ;  /* 0x00008e00ff397b82 */ /* 0x000e620000000800 */
[----:B---3--:R-:W-:Y:S02]  /*ac20*/  IADD3 R42, P5, R43, R2, RZ ;  /* 0x000000022b2a7210 */ /* 0x008fe40007fbe0ff */
[----:B------:R3:W-:Y:S04]  /*ac30*/  STL [R1+0x1fbc], R40 ;  /* 0x001fbc2801007387 */ /* 0x0007e80000100800 */
[----:B------:R5:W-:Y:S01]  /*ac40*/  STL [R1+0x1ff8], R42 ;  /* 0x001ff82a01007387 */ /* 0x000be20000100800 */
[----:B0-----:R-:W-:Y:S02]  /*ac50*/  LEA.HI.X.SX32 R38, R55, R0, 0x1, P6 ;  /* 0x0000000037267211 */ /* 0x001fe400030f0eff */
[----:B------:R-:W0:Y:S01]  /*ac60*/  LDC R55, c[0x0][0x238] ;  /* 0x00008e00ff377b82 */ /* 0x000e220000000800 */
[----:B---3--:R-:W-:-:S02]  /*ac70*/  IADD3 R40, P6, R41, R2, RZ ;  /* 0x0000000229287210 */ /* 0x008fc40007fde0ff */
[----:B------:R3:W-:Y:S01]  /*ac80*/  STL [R1+0x1fc4], R38 ;  /* 0x001fc42601007387 */ /* 0x0007e20000100800 */
[----:B-----5:R-:W-:-:S03]  /*ac90*/  LEA.HI.X.SX32 R42, R53, R0, 0x1, P0 ;  /* 0x00000000352a7211 */ /* 0x020fc600000f0eff */
[----:B------:R5:W-:Y:S01]  /*aca0*/  STL [R1+0x2000], R40 ;  /* 0x0020002801007387 */ /* 0x000be20000100800 */
[----:B------:R-:W-:Y:S01]  /*acb0*/  LEA.HI.X.SX32 R41, R41, R0, 0x1, P6 ;  /* 0x0000000029297211 */ /* 0x000fe200030f0eff */
[----:B------:R-:W4:Y:S02]  /*acc0*/  LDC R53, c[0x0][0x238] ;  /* 0x00008e00ff357b82 */ /* 0x000f240000000800 */
[----:B------:R2:W-:Y:S01]  /*acd0*/  STL [R1+0x1fcc], R42 ;  /* 0x001fcc2a01007387 */ /* 0x0005e20000100800 */
[----:B---3--:R-:W-:Y:S02]  /*ace0*/  IADD3 R38, P0, R39, R2, RZ ;  /* 0x0000000227267210 */ /* 0x008fe40007f1e0ff */
[----:B-----5:R-:W-:-:S03]  /*acf0*/  LEA.HI.X.SX32 R40, R51, R0, 0x1, P1 ;  /* 0x0000000033287211 */ /* 0x020fc600008f0eff */
[----:B------:R3:W-:Y:S01]  /*ad00*/  STL [R1+0x2008], R38 ;  /* 0x0020082601007387 */ /* 0x0007e20000100800 */
[----:B------:R-:W5:Y:S01]  /*ad10*/  LDC R51, c[0x0][0x238] ;  /* 0x00008e00ff337b82 */ /* 0x000f620000000800 */
[----:B--2---:R-:W-:Y:S02]  /*ad20*/  IADD3 R42, P1, R37, R2, RZ ;  /* 0x00000002252a7210 */ /* 0x004fe40007f3e0ff */
[----:B------:R2:W-:Y:S04]  /*ad30*/  STL [R1+0x1fd4], R40 ;  /* 0x001fd42801007387 */ /* 0x0005e80000100800 */
[----:B------:R1:W-:Y:S01]  /*ad40*/  STL [R1+0x2010], R42 ;  /* 0x0020102a01007387 */ /* 0x0003e20000100800 */
[----:B---3--:R-:W-:Y:S02]  /*ad50*/  LEA.HI.X.SX32 R38, R49, R0, 0x1, P2 ;  /* 0x0000000031267211 */ /* 0x008fe400010f0eff */
[----:B--2---:R-:W-:-:S03]  /*ad60*/  IADD3 R40, P2, R35, R2, RZ ;  /* 0x0000000223287210 */ /* 0x004fc60007f5e0ff */
[----:B------:R2:W-:Y:S01]  /*ad70*/  STL [R1+0x1fdc], R38 ;  /* 0x001fdc2601007387 */ /* 0x0005e20000100800 */
[----:B-1----:R-:W-:-:S03]  /*ad80*/  LEA.HI.X.SX32 R42, R47, R0, 0x1, P3 ;  /* 0x000000002f2a7211 */ /* 0x002fc600018f0eff */
[----:B------:R1:W-:Y:S01]  /*ad90*/  STL [R1+0x2018], R40 ;  /* 0x0020182801007387 */ /* 0x0003e20000100800 */
[----:B------:R-:W-:-:S03]  /*ada0*/  LEA.HI.X.SX32 R35, R35, R0, 0x1, P2 ;  /* 0x0000000023237211 */ /* 0x000fc600010f0eff */
        /* <DEDUP_REMOVED lines=10> */
[----:B------:R-:W-:-:S03]  /*ae50*/  LEA.HI.X.SX32 R30, R30, R0, 0x1, P5 ;  /* 0x000000001e1e7211 */ /* 0x000fc600028f0eff */
[----:B------:R2:W-:Y:S01]  /*ae60*/  STL [R1+0x2030], R40 ;  /* 0x0020302801007387 */ /* 0x0005e20000100800 */
[----:B---3--:R-:W3:Y:S03]  /*ae70*/  LDC R42, c[0x0][0x238] ;  /* 0x00008e00ff2a7b82 */ /* 0x008ee60000000800 */
[----:B------:R-:W-:Y:S01]  /*ae80*/  STL [R1+0x1ffc], R41 ;  /* 0x001ffc2901007387 */ /* 0x000fe20000100800 */
[----:B-1----:R-:W-:Y:S02]  /*ae90*/  IADD3 R38, P6, R28, R2, RZ ;  /* 0x000000021c267210 */ /* 0x002fe40007fde0ff */
[----:B--2---:R-:W-:-:S03]  /*aea0*/  LEA.HI.X.SX32 R40, R39, R0, 0x1, P0 ;  /* 0x0000000027287211 */ /* 0x004fc600000f0eff */
[----:B------:R1:W-:Y:S01]  /*aeb0*/  STL [R1+0x2038], R38 ;  /* 0x0020382601007387 */ /* 0x0003e20000100800 */
[----:B------:R-:W-:-:S03]  /*aec0*/  IADD3 R39, P0, R26, R2, RZ ;  /* 0x000000021a277210 */ /* 0x000fc60007f1e0ff */
[----:B------:R2:W-:Y:S04]  /*aed0*/  STL [R1+0x2004], R40 ;  /* 0x0020042801007387 */ /* 0x0005e80000100800 */
[----:B------:R-:W-:Y:S01]  /*aee0*/  STL [R1+0x2040], R39 ;  /* 0x0020402701007387 */ /* 0x000fe20000100800 */
[----:B-1----:R-:W-:Y:S02]  /*aef0*/  LEA.HI.X.SX32 R38, R37, R0, 0x1, P1 ;  /* 0x0000000025267211 */ /* 0x002fe400008f0eff */
[C---:B------:R-:W-:Y:S01]  /*af00*/  IADD3 R37, P1, R24.reuse, R2, RZ ;  /* 0x0000000218257210 */ /* 0x040fe20007f3e0ff */
[----:B--2---:R-:W1:Y:S02]  /*af10*/  LDC R40, c[0x0][0x238] ;  /* 0x00008e00ff287b82 */ /* 0x004e640000000800 */
[----:B------:R2:W-:Y:S01]  /*af20*/  STL [R1+0x200c], R38 ;  /* 0x00200c2601007387 */ /* 0x0005e20000100800 */
[----:B------:R-:W-:-:S03]  /*af30*/  LEA.HI.X.SX32 R24, R24, R0, 0x1, P1 ;  /* 0x0000000018187211 */ /* 0x000fc600008f0eff */
[----:B------:R0:W-:Y:S04]  /*af40*/  STL [R1+0x2048], R37 ;  /* 0x0020482501007387 */ /* 0x0001e80000100800 */
[----:B------:R4:W-:Y:S01]  /*af50*/  STL [R1+0x2014], R35 ;  /* 0x0020142301007387 */ /* 0x0009e20000100800 */
[----:B--2---:R-:W-:Y:S02]  /*af60*/  IADD3 R38, P2, R22, R2, RZ ;  /* 0x0000000216267210 */ /* 0x004fe40007f5e0ff */
[----:B0-----:R-:W-:-:S03]  /*af70*/  LEA.HI.X.SX32 R37, R33, R0, 0x1, P3 ;  /* 0x0000000021257211 */ /* 0x001fc600018f0eff */
[----:B------:R0:W-:Y:S01]  /*af80*/  STL [R1+0x2050], R38 ;  /* 0x0020502601007387 */ /* 0x0001e20000100800 */
[----:B------:R-:W-:Y:S02]  /*af90*/  LEA.HI.X.SX32 R33, R31, R0, 0x1, P4 ;  /* 0x000000001f217211 */ /* 0x000fe400020f0eff */
[-C--:B----4-:R-:W-:Y:S01]  /*afa0*/  IADD3 R35, P3, R20, R2.reuse, RZ ;  /* 0x0000000214237210 */ /* 0x090fe20007f7e0ff */
[----:B------:R-:W-:Y:S01]  /*afb0*/  STL [R1+0x201c], R37 ;  /* 0x00201c2501007387 */ /* 0x000fe20000100800 */
[----:B------:R-:W-:-:S03]  /*afc0*/  IADD3 R31, P4, R18, R2, RZ ;  /* 0x00000002121f7210 */ /* 0x000fc60007f9e0ff */
[----:B------:R2:W-:Y:S01]  /*afd0*/  STL [R1+0x2058], R35 ;  /* 0x0020582301007387 */ /* 0x0005e20000100800 */
[----:B------:R-:W-:Y:S01]  /*afe0*/  LEA.HI.X.SX32 R18, R18, R0, 0x1, P4 ;  /* 0x0000000012127211 */ /* 0x000fe200020f0eff */
[----:B0-----:R-:W0:Y:S02]  /*aff0*/  LDC R38, c[0x0][0x238] ;  /* 0x00008e00ff267b82 */ /* 0x001e240000000800 */
[----:B------:R4:W-:Y:S04]  /*b000*/  STL [R1+0x2024], R33 ;  /* 0x0020242101007387 */ /* 0x0009e80000100800 */
[----:B------:R5:W-:Y:S02]  /*b010*/  STL [R1+0x2060], R31 ;  /* 0x0020601f01007387 */ /* 0x000be40000100800 */
[----:B--2---:R-:W2:Y:S02]  /*b020*/  LDC R35, c[0x0][0x238] ;  /* 0x00008e00ff237b82 */ /* 0x004ea40000000800 */
[----:B------:R3:W-:Y:S01]  /*b030*/  STL [R1+0x202c], R30 ;  /* 0x00202c1e01007387 */ /* 0x0007e20000100800 */
[----:B----4-:R-:W-:-:S02]  /*b040*/  IADD3 R33, P5, R16, R2, RZ ;  /* 0x0000000210217210 */ /* 0x010fc40007fbe0ff */
[----:B-----5:R-:W-:-:S03]  /*b050*/  LEA.HI.X.SX32 R31, R28, R0, 0x1, P6 ;  /* 0x000000001c1f7211 */ /* 0x020fc600030f0eff */
[----:B------:R4:W-:Y:S01]  /*b060*/  STL [R1+0x2068], R33 ;  /* 0x0020682101007387 */ /* 0x0009e20000100800 */
[----:B------:R-:W-:Y:S01]  /*b070*/  LEA.HI.X.SX32 R28, R26, R0, 0x1, P0 ;  /* 0x000000001a1c7211 */ /* 0x000fe200000f0eff */
[----:B------:R-:W5:Y:S01]  /*b080*/  LDC R37, c[0x0][0x238] ;  /* 0x00008e00ff257b82 */ /* 0x000f620000000800 */
[-C--:B---3--:R-:W-:Y:S01]  /*b090*/  IADD3 R30, P6, R14, R2.reuse, RZ ;  /* 0x000000020e1e7210 */ /* 0x088fe20007fde0ff */
[----:B------:R-:W-:Y:S01]  /*b0a0*/  STL [R1+0x2034], R31 ;  /* 0x0020341f01007387 */ /* 0x000fe20000100800 */
[----:B------:R-:W-:-:S03]  /*b0b0*/  IADD3 R26, P0, R12, R2, RZ ;  /* 0x000000020c1a7210 */ /* 0x000fc60007f1e0ff */
[----:B------:R3:W-:Y:S01]  /*b0c0*/  STL [R1+0x2070], R30 ;  /* 0x0020701e01007387 */ /* 0x0007e20000100800 */
[----:B------:R-:W-:Y:S01]  /*b0d0*/  LEA.HI.X.SX32 R12, R12, R0, 0x1, P0 ;  /* 0x000000000c0c7211 */ /* 0x000fe200000f0eff */
[----:B----4-:R-:W4:Y:S02]  /*b0e0*/  LDC R33, c[0x0][0x238] ;  /* 0x00008e00ff217b82 */ /* 0x010f240000000800 */
[----:B------:R1:W-:Y:S04]  /*b0f0*/  STL [R1+0x203c], R28 ;  /* 0x00203c1c01007387 */ /* 0x0003e80000100800 */
[----:B------:R1:W-:Y:S02]  /*b100*/  STL [R1+0x2078], R26 ;  /* 0x0020781a01007387 */ /* 0x0003e40000100800 */
[----:B---3--:R-:W3:Y:S02]  /*b110*/  LDC R30, c[0x0][0x238] ;  /* 0x00008e00ff1e7b82 */ /* 0x008ee40000000800 */
[----:B------:R0:W-:Y:S01]  /*b120*/  STL [R1+0x2044], R24 ;  /* 0x0020441801007387 */ /* 0x0001e20000100800 */
[----:B-1----:R-:W-:-:S02]  /*b130*/  IADD3 R28, P1, R10, R2, RZ ;  /* 0x000000020a1c7210 */ /* 0x002fc40007f3e0ff */
[----:B------:R-:W-:-:S03]  /*b140*/  LEA.HI.X.SX32 R26, R22, R0, 0x1, P2 ;  /* 0x00000000161a7211 */ /* 0x000fc600010f0eff */
[----:B------:R1:W-:Y:S01]  /*b150*/  STL [R1+0x2080], R28 ;  /* 0x0020801c01007387 */ /* 0x0003e20000100800 */
[----:B------:R-:W-:Y:S01]  /*b160*/  LEA.HI.X.SX32 R22, R20, R0, 0x1, P3 ;  /* 0x0000000014167211 */ /* 0x000fe200018f0eff */
[----:B------:R-:W2:Y:S01]  /*b170*/  LDC R31, c[0x0][0x238] ;  /* 0x00008e00ff1f7b82 */ /* 0x000ea20000000800 */
[-C--:B0-----:R-:W-:Y:S01]  /*b180*/  IADD3 R24, P2, R8, R2.reuse, RZ ;  /* 0x0000000208187210 */ /* 0x081fe20007f5e0ff */
[----:B------:R-:W-:Y:S01]  /*b190*/  STL [R1+0x204c], R26 ;  /* 0x00204c1a01007387 */ /* 0x000fe20000100800 */
[----:B------:R-:W-:-:S03]  /*b1a0*/  IADD3 R20, P3, R6, R2, RZ ;  /* 0x0000000206147210 */ /* 0x000fc60007f7e0ff */
[----:B------:R0:W-:Y:S01]  /*b1b0*/  STL [R1+0x2088], R24 ;  /* 0x0020881801007387 */ /* 0x0001e20000100800 */
[----:B------:R-:W-:Y:S01]  /*b1c0*/  LEA.HI.X.SX32 R6, R6, R0, 0x1, P3 ;  /* 0x0000000006067211 */ /* 0x000fe200018f0eff */
[----:B-1----:R-:W1:Y:S02]  /*b1d0*/  LDC R28, c[0x0][0x238] ;  /* 0x00008e00ff1c7b82 */ /* 0x002e640000000800 */
[----:B------:R5:W-:Y:S04]  /*b1e0*/  STL [R1+0x2054], R22 ;  /* 0x0020541601007387 */ /* 0x000be80000100800 */
[----:B------:R5:W-:Y:S02]  /*b1f0*/  STL [R1+0x2090], R20 ;  /* 0x0020901401007387 */ /* 0x000be40000100800 */
[----:B0-----:R-:W0:Y:S02]  /*b200*/  LDC R24, c[0x0][0x238] ;  /* 0x00008e00ff187b82 */ /* 0x001e240000000800 */
[----:B------:R4:W-:Y:S01]  /*b210*/  STL [R1+0x205c], R18 ;  /* 0x00205c1201007387 */ /* 0x0009e20000100800 */
[----:B-----5:R-:W-:-:S02]  /*b220*/  IADD3 R22, P4, R3, R2, RZ ;  /* 0x0000000203167210 */ /* 0x020fc40007f9e0ff */
[----:B------:R-:W-:-:S03]  /*b230*/  LEA.HI.X.SX32 R20, R16, R0, 0x1, P5 ;  /* 0x0000000010147211 */ /* 0x000fc600028f0eff */
[----:B------:R5:W-:Y:S01]  /*b240*/  STL [R1+0x2098], R22 ;  /* 0x0020981601007387 */ /* 0x000be20000100800 */
[----:B------:R-:W-:Y:S01]  /*b250*/  LEA.HI.X.SX32 R16, R14, R0, 0x1, P6 ;  /* 0x000000000e107211 */ /* 0x000fe200030f0eff */
[----:B------:R-:W3:Y:S01]  /*b260*/  LDC R26, c[0x0][0x238] ;  /* 0x00008e00ff1a7b82 */ /* 0x000ee20000000800 */
[-C--:B----4-:R-:W-:Y:S01]  /*b270*/  IADD3 R18, P5, R5, R2.reuse, RZ ;  /* 0x0000000205127210 */ /* 0x090fe20007fbe0ff */
[----:B------:R-:W-:Y:S01]  /*b280*/  STL [R1+0x2064], R20 ;  /* 0x0020641401007387 */ /* 0x000fe20000100800 */
[----:B------:R-:W-:Y:S02]  /*b290*/  IADD3 R14, P6, R7, R2, RZ ;  /* 0x00000002070e7210 */ /* 0x000fe40007fde0ff */
[----:B------:R-:W-:Y:S01]  /*b2a0*/  LEA.HI.X.SX32 R5, R5, R0, 0x1, P5 ;  /* 0x0000000005057211 */ /* 0x000fe200028f0eff */
[----:B------:R4:W-:Y:S02]  /*b2b0*/  STL [R1+0x20a0], R18 ;  /* 0x0020a01201007387 */ /* 0x0009e40000100800 */
[----:B-----5:R-:W5:Y:S02]  /*b2c0*/  LDC R22, c[0x0][0x238] ;  /* 0x00008e00ff167b82 */ /* 0x020f640000000800 */
[----:B------:R2:W-:Y:S04]  /*b2d0*/  STL [R1+0x206c], R16 ;  /* 0x00206c1001007387 */ /* 0x0005e80000100800 */
[----:B------:R2:W-:Y:S02]  /*b2e0*/  STL [R1+0x20a8], R14 ;  /* 0x0020a80e01007387 */ /* 0x0005e40000100800 */
[----:B----4-:R-:W4:Y:S02]  /*b2f0*/  LDC R18, c[0x0][0x238] ;  /* 0x00008e00ff127b82 */ /* 0x010f240000000800 */
[----:B------:R1:W-:Y:S01]  /*b300*/  STL [R1+0x2074], R12 ;  /* 0x0020740c01007387 */ /* 0x0003e20000100800 */
[----:B--2---:R-:W-:-:S02]  /*b310*/  IADD3 R16, P0, R9, R2, RZ ;  /* 0x0000000209107210 */ /* 0x004fc40007f1e0ff */
[----:B------:R-:W-:-:S03]  /*b320*/  LEA.HI.X.SX32 R14, R10, R0, 0x1, P1 ;  /* 0x000000000a0e7211 */ /* 0x000fc600008f0eff */
[----:B------:R2:W-:Y:S01]  /*b330*/  STL [R1+0x20b0], R16 ;  /* 0x0020b01001007387 */ /* 0x0005e20000100800 */
[----:B------:R-:W-:Y:S01]  /*b340*/  LEA.HI.X.SX32 R10, R8, R0, 0x1, P2 ;  /* 0x00000000080a7211 */ /* 0x000fe200010f0eff */
[----:B------:R-:W4:Y:S01]  /*b350*/  LDC R20, c[0x0][0x238] ;  /* 0x00008e00ff147b82 */ /* 0x000f220000000800 */
[-C--:B-1----:R-:W-:Y:S01]  /*b360*/  IADD3 R12, P1, R11, R2.reuse, RZ ;  /* 0x000000020b0c7210 */ /* 0x082fe20007f3e0ff */
[----:B------:R-:W-:Y:S01]  /*b370*/  STL [R1+0x207c], R14 ;  /* 0x00207c0e01007387 */ /* 0x000fe20000100800 */
[----:B------:R-:W-:-:S03]  /*b380*/  IADD3 R8, P2, R13, R2, RZ ;  /* 0x000000020d087210 */ /* 0x000fc60007f5e0ff */
[----:B------:R1:W-:Y:S02]  /*b390*/  STL [R1+0x20b8], R12 ;  /* 0x0020b80c01007387 */ /* 0x0003e40000100800 */
[----:B--2---:R-:W5:Y:S02]  /*b3a0*/  LDC R16, c[0x0][0x238] ;  /* 0x00008e00ff107b82 */ /* 0x004f640000000800 */
[----:B------:R2:W-:Y:S04]  /*b3b0*/  STL [R1+0x2084], R10 ;  /* 0x0020840a01007387 */ /* 0x0005e80000100800 */
[----:B------:R0:W-:Y:S02]  /*b3c0*/  STL [R1+0x20e0], R8 ;  /* 0x0020e00801007387 */ /* 0x0001e40000100800 */
[----:B-1----:R-:W3:Y:S02]  /*b3d0*/  LDC R12, c[0x0][0x238] ;  /* 0x00008e00ff0c7b82 */ /* 0x002ee40000000800 */
[----:B------:R1:W-:Y:S01]  /*b3e0*/  STL [R1+0x208c], R6 ;  /* 0x00208c0601007387 */ /* 0x0003e20000100800 */
[----:B--2---:R-:W-:-:S02]  /*b3f0*/  LOP3.LUT R10, R32, 0x20, RZ, 0x3c, !PT ;  /* 0x00000020200a7812 */ /* 0x004fc400078e3cff */
[----:B0-----:R-:W-:-:S03]  /*b400*/  IADD3 R8, P3, R15, R2, RZ ;  /* 0x000000020f087210 */ /* 0x001fc60007f7e0ff */
[----:B------:R-:W0:Y:S01]  /*b410*/  LDC R14, c[0x0][0x238] ;  /* 0x00008e00ff0e7b82 */ /* 0x000e220000000800 */
[----:B------:R-:W-:Y:S01]  /*b420*/  IMAD.IADD R10, R247, 0x1, R10 ;  /* 0x00000001f70a7824 */ /* 0x000fe200078e020a */
[----:B-1----:R-:W-:Y:S01]  /*b430*/  LEA.HI.X.SX32 R6, R3, R0, 0x1, P4 ;  /* 0x0000000003067211 */ /* 0x002fe200020f0eff */
[----:B------:R1:W-:Y:S01]  /*b440*/  STL [R1+0x20e8], R8 ;  /* 0x0020e80801007387 */ /* 0x0003e20000100800 */
[----:B------:R-:W-:-:S03]  /*b450*/  IADD3 R3, P4, R17, R2, RZ ;  /* 0x0000000211037210 */ /* 0x000fc60007f9e0ff */
[----:B------:R2:W-:Y:S04]  /*b460*/  STL [R1+0x2094], R6 ;  /* 0x0020940601007387 */ /* 0x0005e80000100800 */
[----:B------:R4:W-:Y:S01]  /*b470*/  STL [R1+0x20ec], R3 ;  /* 0x0020ec0301007387 */ /* 0x0009e20000100800 */
[----:B-1----:R-:W-:-:S03]  /*b480*/  LOP3.LUT R8, R32, 0x40, RZ, 0x3c, !PT ;  /* 0x0000004020087812 */ /* 0x002fc600078e3cff */
[----:B------:R1:W-:Y:S01]  /*b490*/  STL [R1+0x209c], R5 ;  /* 0x00209c0501007387 */ /* 0x0003e20000100800 */
[----:B--2---:R-:W-:Y:S01]  /*b4a0*/  IADD3 R6, P5, R19, R2, RZ ;  /* 0x0000000213067210 */ /* 0x004fe20007fbe0ff */
[----:B------:R-:W-:Y:S01]  /*b4b0*/  IMAD.IADD R8, R247, 0x1, R8 ;  /* 0x00000001f7087824 */ /* 0x000fe200078e0208 */
[----:B----4-:R-:W-:-:S03]  /*b4c0*/  LEA.HI.X.SX32 R3, R7, R0, 0x1, P6 ;  /* 0x0000000007037211 */ /* 0x010fc600030f0eff */
[----:B------:R2:W-:Y:S01]  /*b4d0*/  STL [R1+0x20f0], R6 ;  /* 0x0020f00601007387 */ /* 0x0005e20000100800 */
[C---:B------:R-:W-:Y:S02]  /*b4e0*/  LOP3.LUT R7, R32.reuse, 0x50, RZ, 0x3c, !PT ;  /* 0x0000005020077812 */ /* 0x040fe400078e3cff */
[----:B-1----:R-:W-:Y:S01]  /*b4f0*/  IADD3 R5, P6, R21, R2, RZ ;  /* 0x0000000215057210 */ /* 0x002fe20007fde0ff */
[----:B------:R1:W-:Y:S02]  /*b500*/  STL [R1+0x20a4], R3 ;  /* 0x0020a40301007387 */ /* 0x0003e40000100800 */
[----:B------:R-:W-:Y:S02]  /*b510*/  IMAD.IADD R7, R247, 0x1, R7 ;  /* 0x00000001f7077824 */ /* 0x000fe400078e0207 */
[----:B------:R4:W-:Y:S01]  /*b520*/  STL [R1+0x20f4], R5 ;  /* 0x0020f40501007387 */ /* 0x0009e20000100800 */
[----:B--2---:R-:W-:Y:S02]  /*b530*/  LEA.HI.X.SX32 R6, R9, R0, 0x1, P0 ;  /* 0x0000000009067211 */ /* 0x004fe400000f0eff */
[----:B------:R-:W-:-:S02]  /*b540*/  LOP3.LUT R9, R32, 0x30, RZ, 0x3c, !PT ;  /* 0x0000003020097812 */ /* 0x000fc400078e3cff */
[----:B-1----:R-:W-:Y:S01]  /*b550*/  IADD3 R3, P0, R23, R2, RZ ;  /* 0x0000000217037210 */ /* 0x002fe20007f1e0ff */
[----:B------:R1:W-:Y:S02]  /*b560*/  STL [R1+0x20ac], R6 ;  /* 0x0020ac0601007387 */ /* 0x0003e40000100800 */
[----:B------:R-:W-:Y:S01]  /*b570*/  IMAD.IADD R9, R247, 0x1, R9 ;  /* 0x00000001f7097824 */ /* 0x000fe200078e0209 */
[----:B----4-:R-:W-:Y:S01]  /*b580*/  LEA.HI.X.SX32 R5, R11, R0, 0x1, P1 ;  /* 0x000000000b057211 */ /* 0x010fe200008f0eff */
[----:B------:R2:W-:Y:S01]  /*b590*/  STL [R1+0x20f8], R3 ;  /* 0x0020f80301007387 */ /* 0x0005e20000100800 */
[----:B------:R-:W-:-:S03]  /*b5a0*/  LOP3.LUT R11, R32, 0x10, RZ, 0x3c, !PT ;  /* 0x00000010200b7812 */ /* 0x000fc600078e3cff */
[----:B------:R4:W-:Y:S01]  /*b5b0*/  STL [R1+0x20b4], R5 ;  /* 0x0020b40501007387 */ /* 0x0009e20000100800 */
[----:B-1----:R-:W-:Y:S01]  /*b5c0*/  IADD3 R6, P1, R25, R2, RZ ;  /* 0x0000000219067210 */ /* 0x002fe20007f3e0ff */
[----:B------:R-:W-:Y:S01]  /*b5d0*/  IMAD.IADD R11, R247, 0x1, R11 ;  /* 0x00000001f70b7824 */ /* 0x000fe200078e020b */
[----:B--2---:R-:W-:-:S03]  /*b5e0*/  LEA.HI.X.SX32 R3, R13, R0, 0x1, P2 ;  /* 0x000000000d037211 */ /* 0x004fc600010f0eff */
[----:B------:R1:W-:Y:S01]  /*b5f0*/  STL [R1+0x20fc], R6 ;  /* 0x0020fc0601007387 */ /* 0x0003e20000100800 */
[----:B------:R-:W2:Y:S01]  /*b600*/  LDC R13, c[0x0][0x238] ;  /* 0x00008e00ff0d7b82 */ /* 0x000ea20000000800 */
[----:B----4-:R-:W-:Y:S02]  /*b610*/  IADD3 R5, P2, R27, R2, RZ ;  /* 0x000000021b057210 */ /* 0x010fe40007f5e0ff */
[----:B------:R4:W-:Y:S04]  /*b620*/  STL [R1+0x20dc], R3 ;  /* 0x0020dc0301007387 */ /* 0x0009e80000100800 */
[----:B------:R5:W-:Y:S01]  /*b630*/  STL [R1+0x2100], R5 ;  /* 0x0021000501007387 */ /* 0x000be20000100800 */
[----:B-1----:R-:W-:Y:S02]  /*b640*/  LEA.HI.X.SX32 R6, R15, R0, 0x1, P3 ;  /* 0x000000000f067211 */ /* 0x002fe400018f0eff */
[----:B------:R-:W1:Y:S01]  /*b650*/  LDC R15, c[0x0][0x238] ;  /* 0x00008e00ff0f7b82 */ /* 0x000e620000000800 */
[----:B----4-:R-:W-:-:S02]  /*b660*/  IADD3 R3, P3, R29, R2, RZ ;  /* 0x000000021d037210 */ /* 0x010fc40007f7e0ff */
[----:B------:R4:W-:Y:S01]  /*b670*/  STL [R1+0x20e4], R6 ;  /* 0x0020e40601007387 */ /* 0x0009e20000100800 */
[-C--:B------:R-:W-:Y:S02]  /*b680*/  LEA.HI.X.SX32 R2, R19, R0.reuse, 0x1, P5 ;  /* 0x0000000013027211 */ /* 0x080fe400028f0eff */
[----:B-----5:R-:W-:Y:S01]  /*b690*/  LEA.HI.X.SX32 R5, R17, R0, 0x1, P4 ;  /* 0x0000000011057211 */ /* 0x020fe200020f0eff */
[----:B------:R5:W-:Y:S01]  /*b6a0*/  STL [R1+0x20d8], R3 ;  /* 0x0020d80301007387 */ /* 0x000be20000100800 */
[----:B------:R-:W3:Y:S03]  /*b6b0*/  LDC R17, c[0x0][0x238] ;  /* 0x00008e00ff117b82 */ /* 0x000ee60000000800 */
[----:B------:R0:W-:Y:S01]  /*b6c0*/  STL [R1+0x20bc], R5 ;  /* 0x0020bc0501007387 */ /* 0x0001e20000100800 */
[----:B----4-:R-:W-:-:S03]  /*b6d0*/  LOP3.LUT R6, R32, 0x60, RZ, 0x3c, !PT ;  /* 0x0000006020067812 */ /* 0x010fc600078e3cff */
[----:B------:R4:W-:Y:S01]  /*b6e0*/  STL [R1+0x20c4], R2 ;  /* 0x0020c40201007387 */ /* 0x0009e20000100800 */
[----:B------:R-:W1:Y:S01]  /*b6f0*/  LDC R19, c[0x0][0x238] ;  /* 0x00008e00ff137b82 */ /* 0x000e620000000800 */
[-C--:B-----5:R-:W-:Y:S01]  /*b700*/  LEA.HI.X.SX32 R3, R21, R0.reuse, 0x1, P6 ;  /* 0x0000000015037211 */ /* 0x0a0fe200030f0eff */
[----:B------:R-:W-:Y:S01]  /*b710*/  IMAD.IADD R6, R247, 0x1, R6 ;  /* 0x00000001f7067824 */ /* 0x000fe200078e0206 */
[----:B0-----:R-:W-:-:S03]  /*b720*/  LEA.HI.X.SX32 R5, R23, R0, 0x1, P0 ;  /* 0x0000000017057211 */ /* 0x001fc600000f0eff */
[----:B------:R0:W-:Y:S02]  /*b730*/  STL [R1+0x20c8], R3 ;  /* 0x0020c80301007387 */ /* 0x0001e40000100800 */
[----:B------:R-:W3:Y:S01]  /*b740*/  LDC R21, c[0x0][0x238] ;  /* 0x00008e00ff157b82 */ /* 0x000ee20000000800 */
[-C--:B----4-:R-:W-:Y:S01]  /*b750*/  LEA.HI.X.SX32 R2, R25, R0.reuse, 0x1, P1 ;  /* 0x0000000019027211 */ /* 0x090fe200008f0eff */
[----:B------:R4:W-:Y:S04]  /*b760*/  STL [R1+0x20cc], R5 ;  /* 0x0020cc0501007387 */ /* 0x0009e80000100800 */
[----:B------:R5:W-:Y:S01]  /*b770*/  STL [R1+0x20d0], R2 ;  /* 0x0020d00201007387 */ /* 0x000be20000100800 */
[-C--:B0-----:R-:W-:Y:S01]  /*b780*/  LEA.HI.X.SX32 R3, R27, R0.reuse, 0x1, P2 ;  /* 0x000000001b037211 */ /* 0x081fe200010f0eff */
[----:B------:R-:W1:Y:S01]  /*b790*/  LDC R23, c[0x0][0x238] ;  /* 0x00008e00ff177b82 */ /* 0x000e620000000800 */
[----:B------:R-:W-:-:S02]  /*b7a0*/  LEA.HI.X.SX32 R0, R29, R0, 0x1, P3 ;  /* 0x000000001d007211 */ /* 0x000fc400018f0eff */
[----:B----4-:R-:W-:Y:S01]  /*b7b0*/  LOP3.LUT R5, R32, 0x70, RZ, 0x3c, !PT ;  /* 0x0000007020057812 */ /* 0x010fe200078e3cff */
[----:B------:R0:W-:Y:S01]  /*b7c0*/  STL [R1+0x20d4], R3 ;  /* 0x0020d40301007387 */ /* 0x0001e20000100800 */
[----:B-----5:R-:W-:-:S03]  /*b7d0*/  IMAD.SHL.U32 R2, R36, 0x10, RZ ;  /* 0x0000001024027824 */ /* 0x020fc600078e00ff */
[----:B------:R4:W-:Y:S01]  /*b7e0*/  STL [R1+0x20c0], R0 ;  /* 0x0020c00001007387 */ /* 0x0009e20000100800 */
[----:B------:R-:W2:Y:S01]  /*b7f0*/  LDC R25, c[0x0][0x238] ;  /* 0x00008e00ff197b82 */ /* 0x000ea20000000800 */
[----:B------:R-:W-:Y:S02]  /*b800*/  IMAD.IADD R5, R247, 0x1, R5 ;  /* 0x00000001f7057824 */ /* 0x000fe400078e0205 */
[----:B------:R5:W-:Y:S05]  /*b810*/  STL [R1+0x2224], R2 ;  /* 0x0022240201007387 */ /* 0x000bea0000100800 */
[----:B0-----:R-:W0:Y:S01]  /*b820*/  LDC R3, c[0x0][0x238] ;  /* 0x00008e00ff037b82 */ /* 0x001e220000000800 */
[----:B----4-:R-:W-:Y:S01]  /*b830*/  LOP3.LUT R0, R2, 0x70, RZ, 0xc0, !PT ;  /* 0x0000007002007812 */ /* 0x010fe200078ec0ff */
[----:B-----5:R-:W-:-:S04]  /*b840*/  IMAD.IADD R2, R32, 0x1, R247 ;  /* 0x0000000120027824 */ /* 0x020fc800078e02f7 */
[----:B------:R-:W-:Y:S02]  /*b850*/  IMAD R0, R32, 0x80, R0 ;  /* 0x0000008020007824 */ /* 0x000fe400078e0200 */
[----:B------:R-:W4:Y:S01]  /*b860*/  LDC R27, c[0x0][0x238] ;  /* 0x00008e00ff1b7b82 */ /* 0x000f220000000800 */
[----:B------:R5:W-:Y:S04]  /*b870*/  STL [R1+0x2218], R2 ;  /* 0x0022180201007387 */ /* 0x000be80000100800 */
[----:B------:R-:W-:Y:S03]  /*b880*/  STL [R1+0xd04], RZ ;  /* 0x000d04ff01007387 */ /* 0x000fe60000100800 */
[----:B------:R-:W1:Y:S01]  /*b890*/  LDC R29, c[0x0][0x238] ;  /* 0x00008e00ff1d7b82 */ /* 0x000e620000000800 */
[----:B------:R-:W-:Y:S04]  /*b8a0*/  STL [R1+0x400], RZ ;  /* 0x000400ff01007387 */ /* 0x000fe80000100800 */
[----:B------:R-:W-:Y:S03]  /*b8b0*/  STL [R1+0x404], RZ ;  /* 0x000404ff01007387 */ /* 0x000fe60000100800 */
[----:B------:R-:W1:Y:S01]  /*b8c0*/  LDC R32, c[0x0][0x238] ;  /* 0x00008e00ff207b82 */ /* 0x000e620000000800 */
[----:B------:R-:W-:Y:S04]  /*b8d0*/  STL [R1+0x408], RZ ;  /* 0x000408ff01007387 */ /* 0x000fe80000100800 */
[----:B------:R-:W-:Y:S03]  /*b8e0*/  STL [R1+0x40c], RZ ;  /* 0x00040cff01007387 */ /* 0x000fe60000100800 */
[----:B------:R-:W1:Y:S01]  /*b8f0*/  LDC R36, c[0x0][0x238] ;  /* 0x00008e00ff247b82 */ /* 0x000e620000000800 */
[----:B------:R-:W-:Y:S04]  /*b900*/  STL [R1+0x410], RZ ;  /* 0x000410ff01007387 */ /* 0x000fe80000100800 */
        /* <DEDUP_REMOVED lines=251> */
[----:B------:R-:W-:Y:S04]  /*c8c0*/  STL [R1], RZ ;  /* 0x000000ff01007387 */ /* 0x000fe80000100800 */
        /* <DEDUP_REMOVED lines=62> */
[----:B------:R-:W-:Y:S01]  /*ccb0*/  STL [R1+0xfc], RZ ;  /* 0x0000fcff01007387 */ /* 0x000fe20000100800 */
[----:B------:R-:W-:Y:S01]  /*ccc0*/  IMAD R16, R22, 0x41, RZ ;  /* 0x0000004116107824 */ /* 0x000fe200078e02ff */
[----:B------:R-:W-:Y:S01]  /*ccd0*/  SHF.R.S32.HI R22, RZ, 0x7, R34 ;  /* 0x00000007ff167819 */ /* 0x000fe20000011422 */
[----:B---3--:R-:W-:Y:S01]  /*cce0*/  IMAD R17, R21, 0x42, RZ ;  /* 0x0000004215117824 */ /* 0x008fe200078e02ff */
[----:B------:R-:W3:Y:S01]  /*ccf0*/  LDC R122, c[0x0][0x238] ;  /* 0x00008e00ff7a7b82 */ /* 0x000ee20000000800 */
[C---:B0-----:R-:W-:Y:S01]  /*cd00*/  IMAD R39, R3.reuse, 0x7f, RZ ;  /* 0x0000007f03277824 */ /* 0x041fe200078e02ff */
[----:B------:R-:W-:Y:S01]  /*cd10*/  SHF.R.S32.HI R140, RZ, 0x1f, R16 ;  /* 0x0000001fff8c7819 */ /* 0x000fe20000011410 */
[----:B------:R0:W-:Y:S01]  /*cd20*/  STL [R1+0x2220], R22 ;  /* 0x0022201601007387 */ /* 0x0001e20000100800 */
[----:B------:R-:W-:Y:S01]  /*cd30*/  SHF.R.S32.HI R138, RZ, 0x1f, R17 ;  /* 0x0000001fff8a7819 */ /* 0x000fe20000011411 */
[C---:B------:R-:W-:Y:S01]  /*cd40*/  IMAD R41, R3.reuse, 0x7e, RZ ;  /* 0x0000007e03297824 */ /* 0x040fe200078e02ff */
[----:B------:R-:W-:Y:S01]  /*cd50*/  UIADD3.64 UR14, UR4, 0x1fe, URZ ;  /* 0x000001fe040e7897 */ /* 0x000fe2000fffe03f */
[----:B------:R-:W3:Y:S01]  /*cd60*/  LDL R17, [R1+0xd28] ;  /* 0x000d280001117983 */ /* 0x000ee20000100800 */
[----:B------:R-:W-:-:S02]  /*cd70*/  IMAD R43, R3, 0x7d, RZ ;  /* 0x0000007d032b7824 */ /* 0x000fc400078e02ff */
[C---:B------:R-:W-:Y:S02]  /*cd80*/  IMAD R45, R3.reuse, 0x7c, RZ ;  /* 0x0000007c032d7824 */ /* 0x040fe400078e02ff */
[C---:B------:R-:W-:Y:S02]  /*cd90*/  IMAD R47, R3.reuse, 0x7b, RZ ;  /* 0x0000007b032f7824 */ /* 0x040fe400078e02ff */
[C---:B------:R-:W-:Y:S02]  /*cda0*/  IMAD R49, R3.reuse, 0x7a, RZ ;  /* 0x0000007a03317824 */ /* 0x040fe400078e02ff */
[C---:B------:R-:W-:Y:S02]  /*cdb0*/  IMAD R52, R3.reuse, 0x79, RZ ;  /* 0x0000007903347824 */ /* 0x040fe400078e02ff */
[C---:B------:R-:W-:Y:S02]  /*cdc0*/  IMAD R54, R3.reuse, 0x78, RZ ;  /* 0x0000007803367824 */ /* 0x040fe400078e02ff */
        /* <DEDUP_REMOVED lines=26> */
[C---:B-----5:R-:W-:Y:S02]  /*cf70*/  IMAD.SHL.U32 R2, R3.reuse, 0x80, RZ ;  /* 0x0000008003027824 */ /* 0x060fe400078e00ff */
[----:B------:R-:W-:Y:S02]  /*cf80*/  IMAD R137, R3, 0x5d, RZ ;  /* 0x0000005d03897824 */ /* 0x000fe400078e02ff */
[----:B------:R-:W-:Y:S02]  /*cf90*/  IMAD R18, R20, 0x43, RZ ;  /* 0x0000004314127824 */ /* 0x000fe400078e02ff */
[----:B------:R-:W-:Y:S02]  /*cfa0*/  IMAD R12, R26, 0x3d, RZ ;  /* 0x0000003d1a0c7824 */ /* 0x000fe400078e02ff */
[----:B--2---:R-:W-:Y:S01]  /*cfb0*/  IMAD R13, R25, 0x3e, RZ ;  /* 0x0000003e190d7824 */ /* 0x004fe200078e02ff */
[----:B------:R-:W-:Y:S01]  /*cfc0*/  SHF.R.S32.HI R136, RZ, 0x1f, R18 ;  /* 0x0000001fff887819 */ /* 0x000fe20000011412 */
[----:B----4-:R-:W-:Y:S01]  /*cfd0*/  IMAD R3, R27, 0x3c, RZ ;  /* 0x0000003c1b037824 */ /* 0x010fe200078e02ff */
[----:B------:R-:W-:Y:S01]  /*cfe0*/  SHF.R.S32.HI R147, RZ, 0x1f, R12 ;  /* 0x0000001fff937819 */ /* 0x000fe2000001140c */
[----:B------:R-:W-:Y:S01]  /*cff0*/  IMAD R14, R24, 0x3f, RZ ;  /* 0x0000003f180e7824 */ /* 0x000fe200078e02ff */
[----:B------:R-:W-:Y:S01]  /*d000*/  LOP3.LUT R12, R0, 0x20, RZ, 0x3c, !PT ;  /* 0x00000020000c7812 */ /* 0x000fe200078e3cff */
[----:B-1----:R-:W-:Y:S01]  /*d010*/  IMAD.SHL.U32 R15, R23, 0x40, RZ ;  /* 0x00000040170f7824 */ /* 0x002fe200078e00ff */
[----:B------:R-:W-:Y:S01]  /*d020*/  SHF.R.S32.HI R149, RZ, 0x1f, R3 ;  /* 0x0000001fff957819 */ /* 0x000fe20000011403 */
[----:B------:R-:W-:Y:S01]  /*d030*/  IMAD R151, R28, 0x3b, RZ ;  /* 0x0000003b1c977824 */ /* 0x000fe200078e02ff */
[----:B------:R-:W-:Y:S01]  /*d040*/  LOP3.LUT R3, R0, 0x10, RZ, 0x3c, !PT ;  /* 0x0000001000037812 */ /* 0x000fe200078e3cff */
[----:B------:R-:W-:Y:S01]  /*d050*/  IMAD R216, R29, 0x3a, RZ ;  /* 0x0000003a1dd87824 */ /* 0x000fe200078e02ff */
[----:B------:R-:W-:Y:S01]  /*d060*/  SHF.R.S32.HI R145, RZ, 0x1f, R13 ;  /* 0x0000001fff917819 */ /* 0x000fe2000001140d */
[----:B------:R-:W-:Y:S01]  /*d070*/  IMAD R218, R30, 0x39, RZ ;  /* 0x000000391eda7824 */ /* 0x000fe200078e02ff */
[----:B------:R-:W-:Y:S01]  /*d080*/  SHF.R.S32.HI R143, RZ, 0x1f, R14 ;  /* 0x0000001fff8f7819 */ /* 0x000fe2000001140e */
[----:B------:R-:W-:Y:S01]  /*d090*/  IMAD R220, R31, 0x38, RZ ;  /* 0x000000381fdc7824 */ /* 0x000fe200078e02ff */
[----:B------:R-:W-:Y:S01]  /*d0a0*/  LOP3.LUT R13, R0, 0x30, RZ, 0x3c, !PT ;  /* 0x00000030000d7812 */ /* 0x000fe200078e3cff */
[----:B------:R-:W-:Y:S01]  /*d0b0*/  IMAD R222, R32, 0x37, RZ ;  /* 0x0000003720de7824 */ /* 0x000fe200078e02ff */
[C---:B------:R-:W-:Y:S01]  /*d0c0*/  LOP3.LUT R14, R0.reuse, 0x40, RZ, 0x3c, !PT ;  /* 0x00000040000e7812 */ /* 0x040fe200078e3cff */
[----:B------:R-:W-:Y:S01]  /*d0d0*/  IMAD R224, R33, 0x36, RZ ;  /* 0x0000003621e07824 */ /* 0x000fe200078e02ff */
[----:B------:R-:W-:Y:S01]  /*d0e0*/  SHF.R.S32.HI R142, RZ, 0x1f, R15 ;  /* 0x0000001fff8e7819 */ /* 0x000fe2000001140f */
[----:B------:R-:W-:Y:S01]  /*d0f0*/  IMAD R238, R35, 0x35, RZ ;  /* 0x0000003523ee7824 */ /* 0x000fe200078e02ff */
[----:B------:R-:W-:Y:S01]  /*d100*/  LOP3.LUT R15, R0, 0x50, RZ, 0x3c, !PT ;  /* 0x00000050000f7812 */ /* 0x000fe200078e3cff */
[----:B------:R-:W-:Y:S01]  /*d110*/  IMAD R240, R36, 0x34, RZ ;  /* 0x0000003424f07824 */ /* 0x000fe200078e02ff */
[----:B------:R-:W-:Y:S01]  /*d120*/  LOP3.LUT R16, R0, 0x60, RZ, 0x3c, !PT ;  /* 0x0000006000107812 */ /* 0x000fe200078e3cff */
[----:B------:R-:W-:Y:S01]  /*d130*/  IMAD R242, R37, 0x33, RZ ;  /* 0x0000003325f27824 */ /* 0x000fe200078e02ff */
[----:B------:R-:W-:Y:S01]  /*d140*/  SHF.R.S32.HI R20, RZ, 0x1f, R39 ;  /* 0x0000001fff147819 */ /* 0x000fe20000011427 */
[----:B------:R-:W-:Y:S01]  /*d150*/  IMAD R244, R38, 0x32, RZ ;  /* 0x0000003226f47824 */ /* 0x000fe200078e02ff */
[----:B------:R-:W-:Y:S01]  /*d160*/  SHF.R.S32.HI R21, RZ, 0x1f, R41 ;  /* 0x0000001fff157819 */ /* 0x000fe20000011429 */
[----:B------:R-:W-:Y:S01]  /*d170*/  IMAD R246, R40, 0x31, RZ ;  /* 0x0000003128f67824 */ /* 0x000fe200078e02ff */
[----:B0-----:R-:W-:Y:S01]  /*d180*/  SHF.R.S32.HI R22, RZ, 0x1f, R43 ;  /* 0x0000001fff167819 */ /* 0x001fe2000001142b */
[----:B------:R-:W-:Y:S01]  /*d190*/  IMAD R247, R42, 0x30, RZ ;  /* 0x000000302af77824 */ /* 0x000fe200078e02ff */
[----:B------:R-:W-:Y:S01]  /*d1a0*/  SHF.R.S32.HI R23, RZ, 0x1f, R45 ;  /* 0x0000001fff177819 */ /* 0x000fe2000001142d */
        /* <DEDUP_REMOVED lines=38> */
[----:B---3--:R-:W-:Y:S01]  /*d410*/  IMAD R122, R122, 0x4b, RZ ;  /* 0x0000004b7a7a7824 */ /* 0x008fe200078e02ff */
[----:B------:R-:W-:Y:S01]  /*d420*/  SHF.R.S32.HI R48, RZ, 0x1f, R112 ;  /* 0x0000001fff307819 */ /* 0x000fe20000011470 */
[----:B------:R-:W0:Y:S01]  /*d430*/  LDC R124, c[0x0][0x238] ;  /* 0x00008e00ff7c7b82 */ /* 0x000e220000000800 */
[----:B------:R-:W-:Y:S01]  /*d440*/  SHF.R.S32.HI R50, RZ, 0x1f, R114 ;  /* 0x0000001fff327819 */ /* 0x000fe20000011472 */
[----:B------:R-:W-:Y:S01]  /*d450*/  IMAD R19, R19, 0x44, RZ ;  /* 0x0000004413137824 */ /* 0x000fe200078e02ff */
[----:B------:R-:W-:Y:S01]  /*d460*/  SHF.R.S32.HI R51, RZ, 0x1f, R117 ;  /* 0x0000001fff337819 */ /* 0x000fe20000011475 */
[----:B------:R-:W-:Y:S01]  /*d470*/  UIADD3.64 UR10, UR4, 0x200, URZ ;  /* 0x00000200040a7897 */ /* 0x000fe2000fffe03f */
[----:B------:R-:W-:Y:S01]  /*d480*/  SHF.R.S32.HI R53, RZ, 0x1f, R119 ;  /* 0x0000001fff357819 */ /* 0x000fe20000011477 */
[----:B------:R-:W-:Y:S01]  /*d490*/  IMAD.SHL.U32 R233, R233, 0x80, RZ ;  /* 0x00000080e9e97824 */ /* 0x000fe200078e00ff */
[----:B------:R-:W-:Y:S01]  /*d4a0*/  SHF.R.S32.HI R55, RZ, 0x1f, R121 ;  /* 0x0000001fff377819 */ /* 0x000fe20000011479 */
[----:B------:R-:W1:Y:S01]  /*d4b0*/  LDC R125, c[0x0][0x238] ;  /* 0x00008e00ff7d7b82 */ /* 0x000e620000000800 */
[----:B------:R-:W-:Y:S01]  /*d4c0*/  SHF.R.S32.HI R57, RZ, 0x1f, R123 ;  /* 0x0000001fff397819 */ /* 0x000fe2000001147b */
[----:B------:R-:W-:Y:S01]  /*d4d0*/  UIADD3.64 UR14, UR4, 0x202, URZ ;  /* 0x00000202040e7897 */ /* 0x000fe2000fffe03f */
[----:B------:R-:W-:Y:S01]  /*d4e0*/  SHF.R.S32.HI R58, RZ, 0x1f, R126 ;  /* 0x0000001fff3a7819 */ /* 0x000fe2000001147e */
[----:B------:R-:W-:Y:S01]  /*d4f0*/  UIADD3.64 UR10, UR4, 0x204, URZ ;  /* 0x00000204040a7897 */ /* 0x000fe2000fffe03f */
[----:B------:R-:W-:Y:S01]  /*d500*/  SHF.R.S32.HI R60, RZ, 0x1f, R128 ;  /* 0x0000001fff3c7819 */ /* 0x000fe20000011480 */
[----:B------:R-:W-:Y:S01]  /*d510*/  UIADD3.64 UR14, UR4, 0x3fe, URZ ;  /* 0x000003fe040e7897 */ /* 0x000fe2000fffe03f */
[----:B------:R-:W-:Y:S01]  /*d520*/  SHF.R.S32.HI R62, RZ, 0x1f, R130 ;  /* 0x0000001fff3e7819 */ /* 0x000fe20000011482 */
[----:B------:R-:W2:Y:S01]  /*d530*/  LDC R127, c[0x0][0x238] ;  /* 0x00008e00ff7f7b82 */ /* 0x000ea20000000800 */
[----:B------:R-:W-:Y:S01]  /*d540*/  SHF.R.S32.HI R64, RZ, 0x1f, R132 ;  /* 0x0000001fff407819 */ /* 0x000fe20000011484 */
[----:B------:R-:W-:Y:S01]  /*d550*/  UIADD3.64 UR10, UR4, 0x400, URZ ;  /* 0x00000400040a7897 */ /* 0x000fe2000fffe03f */
[----:B------:R-:W-:Y:S01]  /*d560*/  SHF.R.S32.HI R66, RZ, 0x1f, R135 ;  /* 0x0000001fff427819 */ /* 0x000fe20000011487 */
[----:B------:R-:W-:Y:S01]  /*d570*/  UIADD3.64 UR14, UR4, 0x402, URZ ;  /* 0x00000402040e7897 */ /* 0x000fe2000fffe03f */
[----:B------:R-:W-:Y:S01]  /*d580*/  SHF.R.S32.HI R67, RZ, 0x1f, R137 ;  /* 0x0000001fff437819 */ /* 0x000fe20000011489 */
[----:B------:R-:W-:Y:S01]  /*d590*/  UIADD3.64 UR10, UR4, 0x404, URZ ;  /* 0x00000404040a7897 */ /* 0x000fe2000fffe03f */
[----:B------:R-:W-:Y:S01]  /*d5a0*/  SHF.R.S32.HI R69, RZ, 0x1f, R139 ;  /* 0x0000001fff457819 */ /* 0x000fe2000001148b */
[----:B0-----:R-:W-:Y:S01]  /*d5b0*/  IMAD R124, R124, 0x4a, RZ ;  /* 0x0000004a7c7c7824 */ /* 0x001fe200078e02ff */
[----:B------:R-:W-:Y:S01]  /*d5c0*/  SHF.R.S32.HI R71, RZ, 0x1f, R141 ;  /* 0x0000001fff477819 */ /* 0x000fe2000001148d */
[----:B------:R-:W0:Y:S01]  /*d5d0*/  LDC R129, c[0x0][0x238] ;  /* 0x00008e00ff817b82 */ /* 0x000e220000000800 */
[----:B------:R-:W-:Y:S01]  /*d5e0*/  SHF.R.S32.HI R73, RZ, 0x1f, R144 ;  /* 0x0000001fff497819 */ /* 0x000fe20000011490 */
[----:B------:R-:W-:Y:S01]  /*d5f0*/  UIADD3.64 UR14, UR4, 0x5fe, URZ ;  /* 0x000005fe040e7897 */ /* 0x000fe2000fffe03f */
[----:B------:R-:W-:Y:S01]  /*d600*/  SHF.R.S32.HI R75, RZ, 0x1f, R146 ;  /* 0x0000001fff4b7819 */ /* 0x000fe20000011492 */
[----:B------:R-:W-:Y:S01]  /*d610*/  UIADD3.64 UR10, UR4, 0x600, URZ ;  /* 0x00000600040a7897 */ /* 0x000fe2000fffe03f */
[----:B------:R-:W-:Y:S01]  /*d620*/  SHF.R.S32.HI R76, RZ, 0x1f, R148 ;  /* 0x0000001fff4c7819 */ /* 0x000fe20000011494 */
[----:B-1----:R-:W-:Y:S01]  /*d630*/  IMAD R125, R125, 0x49, RZ ;  /* 0x000000497d7d7824 */ /* 0x002fe200078e02ff */
[----:B------:R-:W-:Y:S01]  /*d640*/  SHF.R.S32.HI R78, RZ, 0x1f, R150 ;  /* 0x0000001fff4e7819 */ /* 0x000fe20000011496 */
[----:B------:R-:W1:Y:S01]  /*d650*/  LDC R131, c[0x0][0x238] ;  /* 0x00008e00ff837b82 */ /* 0x000e620000000800 */
[----:B------:R-:W-:Y:S01]  /*d660*/  SHF.R.S32.HI R80, RZ, 0x1f, R217 ;  /* 0x0000001fff507819 */ /* 0x000fe200000114d9 */
[----:B------:R-:W-:Y:S01]  /*d670*/  UIADD3.64 UR14, UR4, 0x602, URZ ;  /* 0x00000602040e7897 */ /* 0x000fe2000fffe03f */
[----:B------:R-:W-:Y:S01]  /*d680*/  SHF.R.S32.HI R82, RZ, 0x1f, R219 ;  /* 0x0000001fff527819 */ /* 0x000fe200000114db */
[----:B------:R-:W-:Y:S01]  /*d690*/  UIADD3.64 UR8, UR4, 0x2, URZ ;  /* 0x0000000204087897 */ /* 0x000fe2000fffe03f */
[----:B------:R-:W-:Y:S01]  /*d6a0*/  SHF.R.S32.HI R84, RZ, 0x1f, R221 ;  /* 0x0000001fff547819 */ /* 0x000fe200000114dd */
[----:B--2---:R-:W-:Y:S01]  /*d6b0*/  IMAD R127, R127, 0x48, RZ ;  /* 0x000000487f7f7824 */ /* 0x004fe200078e02ff */
[----:B------:R-:W-:Y:S01]  /*d6c0*/  SHF.R.S32.HI R85, RZ, 0x1f, R223 ;  /* 0x0000001fff557819 */ /* 0x000fe200000114df */
[----:B------:R-:W2:Y:S01]  /*d6d0*/  LDC R133, c[0x0][0x238] ;  /* 0x00008e00ff857b82 */ /* 0x000ea20000000800 */
[----:B------:R-:W-:Y:S01]  /*d6e0*/  SHF.R.S32.HI R87, RZ, 0x1f, R239 ;  /* 0x0000001fff577819 */ /* 0x000fe200000114ef */
[----:B------:R-:W-:Y:S01]  /*d6f0*/  UIADD3.64 UR12, UR4, 0x4, URZ ;  /* 0x00000004040c7897 */ /* 0x000fe2000fffe03f */
[----:B------:R-:W-:-:S02]  /*d700*/  SHF.R.S32.HI R111, RZ, 0x1f, R241 ;  /* 0x0000001fff6f7819 */ /* 0x000fc400000114f1 */
[----:B------:R-:W-:Y:S02]  /*d710*/  SHF.R.S32.HI R113, RZ, 0x1f, R243 ;  /* 0x0000001fff717819 */ /* 0x000fe400000114f3 */
[----:B------:R-:W-:Y:S01]  /*d720*/  SHF.R.S32.HI R115, RZ, 0x1f, R245 ;  /* 0x0000001fff737819 */ /* 0x000fe200000114f5 */
[----:B0-----:R-:W-:Y:S01]  /*d730*/  IMAD R129, R129, 0x47, RZ ;  /* 0x0000004781817824 */ /* 0x001fe200078e02ff */
[----:B------:R-:W-:Y:S02]  /*d740*/  SHF.R.S32.HI R116, RZ, 0x1f, R248 ;  /* 0x0000001fff747819 */ /* 0x000fe400000114f8 */
[----:B------:R-:W-:Y:S02]  /*d750*/  SHF.R.S32.HI R118, RZ, 0x1f, R250 ;  /* 0x0000001fff767819 */ /* 0x000fe400000114fa */
[----:B------:R-:W-:Y:S02]  /*d760*/  SHF.R.S32.HI R120, RZ, 0x1f, R252 ;  /* 0x0000001fff787819 */ /* 0x000fe400000114fc */
[----:B------:R-:W-:Y:S01]  /*d770*/  SHF.R.S32.HI R122, RZ, 0x1f, R122 ;  /* 0x0000001fff7a7819 */ /* 0x000fe2000001147a */
[----:B-1----:R-:W-:Y:S01]  /*d780*/  IMAD R131, R131, 0x46, RZ ;  /* 0x0000004683837824 */ /* 0x002fe200078e02ff */
[----:B------:R-:W-:-:S02]  /*d790*/  SHF.R.S32.HI R124, RZ, 0x1f, R124 ;  /* 0x0000001fff7c7819 */ /* 0x000fc4000001147c */
[----:B------:R-:W-:Y:S02]  /*d7a0*/  SHF.R.S32.HI R125, RZ, 0x1f, R125 ;  /* 0x0000001fff7d7819 */ /* 0x000fe4000001147d */
[----:B------:R-:W-:Y:S02]  /*d7b0*/  SHF.R.S32.HI R127, RZ, 0x1f, R127 ;  /* 0x0000001fff7f7819 */ /* 0x000fe4000001147f */
[----:B------:R-:W-:Y:S01]  /*d7c0*/  SHF.R.S32.HI R129, RZ, 0x1f, R129 ;  /* 0x0000001fff817819 */ /* 0x000fe20000011481 */
[----:B--2---:R-:W-:Y:S01]  /*d7d0*/  IMAD R133, R133, 0x45, RZ ;  /* 0x0000004585857824 */ /* 0x004fe200078e02ff */
[----:B------:R-:W-:Y:S02]  /*d7e0*/  SHF.R.S32.HI R131, RZ, 0x1f, R131 ;  /* 0x0000001fff837819 */ /* 0x000fe40000011483 */
[----:B------:R-:W-:Y:S02]  /*d7f0*/  SHF.R.S32.HI R134, RZ, 0x1f, R19 ;  /* 0x0000001fff867819 */ /* 0x000fe40000011413 */
[----:B------:R-:W-:-:S02]  /*d800*/  SHF.R.S32.HI R133, RZ, 0x1f, R133 ;  /* 0x0000001fff857819 */ /* 0x000fc40000011485 */
[----:B------:R-:W-:Y:S02]  /*d810*/  SHF.R.S32.HI R151, RZ, 0x1f, R151 ;  /* 0x0000001fff977819 */ /* 0x000fe40000011497 */
[----:B------:R-:W-:Y:S02]  /*d820*/  SHF.R.S32.HI R216, RZ, 0x1f, R216 ;  /* 0x0000001fffd87819 */ /* 0x000fe400000114d8 */
[----:B------:R-:W-:Y:S02]  /*d830*/  SHF.R.S32.HI R218, RZ, 0x1f, R218 ;  /* 0x0000001fffda7819 */ /* 0x000fe400000114da */
        /* <DEDUP_REMOVED lines=10> */
[----:B------:R-:W-:Y:S01]  /*d8e0*/  SHF.R.S32.HI R251, RZ, 0x1f, R251 ;  /* 0x0000001ffffb7819 */ /* 0x000fe200000114fb */
[----:B------:R-:W-:-:S05]  /*d8f0*/  IMAD.IADD R18, R17, 0x1, R0 ;  /* 0x0000000111127824 */ /* 0x000fca00078e0200 */
[----:B------:R0:W-:Y:S01]  /*d900*/  STL [R1+0xd24], R18 ;  /* 0x000d241201007387 */ /* 0x0001e20000100800 */
[----:B------:R-:W-:Y:S01]  /*d910*/  LOP3.LUT R0, R0, 0x70, RZ, 0x3c, !PT ;  /* 0x0000007000007812 */ /* 0x000fe200078e3cff */
[C---:B0-----:R-:W-:Y:S02]  /*d920*/  IMAD.IADD R18, R17.reuse, 0x1, R3 ;  /* 0x0000000111127824 */ /* 0x041fe400078e0203 */
[C---:B------:R-:W-:Y:S02]  /*d930*/  IMAD.IADD R3, R17.reuse, 0x1, R12 ;  /* 0x0000000111037824 */ /* 0x040fe400078e020c */
[C---:B------:R-:W-:Y:S01]  /*d940*/  IMAD.IADD R12, R17.reuse, 0x1, R13 ;  /* 0x00000001110c7824 */ /* 0x040fe200078e020d */
[----:B------:R-:W-:Y:S04]  /*d950*/  STL [R1+0xd20], R18 ;  /* 0x000d201201007387 */ /* 0x000fe80000100800 */
[----:B------:R0:W-:Y:S01]  /*d960*/  STL [R1+0xd1c], R3 ;  /* 0x000d1c0301007387 */ /* 0x0001e20000100800 */
[----:B------:R-:W-:-:S03]  /*d970*/  IMAD.IADD R0, R17, 0x1, R0 ;  /* 0x0000000111007824 */ /* 0x000fc600078e0200 */
[----:B------:R1:W-:Y:S01]  /*d980*/  STL [R1+0xd18], R12 ;  /* 0x000d180c01007387 */ /* 0x0003e20000100800 */
[C---:B0-----:R-:W-:Y:S02]  /*d990*/  IMAD.IADD R3, R17.reuse, 0x1, R14 ;  /* 0x0000000111037824 */ /* 0x041fe400078e020e */
[----:B-1----:R-:W-:-:S03]  /*d9a0*/  IMAD.IADD R12, R17, 0x1, R15 ;  /* 0x00000001110c7824 */ /* 0x002fc600078e020f */
[----:B------:R0:W-:Y:S04]  /*d9b0*/  STL [R1+0xd14], R3 ;  /* 0x000d140301007387 */ /* 0x0001e80000100800 */
[----:B------:R1:W-:Y:S01]  /*d9c0*/  STL [R1+0xd10], R12 ;  /* 0x000d100c01007387 */ /* 0x0003e20000100800 */
[----:B0-----:R-:W-:Y:S02]  /*d9d0*/  IMAD.IADD R3, R17, 0x1, R16 ;  /* 0x0000000111037824 */ /* 0x001fe400078e0210 */
[----:B------:R-:W0:Y:S01]  /*d9e0*/  LDC R17, c[0x0][0x238] ;  /* 0x00008e00ff117b82 */ /* 0x000e220000000800 */
[C---:B-1----:R-:W-:Y:S02]  /*d9f0*/  IADD3 R12, P3, R39.reuse, R232, RZ ;  /* 0x000000e8270c7210 */ /* 0x042fe40007f7e0ff */
[----:B------:R1:W-:Y:S04]  /*da00*/  STL [R1+0xd0c], R3 ;  /* 0x000d0c0301007387 */ /* 0x0003e80000100800 */
[----:B------:R2:W-:Y:S01]  /*da10*/  STL [R1+0xd08], R0 ;  /* 0x000d080001007387 */ /* 0x0005e20000100800 */
[----:B-1----:R-:W-:-:S02]  /*da20*/  IADD3 R3, P1, R39, R228, RZ ;  /* 0x000000e427037210 */ /* 0x002fc40007f3e0ff */
[C---:B--2---:R-:W-:Y:S01]  /*da30*/  IADD3 R0, P2, R39.reuse, R230, RZ ;  /* 0x000000e627007210 */ /* 0x044fe20007f5e0ff */
[----:B------:R1:W-:Y:S04]  /*da40*/  STL [R1+0xd30], R12 ;  /* 0x000d300c01007387 */ /* 0x0003e80000100800 */
[----:B------:R2:W-:Y:S04]  /*da50*/  STL [R1+0xd38], R0 ;  /* 0x000d380001007387 */ /* 0x0005e80000100800 */
[----:B------:R3:W-:Y:S01]  /*da60*/  STL [R1+0xd40], R3 ;  /* 0x000d400301007387 */ /* 0x0007e20000100800 */
[----:B-1----:R-:W-:-:S02]  /*da70*/  IADD3 R12, P0, R39, R226, RZ ;  /* 0x000000e2270c7210 */ /* 0x002fc40007f1e0ff */
[----:B--2---:R-:W-:-:S03]  /*da80*/  IADD3 R0, P4, R41, R232, RZ ;  /* 0x000000e829007210 */ /* 0x004fc60007f9e0ff */
[----:B------:R1:W-:Y:S01]  /*da90*/  STL [R1+0xd48], R12 ;  /* 0x000d480c01007387 */ /* 0x0003e20000100800 */
[----:B---3--:R-:W-:-:S03]  /*daa0*/  IADD3 R3, P6, R41, R230, RZ ;  /* 0x000000e629037210 */ /* 0x008fc60007fde0ff */
[----:B------:R2:W-:Y:S04]  /*dab0*/  STL [R1+0xd50], R0 ;  /* 0x000d500001007387 */ /* 0x0005e80000100800 */
[----:B------:R3:W-:Y:S01]  /*dac0*/  STL [R1+0xd58], R3 ;  /* 0x000d580301007387 */ /* 0x0007e20000100800 */
[----:B-1----:R-:W-:Y:S01]  /*dad0*/  IADD3 R12, P5, R41, R228, RZ ;  /* 0x000000e4290c7210 */ /* 0x002fe20007fbe0ff */
[----:B--2---:R-:W-:-:S04]  /*dae0*/  IMAD.X R0, R20, 0x1, R231, P3 ;  /* 0x0000000114007824 */ /* 0x004fc800018e06e7 */
[----:B------:R1:W-:Y:S01]  /*daf0*/  STL [R1+0xd60], R12 ;  /* 0x000d600c01007387 */ /* 0x0003e20000100800 */
[----:B---3--:R-:W-:-:S03]  /*db00*/  IADD3 R3, P3, R41, R226, RZ ;  /* 0x000000e229037210 */ /* 0x008fc60007f7e0ff */
[----:B------:R2:W-:Y:S04]  /*db10*/  STL [R1+0xd2c], R0 ;  /* 0x000d2c0001007387 */ /* 0x0005e80000100800 */
[----:B------:R3:W-:Y:S01]  /*db20*/  STL [R1+0xd68], R3 ;  /* 0x000d680301007387 */ /* 0x0007e20000100800 */
[----:B-1----:R-:W-:Y:S01]  /*db30*/  IMAD.X R12, R20, 0x1, R229, P2 ;  /* 0x00000001140c7824 */ /* 0x002fe200010e06e5 */
[----:B--2---:R-:W-:-:S04]  /*db40*/  IADD3 R0, P2, R43, R232, RZ ;  /* 0x000000e82b007210 */ /* 0x004fc80007f5e0ff */
[----:B------:R1:W-:Y:S01]  /*db50*/  STL [R1+0xd34], R12 ;  /* 0x000d340c01007387 */ /* 0x0003e20000100800 */
[----:B---3--:R-:W-:-:S03]  /*db60*/  IMAD.X R3, R20, 0x1, R227, P1 ;  /* 0x0000000114037824 */ /* 0x008fc600008e06e3 */
        /* <DEDUP_REMOVED lines=784> */
[----:B------:R-:W-:Y:S01]  /*10c70*/  STL [R1+0x1390], R12 ;  /* 0x0013900c01007387 */ /* 0x000fe20000100800 */
[----:B---3--:R-:W-:-:S03]  /*10c80*/  IADD3 R3, P1, R252, R230, RZ ;  /* 0x000000e6fc037210 */ /* 0x008fc60007f3e0ff */
[----:B------:R-:W-:Y:S04]  /*10c90*/  STL [R1+0x135c], R0 ;  /* 0x00135c0001007387 */ /* 0x000fe80000100800 */
[----:B------:R1:W-:Y:S02]  /*10ca0*/  STL [R1+0x1398], R3 ;  /* 0x0013980301007387 */ /* 0x0003e40000100800 */
[----:B-1----:R-:W1:Y:S01]  /*10cb0*/  LDC R3, c[0x0][0x238] ;  /* 0x00008e00ff037b82 */ /* 0x002e620000000800 */
[----:B------:R-:W-:Y:S01]  /*10cc0*/  IMAD.X R12, R116, 0x1, R225, P0 ;  /* 0x00000001740c7824 */ /* 0x000fe200000e06e1 */
[----:B------:R-:W-:-:S04]  /*10cd0*/  IADD3 R0, P0, R252, R228, RZ ;  /* 0x000000e4fc007210 */ /* 0x000fc80007f1e0ff */
[----:B------:R2:W-:Y:S04]  /*10ce0*/  STL [R1+0x1364], R12 ;  /* 0x0013640c01007387 */ /* 0x0005e80000100800 */
[----:B------:R3:W-:Y:S01]  /*10cf0*/  STL [R1+0x13a0], R0 ;  /* 0x0013a00001007387 */ /* 0x0007e20000100800 */
[C---:B------:R-:W-:Y:S02]  /*10d00*/  IMAD.X R13, R118.reuse, 0x1, R229, P6 ;  /* 0x00000001760d7824 */ /* 0x040fe400030e06e5 */
[----:B--2---:R-:W-:Y:S01]  /*10d10*/  IMAD.X R12, R118, 0x1, R231, P4 ;  /* 0x00000001760c7824 */ /* 0x004fe200020e06e7 */
[----:B---3--:R-:W-:Y:S01]  /*10d20*/  IADD3 R0, P4, R252, R226, RZ ;  /* 0x000000e2fc007210 */ /* 0x008fe20007f9e0ff */
[----:B-1----:R-:W-:-:S03]  /*10d30*/  IMAD R3, R3, 0x4b, RZ ;  /* 0x0000004b03037824 */ /* 0x002fc600078e02ff */
[----:B------:R1:W-:Y:S04]  /*10d40*/  STL [R1+0x136c], R12 ;  /* 0x00136c0c01007387 */ /* 0x0003e80000100800 */
[----:B------:R2:W-:Y:S01]  /*10d50*/  STL [R1+0x13a8], R0 ;  /* 0x0013a80001007387 */ /* 0x0005e20000100800 */
[----:B-1----:R-:W-:-:S03]  /*10d60*/  IADD3 R12, P6, R3, R232, RZ ;  /* 0x000000e8030c7210 */ /* 0x002fc60007fde0ff */
[----:B------:R1:W-:Y:S01]  /*10d70*/  STL [R1+0x1374], R13 ;  /* 0x0013740d01007387 */ /* 0x0003e20000100800 */
[----:B--2---:R-:W-:-:S03]  /*10d80*/  IMAD.X R0, R118, 0x1, R227, P5 ;  /* 0x0000000176007824 */ /* 0x004fc600028e06e3 */
[----:B------:R2:W-:Y:S04]  /*10d90*/  STL [R1+0x13b0], R12 ;  /* 0x0013b00c01007387 */ /* 0x0005e80000100800 */
[----:B------:R3:W-:Y:S01]  /*10da0*/  STL [R1+0x137c], R0 ;  /* 0x00137c0001007387 */ /* 0x0007e20000100800 */
[----:B-1----:R-:W-:Y:S01]  /*10db0*/  IADD3 R13, P5, R3, R230, RZ ;  /* 0x000000e6030d7210 */ /* 0x002fe20007fbe0ff */
[----:B--2---:R-:W-:-:S04]  /*10dc0*/  IMAD.X R12, R118, 0x1, R225, P3 ;  /* 0x00000001760c7824 */ /* 0x004fc800018e06e1 */
[----:B------:R-:W-:Y:S01]  /*10dd0*/  STL [R1+0x13b8], R13 ;  /* 0x0013b80d01007387 */ /* 0x000fe20000100800 */
[----:B---3--:R-:W-:-:S03]  /*10de0*/  IADD3 R0, P3, R3, R228, RZ ;  /* 0x000000e403007210 */ /* 0x008fc60007f7e0ff */
[----:B------:R1:W-:Y:S01]  /*10df0*/  STL [R1+0x1384], R12 ;  /* 0x0013840c01007387 */ /* 0x0003e20000100800 */
[----:B0-----:R-:W-:-:S03]  /*10e00*/  IMAD R17, R17, 0x4a, RZ ;  /* 0x0000004a11117824 */ /* 0x001fc600078e02ff */
[----:B------:R0:W-:Y:S01]  /*10e10*/  STL [R1+0x13c0], R0 ;  /* 0x0013c00001007387 */ /* 0x0001e20000100800 */
[C---:B-1----:R-:W-:Y:S01]  /*10e20*/  IMAD.X R12, R120.reuse, 0x1, R231, P2 ;  /* 0x00000001780c7824 */ /* 0x042fe200010e06e7 */
[----:B0-----:R-:W-:Y:S01]  /*10e30*/  IADD3 R0, P2, R3, R226, RZ ;  /* 0x000000e203007210 */ /* 0x001fe20007f5e0ff */
[----:B------:R-:W-:-:S03]  /*10e40*/  IMAD.X R3, R120, 0x1, R229, P1 ;  /* 0x0000000178037824 */ /* 0x000fc600008e06e5 */
[----:B------:R0:W-:Y:S04]  /*10e50*/  STL [R1+0x138c], R12 ;  /* 0x00138c0c01007387 */ /* 0x0001e80000100800 */
[----:B------:R1:W-:Y:S04]  /*10e60*/  STL [R1+0x13c8], R0 ;  /* 0x0013c80001007387 */ /* 0x0003e80000100800 */
[----:B------:R2:W-:Y:S01]  /*10e70*/  STL [R1+0x1394], R3 ;  /* 0x0013940301007387 */ /* 0x0005e20000100800 */
[----:B0-----:R-:W-:Y:S01]  /*10e80*/  IADD3 R12, P1, R17, R232, RZ ;  /* 0x000000e8110c7210 */ /* 0x001fe20007f3e0ff */
[----:B-1----:R-:W-:-:S04]  /*10e90*/  IMAD.X R0, R120, 0x1, R227, P0 ;  /* 0x0000000178007824 */ /* 0x002fc800000e06e3 */
[----:B------:R-:W-:Y:S01]  /*10ea0*/  STL [R1+0x13d0], R12 ;  /* 0x0013d00c01007387 */ /* 0x000fe20000100800 */
[----:B--2---:R-:W-:-:S03]  /*10eb0*/  IADD3 R3, P0, R17, R230, RZ ;  /* 0x000000e611037210 */ /* 0x004fc60007f1e0ff */
[----:B------:R-:W-:Y:S04]  /*10ec0*/  STL [R1+0x139c], R0 ;  /* 0x00139c0001007387 */ /* 0x000fe80000100800 */
[----:B------:R0:W-:Y:S02]  /*10ed0*/  STL [R1+0x13d8], R3 ;  /* 0x0013d80301007387 */ /* 0x0001e40000100800 */
[----:B0-----:R-:W0:Y:S01]  /*10ee0*/  LDC R3, c[0x0][0x238] ;  /* 0x00008e00ff037b82 */ /* 0x001e220000000800 */
[----:B------:R-:W-:Y:S01]  /*10ef0*/  IMAD.X R12, R120, 0x1, R225, P4 ;  /* 0x00000001780c7824 */ /* 0x000fe200020e06e1 */
[----:B------:R-:W-:-:S04]  /*10f00*/  IADD3 R0, P4, R17, R228, RZ ;  /* 0x000000e411007210 */ /* 0x000fc80007f9e0ff */
[----:B------:R1:W-:Y:S04]  /*10f10*/  STL [R1+0x13a4], R12 ;  /* 0x0013a40c01007387 */ /* 0x0003e80000100800 */
[----:B------:R2:W-:Y:S01]  /*10f20*/  STL [R1+0x13e0], R0 ;  /* 0x0013e00001007387 */ /* 0x0005e20000100800 */
[C---:B-1----:R-:W-:Y:S01]  /*10f30*/  IMAD.X R12, R122.reuse, 0x1, R231, P6 ;  /* 0x000000017a0c7824 */ /* 0x042fe200030e06e7 */
[----:B--2---:R-:W-:Y:S02]  /*10f40*/  IADD3 R0, P6, R17, R226, RZ ;  /* 0x000000e211007210 */ /* 0x004fe40007fde0ff */
[----:B------:R-:W1:Y:S01]  /*10f50*/  LDC R17, c[0x0][0x238] ;  /* 0x00008e00ff117b82 */ /* 0x000e620000000800 */
[----:B0-----:R-:W-:Y:S01]  /*10f60*/  IMAD R3, R3, 0x49, RZ ;  /* 0x0000004903037824 */ /* 0x001fe200078e02ff */
[----:B------:R0:W-:Y:S01]  /*10f70*/  STL [R1+0x13ac], R12 ;  /* 0x0013ac0c01007387 */ /* 0x0001e20000100800 */
[----:B------:R-:W-:-:S03]  /*10f80*/  IMAD.X R13, R122, 0x1, R229, P5 ;  /* 0x000000017a0d7824 */ /* 0x000fc600028e06e5 */
[----:B------:R2:W-:Y:S01]  /*10f90*/  STL [R1+0x13e8], R0 ;  /* 0x0013e80001007387 */ /* 0x0005e20000100800 */
[----:B0-----:R-:W-:-:S03]  /*10fa0*/  IADD3 R12, P5, R3, R232, RZ ;  /* 0x000000e8030c7210 */ /* 0x001fc60007fbe0ff */
[----:B------:R0:W-:Y:S01]  /*10fb0*/  STL [R1+0x13b4], R13 ;  /* 0x0013b40d01007387 */ /* 0x0001e20000100800 */
[----:B--2---:R-:W-:-:S03]  /*10fc0*/  IMAD.X R0, R122, 0x1, R227, P3 ;  /* 0x000000017a007824 */ /* 0x004fc600018e06e3 */
[----:B------:R2:W-:Y:S04]  /*10fd0*/  STL [R1+0x13f0], R12 ;  /* 0x0013f00c01007387 */ /* 0x0005e80000100800 */
[----:B------:R3:W-:Y:S01]  /*10fe0*/  STL [R1+0x13bc], R0 ;  /* 0x0013bc0001007387 */ /* 0x0007e20000100800 */
[----:B0-----:R-:W-:Y:S01]  /*10ff0*/  IADD3 R13, P3, R3, R230, RZ ;  /* 0x000000e6030d7210 */ /* 0x001fe20007f7e0ff */
[----:B--2---:R-:W-:-:S04]  /*11000*/  IMAD.X R12, R122, 0x1, R225, P2 ;  /* 0x000000017a0c7824 */ /* 0x004fc800010e06e1 */
[----:B------:R-:W-:Y:S01]  /*11010*/  STL [R1+0x13f8], R13 ;  /* 0x0013f80d01007387 */ /* 0x000fe20000100800 */
[----:B---3--:R-:W-:-:S03]  /*11020*/  IADD3 R0, P2, R3, R228, RZ ;  /* 0x000000e403007210 */ /* 0x008fc60007f5e0ff */
[----:B------:R0:W-:Y:S01]  /*11030*/  STL [R1+0x13c4], R12 ;  /* 0x0013c40c01007387 */ /* 0x0001e20000100800 */
[----:B-1----:R-:W-:-:S03]  /*11040*/  IMAD R17, R17, 0x48, RZ ;  /* 0x0000004811117824 */ /* 0x002fc600078e02ff */
[----:B------:R1:W-:Y:S01]  /*11050*/  STL [R1+0x1400], R0 ;  /* 0x0014000001007387 */ /* 0x0003e20000100800 */
[C---:B0-----:R-:W-:Y:S01]  /*11060*/  IMAD.X R12, R124.reuse, 0x1, R231, P1 ;  /* 0x000000017c0c7824 */ /* 0x041fe200008e06e7 */
[----:B-1----:R-:W-:Y:S01]  /*11070*/  IADD3 R0, P1, R3, R226, RZ ;  /* 0x000000e203007210 */ /* 0x002fe20007f3e0ff */
        /* <DEDUP_REMOVED lines=15> */
[----:B-1----:R-:W-:Y:S01]  /*11170*/  IMAD.X R12, R125, 0x1, R231, P5 ;  /* 0x000000017d0c7824 */ /* 0x002fe200028e06e7 */
        /* <DEDUP_REMOVED lines=18> */
[----:B0-----:R-:W-:Y:S01]  /*112a0*/  IMAD.X R12, R127, 0x1, R231, P0 ;  /* 0x000000017f0c7824 */ /* 0x001fe200000e06e7 */
        /* <DEDUP_REMOVED lines=105> */
[----:B-1----:R-:W-:-:S03]  /*11940*/  IMAD.SHL.U32 R17, R17, 0x40, RZ ;  /* 0x0000004011117824 */ /* 0x002fc600078e00ff */
        /* <DEDUP_REMOVED lines=342> */
[C---:B------:R-:W-:Y:S02]  /*12eb0*/  IMAD.X R13, R249.reuse, 0x1, R229, P5 ;  /* 0x00000001f90d7824 */ /* 0x040fe400028e06e5 */
[----:B-1----:R-:W-:Y:S01]  /*12ec0*/  IMAD.X R12, R249, 0x1, R231, P6 ;  /* 0x00000001f90c7824 */ /* 0x002fe200030e06e7 */
[----:B--2---:R-:W-:Y:S02]  /*12ed0*/  IADD3 R0, P6, R17, R226, RZ ;  /* 0x000000e211007210 */ /* 0x004fe40007fde0ff */
[----:B------:R-:W1:Y:S01]  /*12ee0*/  LDC R17, c[0x0][0x238] ;  /* 0x00008e00ff117b82 */ /* 0x000e620000000800 */
[----:B0-----:R-:W-:Y:S01]  /*12ef0*/  IMAD R3, R3, 0x2d, RZ ;  /* 0x0000002d03037824 */ /* 0x001fe200078e02ff */
[----:B------:R0:W-:Y:S04]  /*12f00*/  STL [R1+0x172c], R12 ;  /* 0x00172c0c01007387 */ /* 0x0001e80000100800 */
[----:B------:R2:W-:Y:S01]  /*12f10*/  STL [R1+0x1768], R0 ;  /* 0x0017680001007387 */ /* 0x0005e20000100800 */
[----:B0-----:R-:W-:-:S03]  /*12f20*/  IADD3 R12, P5, R3, R232, RZ ;  /* 0x000000e8030c7210 */ /* 0x001fc60007fbe0ff */
[----:B------:R0:W-:Y:S01]  /*12f30*/  STL [R1+0x1734], R13 ;  /* 0x0017340d01007387 */ /* 0x0001e20000100800 */
[----:B--2---:R-:W-:-:S03]  /*12f40*/  IMAD.X R0, R249, 0x1, R227, P3 ;  /* 0x00000001f9007824 */ /* 0x004fc600018e06e3 */
[----:B------:R2:W-:Y:S01]  /*12f50*/  STL [R1+0x1770], R12 ;  /* 0x0017700c01007387 */ /* 0x0005e20000100800 */
[----:B0-----:R-:W-:-:S03]  /*12f60*/  IADD3 R13, P3, R3, R230, RZ ;  /* 0x000000e6030d7210 */ /* 0x001fc60007f7e0ff */
[----:B------:R0:W-:Y:S01]  /*12f70*/  STL [R1+0x173c], R0 ;  /* 0x00173c0001007387 */ /* 0x0001e20000100800 */
[----:B--2---:R-:W-:-:S03]  /*12f80*/  IMAD.X R12, R249, 0x1, R225, P2 ;  /* 0x00000001f90c7824 */ /* 0x004fc600010e06e1 */
[----:B------:R-:W-:Y:S01]  /*12f90*/  STL [R1+0x1778], R13 ;  /* 0x0017780d01007387 */ /* 0x000fe20000100800 */
[----:B------:R-:W-:-:S03]  /*12fa0*/  SHF.R.S32.HI R19, RZ, 0x1f, R3 ;  /* 0x0000001fff137819 */ /* 0x000fc60000011403 */
[----:B------:R2:W-:Y:S01]  /*12fb0*/  STL [R1+0x1744], R12 ;  /* 0x0017440c01007387 */ /* 0x0005e20000100800 */
[----:B0-----:R-:W-:Y:S01]  /*12fc0*/  IADD3 R0, P2, R3, R228, RZ ;  /* 0x000000e403007210 */ /* 0x001fe20007f5e0ff */
[----:B--2---:R-:W-:Y:S01]  /*12fd0*/  IMAD.X R12, R251, 0x1, R231, P1 ;  /* 0x00000001fb0c7824 */ /* 0x004fe200008e06e7 */
[----:B------:R-:W-:Y:S02]  /*12fe0*/  IADD3 R13, P1, R3, R226, RZ ;  /* 0x000000e2030d7210 */ /* 0x000fe40007f3e0ff */
[----:B------:R-:W0:Y:S01]  /*12ff0*/  LDC R3, c[0x0][0x238] ;  /* 0x00008e00ff037b82 */ /* 0x000e220000000800 */
[----:B-1----:R-:W-:Y:S01]  /*13000*/  IMAD R17, R17, 0x2c, RZ ;  /* 0x0000002c11117824 */ /* 0x002fe200078e02ff */
[----:B------:R1:W-:Y:S04]  /*13010*/  STL [R1+0x1780], R0 ;  /* 0x0017800001007387 */ /* 0x0003e80000100800 */
[----:B------:R2:W-:Y:S01]  /*13020*/  STL [R1+0x174c], R12 ;  /* 0x00174c0c01007387 */ /* 0x0005e20000100800 */
[----:B-1----:R-:W-:-:S03]  /*13030*/  IMAD.X R0, R251, 0x1, R229, P0 ;  /* 0x00000001fb007824 */ /* 0x002fc600000e06e5 */
[----:B------:R1:W-:Y:S01]  /*13040*/  STL [R1+0x1788], R13 ;  /* 0x0017880d01007387 */ /* 0x0003e20000100800 */
[----:B--2---:R-:W-:-:S03]  /*13050*/  IADD3 R12, P0, R17, R232, RZ ;  /* 0x000000e8110c7210 */ /* 0x004fc60007f1e0ff */
[----:B------:R2:W-:Y:S04]  /*13060*/  STL [R1+0x1754], R0 ;  /* 0x0017540001007387 */ /* 0x0005e80000100800 */
[----:B------:R3:W-:Y:S01]  /*13070*/  STL [R1+0x1790], R12 ;  /* 0x0017900c01007387 */ /* 0x0007e20000100800 */
[----:B-1----:R-:W-:Y:S01]  /*13080*/  IMAD.X R13, R251, 0x1, R227, P4 ;  /* 0x00000001fb0d7824 */ /* 0x002fe200020e06e3 */
[----:B--2---:R-:W-:-:S04]  /*13090*/  IADD3 R0, P4, R17, R230, RZ ;  /* 0x000000e611007210 */ /* 0x004fc80007f9e0ff */
[----:B------:R-:W-:Y:S01]  /*130a0*/  STL [R1+0x175c], R13 ;  /* 0x00175c0d01007387 */ /* 0x000fe20000100800 */
[----:B---3--:R-:W-:-:S03]  /*130b0*/  IMAD.X R12, R251, 0x1, R225, P6 ;  /* 0x00000001fb0c7824 */ /* 0x008fc600030e06e1 */
[----:B------:R1:W-:Y:S01]  /*130c0*/  STL [R1+0x1798], R0 ;  /* 0x0017980001007387 */ /* 0x0003e20000100800 */
[----:B0-----:R-:W-:-:S03]  /*130d0*/  IMAD R3, R3, 0x2b, RZ ;  /* 0x0000002b03037824 */ /* 0x001fc600078e02ff */
[----:B------:R0:W-:Y:S01]  /*130e0*/  STL [R1+0x1764], R12 ;  /* 0x0017640c01007387 */ /* 0x0001e20000100800 */
[----:B-1----:R-:W-:Y:S01]  /*130f0*/  IADD3 R0, P6, R17, R228, RZ ;  /* 0x000000e411007210 */ /* 0x002fe20007fde0ff */
[----:B0-----:R-:W-:-:S04]  /*13100*/  IMAD.X R12, R19, 0x1, R231, P5 ;  /* 0x00000001130c7824 */ /* 0x001fc800028e06e7 */
[----:B------:R0:W-:Y:S01]  /*13110*/  STL [R1+0x17a0], R0 ;  /* 0x0017a00001007387 */ /* 0x0001e20000100800 */
[----:B------:R-:W-:-:S03]  /*13120*/  IADD3 R13, P5, R17, R226, RZ ;  /* 0x000000e2110d7210 */ /* 0x000fc60007fbe0ff */
[----:B------:R1:W-:Y:S01]  /*13130*/  STL [R1+0x176c], R12 ;  /* 0x00176c0c01007387 */ /* 0x0003e20000100800 */
[----:B0-----:R-:W-:-:S03]  /*13140*/  IMAD.X R0, R19, 0x1, R229, P3 ;  /* 0x0000000113007824 */ /* 0x001fc600018e06e5 */
[----:B------:R0:W-:Y:S01]  /*13150*/  STL [R1+0x17a8], R13 ;  /* 0x0017a80d01007387 */ /* 0x0001e20000100800 */
[----:B-1----:R-:W-:-:S03]  /*13160*/  IADD3 R12, P3, R3, R232, RZ ;  /* 0x000000e8030c7210 */ /* 0x002fc60007f7e0ff */
[----:B------:R-:W-:Y:S04]  /*13170*/  STL [R1+0x1774], R0 ;  /* 0x0017740001007387 */ /* 0x000fe80000100800 */
[----:B------:R1:W-:Y:S01]  /*13180*/  STL [R1+0x17b0], R12 ;  /* 0x0017b00c01007387 */ /* 0x0003e20000100800 */
[C---:B0-----:R-:W-:Y:S02]  /*13190*/  IMAD.X R13, R19.reuse, 0x1, R227, P2 ;  /* 0x00000001130d7824 */ /* 0x041fe400010e06e3 */
[----:B-1----:R-:W-:Y:S01]  /*131a0*/  IMAD.X R12, R19, 0x1, R225, P1 ;  /* 0x00000001130c7824 */ /* 0x002fe200008e06e1 */
[----:B------:R-:W-:Y:S02]  /*131b0*/  SHF.R.S32.HI R19, RZ, 0x1f, R17 ;  /* 0x0000001fff137819 */ /* 0x000fe40000011411 */
[----:B------:R-:W0:Y:S01]  /*131c0*/  LDC R17, c[0x0][0x238] ;  /* 0x00008e00ff117b82 */ /* 0x000e220000000800 */
[C---:B------:R-:W-:Y:S01]  /*131d0*/  IADD3 R0, P2, R3.reuse, R230, RZ ;  /* 0x000000e603007210 */ /* 0x040fe20007f5e0ff */
[----:B------:R-:W-:Y:S04]  /*131e0*/  STL [R1+0x177c], R13 ;  /* 0x00177c0d01007387 */ /* 0x000fe80000100800 */
[----:B------:R1:W-:Y:S04]  /*131f0*/  STL [R1+0x17b8], R0 ;  /* 0x0017b80001007387 */ /* 0x0003e80000100800 */
[----:B------:R2:W-:Y:S01]  /*13200*/  STL [R1+0x1784], R12 ;  /* 0x0017840c01007387 */ /* 0x0005e20000100800 */
[----:B-1----:R-:W-:Y:S01]  /*13210*/  IADD3 R0, P1, R3, R228, RZ ;  /* 0x000000e403007210 */ /* 0x002fe20007f3e0ff */
[----:B--2---:R-:W-:-:S04]  /*13220*/  IMAD.X R12, R19, 0x1, R231, P0 ;  /* 0x00000001130c7824 */ /* 0x004fc800000e06e7 */
[----:B------:R1:W-:Y:S01]  /*13230*/  STL [R1+0x17c0], R0 ;  /* 0x0017c00001007387 */ /* 0x0003e20000100800 */
[----:B0-----:R-:W-:Y:S01]  /*13240*/  IMAD R17, R17, 0x2a, RZ ;  /* 0x0000002a11117824 */ /* 0x001fe200078e02ff */
[----:B------:R-:W-:Y:S02]  /*13250*/  IADD3 R13, P0, R3, R226, RZ ;  /* 0x000000e2030d7210 */ /* 0x000fe40007f1e0ff */
[----:B------:R0:W-:Y:S01]  /*13260*/  STL [R1+0x178c], R12 ;  /* 0x00178c0c01007387 */ /* 0x0001e20000100800 */
[----:B-1----:R-:W-:-:S03]  /*13270*/  IMAD.X R0, R19, 0x1, R229, P4 ;  /* 0x0000000113007824 */ /* 0x002fc600020e06e5 */
[----:B------:R1:W-:Y:S01]  /*13280*/  STL [R1+0x17c8], R13 ;  /* 0x0017c80d01007387 */ /* 0x0003e20000100800 */
[----:B0-----:R-:W-:-:S03]  /*13290*/  IADD3 R12, P4, R17, R232, RZ ;  /* 0x000000e8110c7210 */ /* 0x001fc60007f9e0ff */
[----:B------:R-:W-:Y:S04]  /*132a0*/  STL [R1+0x1794], R0 ;  /* 0x0017940001007387 */ /* 0x000fe80000100800 */
[----:B------:R0:W-:Y:S01]  /*132b0*/  STL [R1+0x17d0], R12 ;  /* 0x0017d00c01007387 */ /* 0x0001e20000100800 */
[C---:B-1----:R-:W-:Y:S02]  /*132c0*/  IMAD.X R13, R19.reuse, 0x1, R227, P6 ;  /* 0x00000001130d7824 */ /* 0x042fe400030e06e3 */
[----:B0-----:R-:W-:Y:S01]  /*132d0*/  IMAD.X R12, R19, 0x1, R225, P5 ;  /* 0x00000001130c7824 */ /* 0x001fe200028e06e1 */
        /* <DEDUP_REMOVED lines=180> */
[----:B0-----:R-:W-:Y:S01]  /*13e20*/  IMAD.SHL.U32 R17, R17, 0x20, RZ ;  /* 0x0000002011117824 */ /* 0x001fe200078e00ff */
        /* <DEDUP_REMOVED lines=540> */
[----:B0-----:R-:W-:Y:S02]  /*15ff0*/  IMAD.X R12, R19, 0x1, R225, P4 ;  /* 0x00000001130c7824 */ /* 0x001fe400020e06e1 */
[----:B------:R-:W0:Y:S01]  /*16000*/  LDC R19, c[0x0][0x238] ;  /* 0x00008e00ff137b82 */ /* 0x000e220000000800 */
[----:B------:R-:W-:Y:S01]  /*16010*/  IADD3 R0, P0, R17, R230, RZ ;  /* 0x000000e611007210 */ /* 0x000fe20007f1e0ff */
[----:B------:R1:W-:Y:S01]  /*16020*/  STL [R1+0x1c5c], R13 ;  /* 0x001c5c0d01007387 */ /* 0x0003e20000100800 */
[----:B------:R-:W-:-:S03]  /*16030*/  SHF.R.S32.HI R3, RZ, 0x1f, R3 ;  /* 0x0000001fff037819 */ /* 0x000fc60000011403 */
[----:B------:R2:W-:Y:S04]  /*16040*/  STL [R1+0x1c98], R0 ;  /* 0x001c980001007387 */ /* 0x0005e80000100800 */
[----:B------:R3:W-:Y:S01]  /*16050*/  STL [R1+0x1c64], R12 ;  /* 0x001c640c01007387 */ /* 0x0007e20000100800 */
[----:B-1----:R-:W-:Y:S01]  /*16060*/  IMAD.X R13, R3, 0x1, R231, P6 ;  /* 0x00000001030d7824 */ /* 0x002fe200030e06e7 */
[C---:B--2---:R-:W-:Y:S02]  /*16070*/  IADD3 R0, P4, R17.reuse, R228, RZ ;  /* 0x000000e411007210 */ /* 0x044fe40007f9e0ff */
[----:B---3--:R-:W-:-:S03]  /*16080*/  IADD3 R12, P6, R17, R226, RZ ;  /* 0x000000e2110c7210 */ /* 0x008fc60007fde0ff */
[----:B------:R1:W-:Y:S01]  /*16090*/  STL [R1+0x1ca0], R0 ;  /* 0x001ca00001007387 */ /* 0x0003e20000100800 */
[----:B0-----:R-:W-:-:S03]  /*160a0*/  IMAD R19, R19, 0x3, RZ ;  /* 0x0000000313137824 */ /* 0x001fc600078e02ff */
[----:B------:R0:W-:Y:S01]  /*160b0*/  STL [R1+0x1c6c], R13 ;  /* 0x001c6c0d01007387 */ /* 0x0001e20000100800 */
[----:B-1----:R-:W-:-:S03]  /*160c0*/  IMAD.X R0, R3, 0x1, R229, P5 ;  /* 0x0000000103007824 */ /* 0x002fc600028e06e5 */
[----:B------:R1:W-:Y:S01]  /*160d0*/  STL [R1+0x1ca8], R12 ;  /* 0x001ca80c01007387 */ /* 0x0003e20000100800 */
[----:B0-----:R-:W-:-:S03]  /*160e0*/  IADD3 R13, P5, R19, R232, RZ ;  /* 0x000000e8130d7210 */ /* 0x001fc60007fbe0ff */
[----:B------:R0:W-:Y:S01]  /*160f0*/  STL [R1+0x1c74], R0 ;  /* 0x001c740001007387 */ /* 0x0001e20000100800 */
[C---:B-1----:R-:W-:Y:S02]  /*16100*/  IMAD.X R12, R3.reuse, 0x1, R227, P3 ;  /* 0x00000001030c7824 */ /* 0x042fe400018e06e3 */
[----:B------:R-:W-:Y:S01]  /*16110*/  IMAD.X R3, R3, 0x1, R225, P2 ;  /* 0x0000000103037824 */ /* 0x000fe200010e06e1 */
[----:B0-----:R-:W-:Y:S01]  /*16120*/  IADD3 R0, P3, R19, R230, RZ ;  /* 0x000000e613007210 */ /* 0x001fe20007f7e0ff */
[----:B------:R-:W-:Y:S04]  /*16130*/  STL [R1+0x1cb0], R13 ;  /* 0x001cb00d01007387 */ /* 0x000fe80000100800 */
[----:B------:R-:W-:Y:S04]  /*16140*/  STL [R1+0x1c7c], R12 ;  /* 0x001c7c0c01007387 */ /* 0x000fe80000100800 */
[----:B------:R-:W-:Y:S04]  /*16150*/  STL [R1+0x1cb8], R0 ;  /* 0x001cb80001007387 */ /* 0x000fe80000100800 */
[----:B------:R0:W-:Y:S02]  /*16160*/  STL [R1+0x1c84], R3 ;  /* 0x001c840301007387 */ /* 0x0001e40000100800 */
[----:B0-----:R-:W0:Y:S01]  /*16170*/  LDC R3, c[0x0][0x238] ;  /* 0x00008e00ff037b82 */ /* 0x001e220000000800 */
[----:B------:R-:W-:-:S02]  /*16180*/  SHF.R.S32.HI R17, RZ, 0x1f, R17 ;  /* 0x0000001fff117819 */ /* 0x000fc40000011411 */
[----:B------:R-:W-:-:S03]  /*16190*/  IADD3 R0, P2, R19, R228, RZ ;  /* 0x000000e413007210 */ /* 0x000fc60007f5e0ff */
[C---:B------:R-:W-:Y:S02]  /*161a0*/  IMAD.X R12, R17.reuse, 0x1, R231, P1 ;  /* 0x00000001110c7824 */ /* 0x040fe400008e06e7 */
[----:B------:R1:W-:Y:S01]  /*161b0*/  STL [R1+0x1cc0], R0 ;  /* 0x001cc00001007387 */ /* 0x0003e20000100800 */
[----:B------:R-:W-:-:S03]  /*161c0*/  IMAD.X R13, R17, 0x1, R229, P0 ;  /* 0x00000001110d7824 */ /* 0x000fc600000e06e5 */
[----:B------:R2:W-:Y:S01]  /*161d0*/  STL [R1+0x1c8c], R12 ;  /* 0x001c8c0c01007387 */ /* 0x0005e20000100800 */
[----:B-1----:R-:W-:Y:S01]  /*161e0*/  IADD3 R0, P1, R19, R226, RZ ;  /* 0x000000e213007210 */ /* 0x002fe20007f3e0ff */
[----:B0-----:R-:W-:-:S04]  /*161f0*/  IMAD.SHL.U32 R3, R3, 0x2, RZ ;  /* 0x0000000203037824 */ /* 0x001fc800078e00ff */
[----:B------:R0:W-:Y:S01]  /*16200*/  STL [R1+0x1cc8], R0 ;  /* 0x001cc80001007387 */ /* 0x0001e20000100800 */
[----:B--2---:R-:W-:-:S03]  /*16210*/  IADD3 R12, P0, R3, R232, RZ ;  /* 0x000000e8030c7210 */ /* 0x004fc60007f1e0ff */
[----:B------:R-:W-:Y:S04]  /*16220*/  STL [R1+0x1c94], R13 ;  /* 0x001c940d01007387 */ /* 0x000fe80000100800 */
[----:B------:R1:W-:Y:S01]  /*16230*/  STL [R1+0x1cd0], R12 ;  /* 0x001cd00c01007387 */ /* 0x0003e20000100800 */
[C---:B0-----:R-:W-:Y:S02]  /*16240*/  IMAD.X R0, R17.reuse, 0x1, R227, P4 ;  /* 0x0000000111007824 */ /* 0x041fe400020e06e3 */
[----:B-1----:R-:W-:Y:S02]  /*16250*/  IMAD.X R12, R17, 0x1, R225, P6 ;  /* 0x00000001110c7824 */ /* 0x002fe400030e06e1 */
[----:B------:R-:W0:Y:S01]  /*16260*/  LDC R17, c[0x0][0x238] ;  /* 0x00008e00ff117b82 */ /* 0x000e220000000800 */
[----:B------:R-:W-:-:S02]  /*16270*/  IADD3 R13, P4, R3, R230, RZ ;  /* 0x000000e6030d7210 */ /* 0x000fc40007f9e0ff */
[----:B------:R-:W-:Y:S01]  /*16280*/  SHF.R.S32.HI R18, RZ, 0x1f, R19 ;  /* 0x0000001fff127819 */ /* 0x000fe20000011413 */
[----:B------:R1:W-:Y:S04]  /*16290*/  STL [R1+0x1c9c], R0 ;  /* 0x001c9c0001007387 */ /* 0x0003e80000100800 */
[----:B------:R-:W-:Y:S01]  /*162a0*/  STL [R1+0x1cd8], R13 ;  /* 0x001cd80d01007387 */ /* 0x000fe20000100800 */
[----:B------:R-:W2:Y:S03]  /*162b0*/  LDC R19, c[0x0][0x238] ;  /* 0x00008e00ff137b82 */ /* 0x000ea60000000800 */
[----:B------:R3:W-:Y:S01]  /*162c0*/  STL [R1+0x1ca4], R12 ;  /* 0x001ca40c01007387 */ /* 0x0007e20000100800 */
[----:B-1----:R-:W-:Y:S01]  /*162d0*/  IADD3 R0, P6, R3, R228, RZ ;  /* 0x000000e403007210 */ /* 0x002fe20007fde0ff */
[----:B---3--:R-:W-:-:S04]  /*162e0*/  IMAD.X R12, R18, 0x1, R231, P5 ;  /* 0x00000001120c7824 */ /* 0x008fc800028e06e7 */
[----:B------:R1:W-:Y:S04]  /*162f0*/  STL [R1+0x1ce0], R0 ;  /* 0x001ce00001007387 */ /* 0x0003e80000100800 */
[----:B------:R0:W-:Y:S01]  /*16300*/  STL [R1+0x1cac], R12 ;  /* 0x001cac0c01007387 */ /* 0x0001e20000100800 */
[----:B-1----:R-:W-:Y:S01]  /*16310*/  IMAD.X R0, R18, 0x1, R229, P3 ;  /* 0x0000000112007824 */ /* 0x002fe200018e06e5 */
[----:B0-----:R-:W-:Y:S02]  /*16320*/  IADD3 R12, P3, R232, R17, RZ ;  /* 0x00000011e80c7210 */ /* 0x001fe40007f7e0ff */
[----:B------:R-:W0:Y:S01]  /*16330*/  LDC R17, c[0x0][0x238] ;  /* 0x00008e00ff117b82 */ /* 0x000e220000000800 */
[----:B------:R-:W-:-:S05]  /*16340*/  IADD3 R13, P5, R3, R226, RZ ;  /* 0x000000e2030d7210 */ /* 0x000fca0007fbe0ff */
[----:B------:R-:W-:Y:S04]  /*16350*/  STL [R1+0x1ce8], R13 ;  /* 0x001ce80d01007387 */ /* 0x000fe80000100800 */
[----:B------:R1:W-:Y:S04]  /*16360*/  STL [R1+0x1cb4], R0 ;  /* 0x001cb40001007387 */ /* 0x0003e80000100800 */
[----:B------:R0:W-:Y:S01]  /*16370*/  STL [R1+0x1cf0], R12 ;  /* 0x001cf00c01007387 */ /* 0x0001e20000100800 */
[----:B-1----:R-:W-:Y:S01]  /*16380*/  IMAD.X R0, R18, 0x1, R227, P2 ;  /* 0x0000000112007824 */ /* 0x002fe200010e06e3 */
[----:B0-----:R-:W-:-:S02]  /*16390*/  IADD3 R12, P2, R230, R17, RZ ;  /* 0x00000011e60c7210 */ /* 0x001fc40007f5e0ff */
[----:B------:R-:W0:Y:S02]  /*163a0*/  LDC R17, c[0x0][0x238] ;  /* 0x00008e00ff117b82 */ /* 0x000e240000000800 */
[----:B------:R1:W-:Y:S01]  /*163b0*/  STL [R1+0x1cbc], R0 ;  /* 0x001cbc0001007387 */ /* 0x0003e20000100800 */
[----:B------:R-:W-:-:S03]  /*163c0*/  SHF.R.S32.HI R3, RZ, 0x1f, R3 ;  /* 0x0000001fff037819 */ /* 0x000fc60000011403 */
[----:B------:R3:W-:Y:S01]  /*163d0*/  STL [R1+0x1cf8], R12 ;  /* 0x001cf80c01007387 */ /* 0x0007e20000100800 */
[----:B-1----:R-:W-:Y:S02]  /*163e0*/  IMAD.X R0, R18, 0x1, R225, P1 ;  /* 0x0000000112007824 */ /* 0x002fe400008e06e1 */
[----:B---3--:R-:W-:-:S03]  /*163f0*/  IMAD.X R12, R3, 0x1, R231, P0 ;  /* 0x00000001030c7824 */ /* 0x008fc600000e06e7 */
[----:B------:R0:W-:Y:S02]  /*16400*/  STL [R1+0x1cc4], R0 ;  /* 0x001cc40001007387 */ /* 0x0001e40000100800 */
[----:B0-----:R-:W-:Y:S02]  /*16410*/  IADD3 R0, P0, R226, R17, RZ ;  /* 0x00000011e2007210 */ /* 0x001fe40007f1e0ff */
[----:B------:R-:W0:Y:S01]  /*16420*/  LDC R17, c[0x0][0x238] ;  /* 0x00008e00ff117b82 */ /* 0x000e220000000800 */
[----:B--2---:R-:W-:-:S05]  /*16430*/  IADD3 R13, P1, R228, R19, RZ ;  /* 0x00000013e40d7210 */ /* 0x004fca0007f3e0ff */
[----:B------:R-:W-:Y:S04]  /*16440*/  STL [R1+0x1d00], R13 ;  /* 0x001d000d01007387 */ /* 0x000fe80000100800 */
[----:B------:R1:W-:Y:S04]  /*16450*/  STL [R1+0x1ccc], R12 ;  /* 0x001ccc0c01007387 */ /* 0x0003e80000100800 */
[----:B------:R2:W-:Y:S01]  /*16460*/  STL [R1+0x1d08], R0 ;  /* 0x001d080001007387 */ /* 0x0005e20000100800 */
[C---:B-1----:R-:W-:Y:S02]  /*16470*/  IMAD.X R12, R3.reuse, 0x1, R227, P6 ;  /* 0x00000001030c7824 */ /* 0x042fe400030e06e3 */
[C---:B--2---:R-:W-:Y:S01]  /*16480*/  IMAD.X R0, R3.reuse, 0x1, R229, P4 ;  /* 0x0000000103007824 */ /* 0x044fe200020e06e5 */
[----:B0-----:R-:W-:Y:S01]  /*16490*/  SHF.R.S32.HI R17, RZ, 0x1f, R17 ;  /* 0x0000001fff117819 */ /* 0x001fe20000011411 */
[----:B------:R-:W-:-:S03]  /*164a0*/  IMAD.X R3, R3, 0x1, R225, P5 ;  /* 0x0000000103037824 */ /* 0x000fc600028e06e1 */
[----:B------:R0:W-:Y:S04]  /*164b0*/  STL [R1+0x1cd4], R0 ;  /* 0x001cd40001007387 */ /* 0x0001e80000100800 */
[----:B------:R1:W-:Y:S01]  /*164c0*/  STL [R1+0x1cdc], R12 ;  /* 0x001cdc0c01007387 */ /* 0x0003e20000100800 */
[----:B0-----:R-:W-:-:S03]  /*164d0*/  IMAD.X R0, R17, 0x1, R231, P3 ;  /* 0x0000000111007824 */ /* 0x001fc600018e06e7 */
[----:B------:R0:W-:Y:S01]  /*164e0*/  STL [R1+0x1ce4], R3 ;  /* 0x001ce40301007387 */ /* 0x0001e20000100800 */
[----:B-1----:R-:W-:-:S03]  /*164f0*/  IMAD.X R12, R17, 0x1, R229, P2 ;  /* 0x00000001110c7824 */ /* 0x002fc600010e06e5 */
[----:B------:R1:W-:Y:S01]  /*16500*/  STL [R1+0x1cec], R0 ;  /* 0x001cec0001007387 */ /* 0x0003e20000100800 */
[----:B0-----:R-:W-:-:S03]  /*16510*/  IMAD.X R3, R17, 0x1, R227, P1 ;  /* 0x0000000111037824 */ /* 0x001fc600008e06e3 */
[----:B------:R-:W-:Y:S01]  /*16520*/  STL [R1+0x1cf4], R12 ;  /* 0x001cf40c01007387 */ /* 0x000fe20000100800 */
[----:B-1----:R-:W-:-:S03]  /*16530*/  IMAD.X R0, R17, 0x1, R225, P0 ;  /* 0x0000000111007824 */ /* 0x002fc600000e06e1 */
[----:B------:R-:W-:Y:S01]  /*16540*/  STL [R1+0x1cfc], R3 ;  /* 0x001cfc0301007387 */ /* 0x000fe20000100800 */
[----:B------:R-:W-:Y:S01]  /*16550*/  UIADD3.64 UR10, UR4, 0x604, URZ ;  /* 0x00000604040a7897 */ /* 0x000fe2000fffe03f */
[----:B------:R-:W-:Y:S01]  /*16560*/  CS2R R110, SRZ ;  /* 0x00000000006e7805 */ /* 0x000fe2000001ff00 */
[----:B------:R-:W-:Y:S01]  /*16570*/  UIADD3.64 UR14, UR4, 0x7fe, URZ ;  /* 0x000007fe040e7897 */ /* 0x000fe2000fffe03f */
[----:B------:R0:W-:Y:S01]  /*16580*/  STL [R1+0x1d04], R0 ;  /* 0x001d040001007387 */ /* 0x0001e20000100800 */
[----:B------:R-:W-:Y:S01]  /*16590*/  UIADD3.64 UR10, UR4, 0x800, URZ ;  /* 0x00000800040a7897 */ /* 0x000fe2000fffe03f */
[----:B------:R-:W-:Y:S02]  /*165a0*/  CS2R R112, SRZ ;  /* 0x0000000000707805 */ /* 0x000fe4000001ff00 */
[----:B------:R-:W-:Y:S02]  /*165b0*/  CS2R R114, SRZ ;  /* 0x0000000000727805 */ /* 0x000fe4000001ff00 */
[----:B------:R-:W-:-:S02]  /*165c0*/  CS2R R116, SRZ ;  /* 0x0000000000747805 */ /* 0x000fc4000001ff00 */
[----:B------:R-:W-:Y:S02]  /*165d0*/  CS2R R118, SRZ ;  /* 0x0000000000767805 */ /* 0x000fe4000001ff00 */
[----:B------:R-:W-:Y:S02]  /*165e0*/  CS2R R120, SRZ ;  /* 0x0000000000787805 */ /* 0x000fe4000001ff00 */
[----:B------:R-:W-:Y:S02]  /*165f0*/  CS2R R122, SRZ ;  /* 0x00000000007a7805 */ /* 0x000fe4000001ff00 */
        /* <DEDUP_REMOVED lines=46> */
[----:B------:R-:W-:Y:S01]  /*168e0*/  SHF.R.S32.HI R224, RZ, 0x1f, R233 ;  /* 0x0000001fffe07819 */ /* 0x000fe200000114e9 */
[----:B------:R-:W-:Y:S01]  /*168f0*/  UIADD3.64 UR14, UR4, 0x802, URZ ;  /* 0x00000802040e7897 */ /* 0x000fe2000fffe03f */
[----:B0-----:R-:W-:Y:S01]  /*16900*/  SHF.R.S32.HI R0, RZ, 0x1f, R2 ;  /* 0x0000001fff007819 */ /* 0x001fe20000011402 */
[----:B------:R-:W-:Y:S02]  /*16910*/  UIADD3.64 UR10, UR4, 0x804, URZ ;  /* 0x00000804040a7897 */ /* 0x000fe4000fffe03f */
[----:B------:R-:W-:Y:S02]  /*16920*/  UIADD3.64 UR14, UR4, 0x9fe, URZ ;  /* 0x000009fe040e7897 */ /* 0x000fe4000fffe03f */
[----:B------:R-:W-:Y:S02]  /*16930*/  UIADD3.64 UR10, UR4, 0xa00, URZ ;  /* 0x00000a00040a7897 */ /* 0x000fe4000fffe03f */
[----:B------:R-:W-:-:S02]  /*16940*/  UIADD3.64 UR20, UR4, 0xa02, URZ ;  /* 0x00000a0204147897 */ /* 0x000fc4000fffe03f */
[----:B------:R-:W-:Y:S02]  /*16950*/  UIADD3.64 UR24, UR4, 0xa04, URZ ;  /* 0x00000a0404187897 */ /* 0x000fe4000fffe03f */
[----:B------:R-:W-:Y:S01]  /*16960*/  UIADD3.64 UR28, UR4, 0xbfe, URZ ;  /* 0x00000bfe041c7897 */ /* 0x000fe2000fffe03f */
[----:B------:R-:W-:Y:S01]  /*16970*/  UMOV UR19, 0x40000040 ;  /* 0x4000004000137882 */ /* 0x000fe20000000000 */
[----:B------:R-:W-:Y:S02]  /*16980*/  UIADD3.64 UR32, UR4, 0xc00, URZ ;  /* 0x00000c0004207897 */ /* 0x000fe4000fffe03f */
[----:B------:R-:W-:Y:S02]  /*16990*/  UIADD3.64 UR36, UR4, 0xc02, URZ ;  /* 0x00000c0204247897 */ /* 0x000fe4000fffe03f */
[----:B------:R-:W-:Y:S02]  /*169a0*/  UIADD3.64 UR40, UR4, 0xc04, URZ ;  /* 0x00000c0404287897 */ /* 0x000fe4000fffe03f */
[----:B------:R-:W-:-:S02]  /*169b0*/  UIADD3.64 UR44, UR4, 0xdfe, URZ ;  /* 0x00000dfe042c7897 */ /* 0x000fc4000fffe03f */
[----:B------:R-:W-:Y:S02]  /*169c0*/  UIADD3.64 UR48, UR4, 0xe00, URZ ;  /* 0x00000e0004307897 */ /* 0x000fe4000fffe03f */
[----:B------:R-:W-:Y:S02]  /*169d0*/  UIADD3.64 UR52, UR4, 0xe02, URZ ;  /* 0x00000e0204347897 */ /* 0x000fe4000fffe03f */
[----:B------:R-:W-:Y:S02]  /*169e0*/  UIADD3.64 UR56, UR4, 0xe04, URZ ;  /* 0x00000e0404387897 */ /* 0x000fe4000fffe03f */
[----:B------:R-:W-:Y:S02]  /*169f0*/  UIADD3.64 UR10, UR6, 0x2, URZ ;  /* 0x00000002060a7897 */ /* 0x000fe4000fffe03f */
[----:B------:R-:W-:-:S12]  /*16a00*/  UIADD3.64 UR14, UR6, 0x4, URZ ;  /* 0x00000004060e7897 */ /* 0x000fd8000fffe03f */
.L_x_2:
[----:B------:R-:W-:Y:S04]  /*16a10*/  STL [R1+0x2dd8], R243 ;  /* 0x002dd8f301007387 */ /* 0x000fe80000100800 */
        /* <DEDUP_REMOVED lines=289> */
[----:B------:R-:W-:Y:S04]  /*17c30*/  STL.64 [R1+0x2480], R214 ;  /* 0x002480d601007387 */ /* 0x000fe80000100a00 */
        /* <DEDUP_REMOVED lines=24> */
[----:B------:R-:W-:Y:S04]  /*17dc0*/  STL [R1+0x2960], R166 ;  /* 0x002960a601007387 */ /* 0x000fe80000100800 */
[----:B------:R-:W-:Y:S04]  /*17dd0*/  STL.64 [R1+0x23b8], R164 ;  /* 0x0023b8a401007387 */ /* 0x000fe80000100a00 */
[----:B------:R-:W-:Y:S04]  /*17de0*/  STL [R1+0x2964], R164 ;  /* 0x002964a401007387 */ /* 0x000fe80000100800 */
[----:B------:R-:W-:Y:S04]  /*17df0*/  STL [R1+0x295c], R165 ;  /* 0x00295ca501007387 */ /* 0x000fe80000100800 */
[----:B------:R-:W-:Y:S04]  /*17e00*/  STL.64 [R1+0x23b0], R162 ;  /* 0x0023b0a201007387 */ /* 0x000fe80000100a00 */
        /* <DEDUP_REMOVED lines=16> */
[----:B------:R-:W-:Y:S04]  /*17f10*/  STL [R1+0x2954], R136 ;  /* 0x0029548801007387 */ /* 0x000fe80000100800 */
        /* <DEDUP_REMOVED lines=43> */
[----:B------:R-:W-:Y:S04]  /*181d0*/  STL [R1+0x227c], R85 ;  /* 0x00227c5501007387 */ /* 0x000fe80000100800 */
[----:B0-----:R0:W-:Y:S04]  /*181e0*/  STL [R1+0x2278], R86 ;  /* 0x0022785601007387 */ /* 0x0011e80000100800 */
[----:B------:R1:W-:Y:S04]  /*181f0*/  STL [R1+0x2274], R87 ;  /* 0x0022745701007387 */ /* 0x0003e80000100800 */
[----:B------:R-:W2:Y:S01]  /*18200*/  LDL.LU R2, [R1+0xd04] ;  /* 0x000d040001027983 */ /* 0x000ea20000300800 */
[----:B------:R-:W-:-:S03]  /*18210*/  MOV R3, UR49 ;  /* 0x0000003100037c02 */ /* 0x000fc60008000f00 */
[----:B------:R-:W3:Y:S01]  /*18220*/  LDL.LU R0, [R1+0x1d00] ;  /* 0x001d000001007983 */ /* 0x000ee20000300800 */
[----:B0-----:R-:W-:-:S03]  /*18230*/  MOV R86, UR57 ;  /* 0x0000003900567c02 */ /* 0x001fc60008000f00 */
[----:B------:R-:W4:Y:S01]  /*18240*/  LDL.LU R233, [R1+0xd54] ;  /* 0x000d540001e97983 */ /* 0x000f220000300800 */
[----:B-1----:R-:W-:Y:S02]  /*18250*/  MOV R87, UR56 ;  /* 0x0000003800577c02 */ /* 0x002fe40008000f00 */
[----:B------:R-:W-:Y:S01]  /*18260*/  MOV R84, UR53 ;  /* 0x0000003500547c02 */ /* 0x000fe20008000f00 */
[----:B-----5:R-:W-:Y:S01]  /*18270*/  STL [R1+0x2238], R237 ;  /* 0x002238ed01007387 */ /* 0x020fe20000100800 */
[----:B------:R-:W-:Y:S02]  /*18280*/  MOV R85, UR52 ;  /* 0x0000003400557c02 */ /* 0x000fe40008000f00 */
[----:B------:R-:W-:Y:S01]  /*18290*/  MOV R83, UR48 ;  /* 0x0000003000537c02 */ /* 0x000fe20008000f00 */
[----:B------:R-:W-:Y:S01]  /*182a0*/  STL [R1+0x2234], R236 ;  /* 0x002234ec01007387 */ /* 0x000fe20000100800 */
[----:B------:R-:W-:Y:S02]  /*182b0*/  PRMT R162, RZ, 0x7610, R162 ;  /* 0x00007610ffa27816 */ /* 0x000fe400000000a2 */
[----:B------:R-:W-:Y:S01]  /*182c0*/  PRMT R163, RZ, 0x7610, R163 ;  /* 0x00007610ffa37816 */ /* 0x000fe200000000a3 */
[----:B------:R-:W-:Y:S04]  /*182d0*/  STL [R1+0x2230], R235 ;  /* 0x002230eb01007387 */ /* 0x000fe80000100800 */
[----:B------:R-:W-:Y:S04]  /*182e0*/  STL [R1+0x222c], R234 ;  /* 0x00222cea01007387 */ /* 0x000fe80000100800 */
[----:B------:R-:W-:Y:S04]  /*182f0*/  STL [R1+0x2228], R4 ;  /* 0x0022280401007387 */ /* 0x000fe80000100800 */
[----:B------:R0:W-:Y:S04]  /*18300*/  STL [R1+0x2120], R3 ;  /* 0x0021200301007387 */ /* 0x0001e80000100800 */
[----:B------:R-:W-:Y:S04]  /*18310*/  STL.64 [R1+0x2580], R86 ;  /* 0x0025805601007387 */ /* 0x000fe80000100a00 */
[----:B------:R-:W-:Y:S01]  /*18320*/  STL [R1+0x2920], R87 ;  /* 0x0029205701007387 */ /* 0x000fe20000100800 */
[----:B0-----:R-:W2:Y:S03]  /*18330*/  LDC R3, c[0x0][0x230] ;  /* 0x00008c00ff037b82 */ /* 0x001ea60000000800 */
        /* <DEDUP_REMOVED lines=64> */
[----:B------:R-:W-:Y:S01]  /*18740*/  STL.64 [R1+0x24d0], R42 ;  /* 0x0024d02a01007387 */ /* 0x000fe20000100a00 */
[----:B--2---:R-:W-:-:S03]  /*18750*/  IMAD R3, R2, -0x80, R3 ;  /* 0xffffff8002037824 */ /* 0x004fc600078e0203 */
[----:B------:R-:W-:Y:S02]  /*18760*/  STL [R1+0x2860], R43 ;  /* 0x0028602b01007387 */ /* 0x000fe40000100800 */
[C---:B------:R-:W-:Y:S02]  /*18770*/  ISETP.GT.AND P0, PT, R3.reuse, RZ, PT ;  /* 0x000000ff0300720c */ /* 0x040fe40003f04270 */
[----:B------:R-:W-:Y:S01]  /*18780*/  STL [R1+0x2858], R42 ;  /* 0x0028582a01007387 */ /* 0x000fe20000100800 */
[----:B------:R-:W-:Y:S02]  /*18790*/  PRMT R137, RZ, 0x7610, R137 ;  /* 0x00007610ff897816 */ /* 0x000fe40000000089 */
[----:B------:R-:W-:Y:S01]  /*187a0*/  PRMT R88, RZ, 0x7610, R88 ;  /* 0x00007610ff587816 */ /* 0x000fe20000000058 */
[----:B------:R-:W-:Y:S01]  /*187b0*/  STL.64 [R1+0x24c8], R40 ;  /* 0x0024c82801007387 */ /* 0x000fe20000100a00 */
[----:B------:R-:W-:-:S03]  /*187c0*/  ISETP.GT.AND P1, PT, R3, 0x1, PT ;  /* 0x000000010300780c */ /* 0x000fc60003f24270 */
[----:B------:R-:W-:Y:S03]  /*187d0*/  STL [R1+0x285c], R40 ;  /* 0x00285c2801007387 */ /* 0x000fe60000100800 */
[----:B------:R-:W-:Y:S01]  /*187e0*/  @P0 IMAD.MOV.U32 R12, RZ, RZ, R226 ;  /* 0x000000ffff0c0224 */ /* 0x000fe200078e00e2 */
[----:B------:R-:W-:Y:S01]  /*187f0*/  STL [R1+0x2854], R41 ;  /* 0x0028542901007387 */ /* 0x000fe20000100800 */
[----:B------:R-:W-:-:S03]  /*18800*/  @P0 IMAD.MOV.U32 R13, RZ, RZ, R225 ;  /* 0x000000ffff0d0224 */ /* 0x000fc600078e00e1 */
        /* <DEDUP_REMOVED lines=19> */
[----:B------:R0:W2:Y:S04]  /*18940*/  @P0 LDG.E.U8 R162, desc[UR60][R12.64] ;  /* 0x0000003c0ca20981 */ /* 0x0000a8000c1e1100 */
[----:B------:R-:W-:Y:S04]  /*18950*/  STL [R1+0x2820], R27 ;  /* 0x0028201b01007387 */ /* 0x000fe80000100800 */
[----:B------:R-:W-:Y:S01]  /*18960*/  STL [R1+0x2818], R26 ;  /* 0x0028181a01007387 */ /* 0x000fe20000100800 */
[----:B0-----:R-:W-:-:S02]  /*18970*/  @P0 IMAD.MOV.U32 R12, RZ, RZ, R228 ;  /* 0x000000ffff0c0224 */ /* 0x001fc400078e00e4 */
[----:B------:R-:W-:Y:S01]  /*18980*/  @P0 IMAD.MOV.U32 R13, RZ, RZ, R227 ;  /* 0x000000ffff0d0224 */ /* 0x000fe200078e00e3 */
[----:B------:R-:W-:Y:S04]  /*18990*/  STL.64 [R1+0x2488], R24 ;  /* 0x0024881801007387 */ /* 0x000fe80000100a00 */
[----:B------:R-:W-:Y:S04]  /*189a0*/  STL [R1+0x281c], R24 ;  /* 0x00281c1801007387 */ /* 0x000fe80000100800 */
[----:B------:R-:W-:Y:S04]  /*189b0*/  STL [R1+0x2814], R25 ;  /* 0x0028141901007387 */ /* 0x000fe80000100800 */
[----:B------:R-:W-:Y:S04]  /*189c0*/  STL [R1+0x25dc], R2 ;  /* 0x0025dc0201007387 */ /* 0x000fe80000100800 */
[----:B------:R0:W2:Y:S04]  /*189d0*/  @P0 LDG.E.U8 R163, desc[UR60][R12.64] ;  /* 0x0000003c0ca30981 */ /* 0x0000a8000c1e1100 */
[----:B------:R-:W-:Y:S04]  /*189e0*/  STL [R1+0x25e0], R226 ;  /* 0x0025e0e201007387 */ /* 0x000fe80000100800 */
[----:B------:R1:W-:Y:S01]  /*189f0*/  STL [R1+0x2270], R225 ;  /* 0x002270e101007387 */ /* 0x0003e20000100800 */
[----:B0-----:R-:W-:-:S02]  /*18a00*/  @P0 IMAD.MOV.U32 R12, RZ, RZ, R230 ;  /* 0x000000ffff0c0224 */ /* 0x001fc400078e00e6 */
[----:B------:R-:W-:-:S05]  /*18a10*/  @P0 IMAD.MOV.U32 R13, RZ, RZ, R229 ;  /* 0x000000ffff0d0224 */ /* 0x000fca00078e00e5 */
[----:B------:R0:W2:Y:S04]  /*18a20*/  @P0 LDG.E.U8 R137, desc[UR60][R12.64] ;  /* 0x0000003c0c890981 */ /* 0x0000a8000c1e1100 */
[----:B-1----:R-:W3:Y:S04]  /*18a30*/  LDL.LU R225, [R1+0x1d08] ;  /* 0x001d080001e17983 */ /* 0x002ee80000300800 */
[----:B------:R-:W-:Y:S01]  /*18a40*/  STL [R1+0x25e4], R228 ;  /* 0x0025e4e401007387 */ /* 0x000fe20000100800 */
[----:B0-----:R-:W-:-:S03]  /*18a50*/  @P0 IMAD.MOV.U32 R12, RZ, RZ, R232 ;  /* 0x000000ffff0c0224 */ /* 0x001fc600078e00e8 */
[----:B------:R0:W-:Y:S01]  /*18a60*/  STL [R1+0x226c], R227 ;  /* 0x00226ce301007387 */ /* 0x0001e20000100800 */
[----:B------:R-:W-:-:S05]  /*18a70*/  @P0 IMAD.MOV.U32 R13, RZ, RZ, R231 ;  /* 0x000000ffff0d0224 */ /* 0x000fca00078e00e7 */
[----:B------:R3:W2:Y:S04]  /*18a80*/  @P0 LDG.E.U8 R88, desc[UR60][R12.64] ;  /* 0x0000003c0c580981 */ /* 0x0006a8000c1e1100 */
[----:B0-----:R-:W4:Y:S04]  /*18a90*/  LDL.LU R227, [R1+0x1cf8] ;  /* 0x001cf80001e37983 */ /* 0x001f280000300800 */
[----:B------:R-:W-:Y:S04]  /*18aa0*/  STL [R1+0x25e8], R230 ;  /* 0x0025e8e601007387 */ /* 0x000fe80000100800 */
[----:B------:R0:W-:Y:S04]  /*18ab0*/  STL [R1+0x2268], R229 ;  /* 0x002268e501007387 */ /* 0x0001e80000100800 */
[----:B0-----:R-:W2:Y:S04]  /*18ac0*/  LDL.LU R229, [R1+0x1cf0] ;  /* 0x001cf00001e57983 */ /* 0x001ea80000300800 */
[----:B------:R-:W-:Y:S04]  /*18ad0*/  STL [R1+0x25ec], R232 ;  /* 0x0025ece801007387 */ /* 0x000fe80000100800 */
[----:B------:R0:W-:Y:S04]  /*18ae0*/  STL [R1+0x2264], R231 ;  /* 0x002264e701007387 */ /* 0x0001e80000100800 */
[----:B0-----:R-:W2:Y:S04]  /*18af0*/  LDL.LU R231, [R1+0x1ce8] ;  /* 0x001ce80001e77983 */ /* 0x001ea80000300800 */
[----:B------:R-:W4:Y:S01]  /*18b00*/  LDL R13, [R1+0x1d04] ;  /* 0x001d0400010d7983 */ /* 0x000f220000100800 */
[----:B------:R-:W-:Y:S01]  /*18b10*/  PRMT R22, RZ, 0x7610, R22 ;  /* 0x00007610ff167816 */ /* 0x000fe20000000016 */
[----:B---3--:R-:W-:-:S02]  /*18b20*/  @P1 IMAD.MOV.U32 R12, RZ, RZ, R225 ;  /* 0x000000ffff0c1224 */ /* 0x008fc400078e00e1 */
[----:B------:R-:W-:Y:S04]  /*18b30*/  STL [R1+0x25f0], R225 ;  /* 0x0025f0e101007387 */ /* 0x000fe80000100800 */
[----:B----4-:R0:W3:Y:S04]  /*18b40*/  @P1 LDG.E.U8 R22, desc[UR60][R12.64] ;  /* 0x0000003c0c161981 */ /* 0x0100e8000c1e1100 */
[----:B------:R-:W4:Y:S01]  /*18b50*/  LDL R13, [R1+0x1cfc] ;  /* 0x001cfc00010d7983 */ /* 0x000f220000100800 */
[----:B------:R-:W-:Y:S01]  /*18b60*/  PRMT R164, RZ, 0x7610, R164 ;  /* 0x00007610ffa47816 */ /* 0x000fe200000000a4 */
[----:B0-----:R-:W-:-:S02]  /*18b70*/  @P1 IMAD.MOV.U32 R12, RZ, RZ, R0 ;  /* 0x000000ffff0c1224 */ /* 0x001fc400078e0000 */
[----:B------:R-:W-:Y:S01]  /*18b80*/  STL [R1+0x25f4], R0 ;  /* 0x0025f40001007387 */ /* 0x000fe20000100800 */
[----:B------:R-:W-:-:S03]  /*18b90*/  PRMT R236, RZ, 0x7610, R236 ;  /* 0x00007610ffec7816 */ /* 0x000fc600000000ec */
[----:B----4-:R0:W4:Y:S04]  /*18ba0*/  @P1 LDG.E.U8 R164, desc[UR60][R12.64] ;  /* 0x0000003c0ca41981 */ /* 0x010128000c1e1100 */
[----:B------:R-:W2:Y:S01]  /*18bb0*/  LDL R13, [R1+0x1cf4] ;  /* 0x001cf400010d7983 */ /* 0x000ea20000100800 */
[----:B0-----:R-:W-:-:S03]  /*18bc0*/  @P1 IMAD.MOV.U32 R12, RZ, RZ, R227 ;  /* 0x000000ffff0c1224 */ /* 0x001fc600078e00e3 */
[----:B------:R-:W-:Y:S01]  /*18bd0*/  STL [R1+0x25f8], R227 ;  /* 0x0025f8e301007387 */ /* 0x000fe20000100800 */
[----:B------:R-:W-:-:S03]  /*18be0*/  PRMT R136, RZ, 0x7610, R136 ;  /* 0x00007610ff887816 */ /* 0x000fc60000000088 */
[----:B--2---:R0:W2:Y:S04]  /*18bf0*/  @P1 LDG.E.U8 R236, desc[UR60][R12.64] ;  /* 0x0000003c0cec1981 */ /* 0x0040a8000c1e1100 */
[----:B------:R-:W3:Y:S01]  /*18c00*/  LDL R13, [R1+0x1cec] ;  /* 0x001cec00010d7983 */ /* 0x000ee20000100800 */
[----:B0-----:R-:W-:-:S03]  /*18c10*/  @P1 IMAD.MOV.U32 R12, RZ, RZ, R229 ;  /* 0x000000ffff0c1224 */ /* 0x001fc600078e00e5 */
[----:B------:R-:W-:Y:S01]  /*18c20*/  STL [R1+0x25fc], R229 ;  /* 0x0025fce501007387 */ /* 0x000fe20000100800 */
[----:B------:R-:W-:-:S03]  /*18c30*/  ISETP.GT.AND P0, PT, R3, 0x2, PT ;  /* 0x000000020300780c */ /* 0x000fc60003f04270 */
[----:B---3--:R0:W3:Y:S04]  /*18c40*/  @P1 LDG.E.U8 R136, desc[UR60][R12.64] ;  /* 0x0000003c0c881981 */ /* 0x0080e8000c1e1100 */
[----:B------:R-:W4:Y:S01]  /*18c50*/  LDL R13, [R1+0x1ce4] ;  /* 0x001ce400010d7983 */ /* 0x000f220000100800 */
[----:B------:R-:W-:-:S05]  /*18c60*/  PRMT R252, RZ, 0x7610, R252 ;  /* 0x00007610fffc7816 */ /* 0x000fca00000000fc */
[----:B0-----:R-:W-:Y:S01]  /*18c70*/  @P0 IMAD.MOV.U32 R12, RZ, RZ, R231 ;  /* 0x000000ffff0c0224 */ /* 0x001fe200078e00e7 */
[----:B------:R-:W-:Y:S04]  /*18c80*/  STL [R1+0x2600], R231 ;  /* 0x002600e701007387 */ /* 0x000fe80000100800 */
[----:B----4-:R0:W4:Y:S04]  /*18c90*/  @P0 LDG.E.U8 R252, desc[UR60][R12.64] ;  /* 0x0000003c0cfc0981 */ /* 0x010128000c1e1100 */
[----:B------:R-:W0:Y:S04]  /*18ca0*/  LDL R12, [R1+0x1cdc] ;  /* 0x001cdc00010c7983 */ /* 0x000e280000100800 */
[----:B------:R-:W0:Y:S01]  /*18cb0*/  LDL R13, [R1+0x1ce0] ;  /* 0x001ce000010d7983 */ /* 0x000e220000100800 */
[----:B------:R-:W-:-:S02]  /*18cc0*/  PRMT R166, RZ, 0x7610, R166 ;  /* 0x00007610ffa67816 */ /* 0x000fc400000000a6 */
[----:B0-----:R-:W-:-:S04]  /*18cd0*/  @P0 LOP3.LUT R13, R13, R12, RZ, 0x3c, !PT ;  /* 0x0000000c0d0d0212 */ /* 0x001fc800078e3cff */
[----:B------:R-:W-:-:S04]  /*18ce0*/  @P0 LOP3.LUT R12, R13, R12, RZ, 0x3c, !PT ;  /* 0x0000000c0d0c0212 */ /* 0x000fc800078e3cff */
[----:B------:R-:W-:-:S05]  /*18cf0*/  @P0 LOP3.LUT R13, R13, R12, RZ, 0x3c, !PT ;  /* 0x0000000c0d0d0212 */ /* 0x000fca00078e3cff */
[----:B------:R0:W2:Y:S04]  /*18d00*/  @P0 LDG.E.U8 R166, desc[UR60][R12.64] ;  /* 0x0000003c0ca60981 */ /* 0x0000a8000c1e1100 */
[----:B------:R-:W0:Y:S04]  /*18d10*/  LDL R12, [R1+0x1cd4] ;  /* 0x001cd400010c7983 */ /* 0x000e280000100800 */
[----:B------:R-:W0:Y:S01]  /*18d20*/  LDL R13, [R1+0x1cd8] ;  /* 0x001cd800010d7983 */ /* 0x000e220000100800 */
[----:B------:R-:W-:Y:S02]  /*18d30*/  PRMT R100, RZ, 0x7610, R100 ;  /* 0x00007610ff647816 */ /* 0x000fe40000000064 */
[----:B0-----:R-:W-:-:S04]  /*18d40*/  @P0 LOP3.LUT R13, R13, R12, RZ, 0x3c, !PT ;  /* 0x0000000c0d0d0212 */ /* 0x001fc800078e3cff */
[----:B------:R-:W-:-:S04]  /*18d50*/  @P0 LOP3.LUT R12, R13, R12, RZ, 0x3c, !PT ;  /* 0x0000000c0d0c0212 */ /* 0x000fc800078e3cff */
[----:B------:R-:W-:-:S05]  /*18d60*/  @P0 LOP3.LUT R13, R13, R12, RZ, 0x3c, !PT ;  /* 0x0000000c0d0d0212 */ /* 0x000fca00078e3cff */
[----:B------:R0:W3:Y:S04]  /*18d70*/  @P0 LDG.E.U8 R100, desc[UR60][R12.64] ;  /* 0x0000003c0c640981 */ /* 0x0000e8000c1e1100 */
[----:B------:R-:W0:Y:S04]  /*18d80*/  LDL R12, [R1+0x1ccc] ;  /* 0x001ccc00010c7983 */ /* 0x000e280000100800 */
[----:B------:R-:W0:Y:S01]  /*18d90*/  LDL R13, [R1+0x1cd0] ;  /* 0x001cd000010d7983 */ /* 0x000e220000100800 */
[----:B------:R-:W-:Y:S02]  /*18da0*/  PRMT R243, RZ, 0x7610, R243 ;  /* 0x00007610fff37816 */ /* 0x000fe400000000f3 */
[----:B0-----:R-:W-:-:S04]  /*18db0*/  @P0 LOP3.LUT R13, R13, R12, RZ, 0x3c, !PT ;  /* 0x0000000c0d0d0212 */ /* 0x001fc800078e3cff */
[----:B------:R-:W-:-:S04]  /*18dc0*/  @P0 LOP3.LUT R12, R13, R12, RZ, 0x3c, !PT ;  /* 0x0000000c0d0c0212 */ /* 0x000fc800078e3cff */
[----:B------:R-:W-:-:S05]  /*18dd0*/  @P0 LOP3.LUT R13, R13, R12, RZ, 0x3c, !PT ;  /* 0x0000000c0d0d0212 */ /* 0x000fca00078e3cff */
[----:B------:R-:W4:Y:S01]  /*18de0*/  @P0 LDG.E.U8 R243, desc[UR60][R12.64] ;  /* 0x0000003c0cf30981 */ /* 0x000f22000c1e1100 */
[----:B------:R-:W-:-:S03]  /*18df0*/  ISETP.GT.AND P1, PT, R3, 0x3, PT ;  /* 0x000000030300780c */ /* 0x000fc60003f24270 */
[----:B----4-:R0:W-:Y:S04]  /*18e00*/  STL [R1+0x61c], R243 ;  /* 0x00061cf301007387 */ /* 0x0101e80000100800 */
[----:B0-----:R-:W4:Y:S04]  /*18e10*/  LDL.LU R243, [R1+0x2dd8] ;  /* 0x002dd80001f37983 */ /* 0x001f280000300800 */
[----:B------:R-:W2:Y:S04]  /*18e20*/  LDL R12, [R1+0x1cc4] ;  /* 0x001cc400010c7983 */ /* 0x000ea80000100800 */
[----:B------:R-:W2:Y:S01]  /*18e30*/  LDL R13, [R1+0x1cc8] ;  /* 0x001cc800010d7983 */ /* 0x000ea20000100800 */
[----:B------:R-:W-:-:S02]  /*18e40*/  PRMT R21, RZ, 0x7610, R21 ;  /* 0x00007610ff157816 */ /* 0x000fc40000000015 */
[----:B--2---:R-:W-:-:S04]  /*18e50*/  @P1 LOP3.LUT R13, R13, R12, RZ, 0x3c, !PT ;  /* 0x0000000c0d0d1212 */ /* 0x004fc800078e3cff */
        /* <DEDUP_REMOVED lines=26> */
[----:B------:R-:W-:Y:S02]  /*19000*/  ISETP.GT.AND P0, PT, R3, 0x4, PT ;  /* 0x000000040300780c */ /* 0x000fe40003f04270 */
[----:B------:R-:W-:-:S11]  /*19010*/  PRMT R250, RZ, 0x7610, R250 ;  /* 0x00007610fffa7816 */ /* 0x000fd600000000fa */
        /* <DEDUP_REMOVED lines=17> */
[----:B------:R-:W4:Y:S04]  /*19130*/  @P0 LDG.E.U8 R246, desc[UR60][R12.64] ;  /* 0x0000003c0cf60981 */ /* 0x000f28000c1e1100 */
        /* <DEDUP_REMOVED lines=8> */
[----:B------:R-:W2:Y:S01]  /*191c0*/  @P0 LDG.E.U8 R241, desc[UR60][R12.64] ;  /* 0x0000003c0cf10981 */ /* 0x000ea2000c1e1100 */
[----:B------:R-:W-:-:S03]  /*191d0*/  ISETP.GT.AND P1, PT, R3, 0x5, PT ;  /* 0x000000050300780c */ /* 0x000fc60003f24270 */
[----:B--2---:R0:W-:Y:S04]  /*191e0*/  STL [R1+0x60c], R241 ;  /* 0x00060cf101007387 */ /* 0x0041e80000100800 */
[----:B0-----:R-:W2:Y:S04]  /*191f0*/  LDL.LU R241, [R1+0x2dd0] ;  /* 0x002dd00001f17983 */ /* 0x001ea80000300800 */
[----:B------:R-:W3:Y:S04]  /*19200*/  LDL R12, [R1+0x1c84] ;  /* 0x001c8400010c7983 */ /* 0x000ee80000100800 */
[----:B------:R-:W3:Y:S01]  /*19210*/  LDL R13, [R1+0x1c88] ;  /* 0x001c8800010d7983 */ /* 0x000ee20000100800 */
[----:B------:R-:W-:-:S02]  /*19220*/  PRMT R20, RZ, 0x7610, R20 ;  /* 0x00007610ff147816 */ /* 0x000fc40000000014 */
[----:B---3--:R-:W-:-:S04]  /*19230*/  @P1 LOP3.LUT R13, R13, R12, RZ, 0x3c, !PT ;  /* 0x0000000c0d0d1212 */ /* 0x008fc800078e3cff */
        /* <DEDUP_REMOVED lines=282> */
[----:B----4-:R-:W-:Y:S02]  /*1a3e0*/  PRMT R240, RZ, 0x7610, R240 ;  /* 0x00007610fff07816 */ /* 0x010fe400000000f0 */
[----:B0-----:R-:W-:-:S04]  /*1a3f0*/  @P0 LOP3.LUT R13, R13, R12, RZ, 0x3c, !PT ;  /* 0x0000000c0d0d0212 */ /* 0x001fc800078e3cff */
[----:B------:R-:W-:-:S04]  /*1a400*/  @P0 LOP3.LUT R12, R13, R12, RZ, 0x3c, !PT ;  /* 0x0000000c0d0c0212 */ /* 0x000fc800078e3cff */
[----:B------:R-:W-:-:S05]  /*1a410*/  @P0 LOP3.LUT R13, R13, R12, RZ, 0x3c, !PT ;  /* 0x0000000c0d0d0212 */ /* 0x000fca00078e3cff */
[----:B------:R0:W4:Y:S04]  /*1a420*/  @P0 LDG.E.U8 R240, desc[UR60][R12.64] ;  /* 0x0000003c0cf00981 */ /* 0x000128000c1e1100 */
[----:B------:R-:W0:Y:S04]  /*1a430*/  LDL R12, [R1+0x1b54] ;  /* 0x001b5400010c7983 */ /* 0x000e280000100800 */
[----:B------:R-:W0:Y:S01]  /*1a440*/  LDL R13, [R1+0x1b58] ;  /* 0x001b5800010d7983 */ /* 0x000e220000100800 */
[----:B------:R-:W-:Y:S02]  /*1a450*/  PRMT R238, RZ, 0x7610, R238 ;  /* 0x00007610ffee7816 */ /* 0x000fe400000000ee */
[----:B0-----:R-:W-:-:S04]  /*1a460*/  @P0 LOP3.LUT R13, R13, R12, RZ, 0x3c, !PT ;  /* 0x0000000c0d0d0212 */ /* 0x001fc800078e3cff */
[----:B------:R-:W-:-:S04]  /*1a470*/  @P0 LOP3.LUT R12, R13, R12, RZ, 0x3c, !PT ;  /* 0x0000000c0d0c0212 */ /* 0x000fc800078e3cff */
[----:B------:R-:W-:-:S05]  /*1a480*/  @P0 LOP3.LUT R13, R13, R12, RZ, 0x3c, !PT ;  /* 0x0000000c0d0d0212 */ /* 0x000fca00078e3cff */
[----:B------:R-:W2:Y:S04]  /*1a490*/  @P0 LDG.E.U8 R238, desc[UR60][R12.64] ;  /* 0x0000003c0cee0981 */ /* 0x000ea8000c1e1100 */
        /* <DEDUP_REMOVED lines=16> */
[----:B------:R0:W4:Y:S04]  /*1a5a0*/  @P1 LDG.E.U8 R16, desc[UR60][R12.64] ;  /* 0x0000003c0c101981 */ /* 0x000128000c1e1100 */
[----:B------:R-:W0:Y:S04]  /*1a5b0*/  LDL R12, [R1+0x1b3c] ;  /* 0x001b3c00010c7983 */ /* 0x000e280000100800 */
[----:B------:R-:W0:Y:S01]  /*1a5c0*/  LDL R13, [R1+0x1b40] ;  /* 0x001b4000010d7983 */ /* 0x000e220000100800 */
[----:B--2---:R-:W-:Y:S02]  /*1a5d0*/  PRMT R238, RZ, 0x7610, R238 ;  /* 0x00007610ffee7816 */ /* 0x004fe400000000ee */
        /* <DEDUP_REMOVED lines=80> */
[----:B------:R-:W-:Y:S02]  /*1aae0*/  ISETP.GT.AND P0, PT, R3, 0x12, PT ;  /* 0x000000120300780c */ /* 0x000fe40003f04270 */
[----:B------:R-:W-:-:S11]  /*1aaf0*/  PRMT R223, RZ, 0x7610, R223 ;  /* 0x00007610ffdf7816 */ /* 0x000fd600000000df */
[----:B0-----:R-:W-:-:S04]  /*1ab00*/  @P0 LOP3.LUT R13, R13, R12, RZ, 0x3c, !PT ;  /* 0x0000000c0d0d0212 */ /* 0x001fc800078e3cff */
[----:B------:R-:W-:-:S04]  /*1ab10*/  @P0 LOP3.LUT R12, R13, R12, RZ, 0x3c, !PT ;  /* 0x0000000c0d0c0212 */ /* 0x000fc800078e3cff */
[----:B------:R-:W-:-:S05]  /*1ab20*/  @P0 LOP3.LUT R13, R13, R12, RZ, 0x3c, !PT ;  /* 0x0000000c0d0d0212 */ /* 0x000fca00078e3cff */
[----:B------:R-:W3:Y:S04]  /*1ab30*/  @P0 LDG.E.U8 R223, desc[UR60][R12.64] ;  /* 0x0000003c0cdf0981 */ /* 0x000ee8000c1e1100 */
[----:B---3--:R0:W-:Y:S04]  /*1ab40*/  STL [R1+0x55c], R223 ;  /* 0x00055cdf01007387 */ /* 0x0081e80000100800 */
[----:B0-----:R-:W3:Y:S04]  /*1ab50*/  LDL.LU R223, [R1+0x2da4] ;  /* 0x002da40001df7983 */ /* 0x001ee80000300800 */
[----:B------:R-:W2:Y:S04]  /*1ab60*/  LDL R12, [R1+0x1adc] ;  /* 0x001adc00010c7983 */ /* 0x000ea80000100800 */
[----:B------:R-:W2:Y:S01]  /*1ab70*/  LDL R13, [R1+0x1ae0] ;  /* 0x001ae000010d7983 */ /* 0x000ea20000100800 */
[----:B----4-:R-:W-:-:S02]  /*1ab80*/  PRMT R224, RZ, 0x7610, R224 ;  /* 0x00007610ffe07816 */ /* 0x010fc400000000e0 */
[----:B--2---:R-:W-:-:S04]  /*1ab90*/  @P0 LOP3.LUT R13, R13, R12, RZ, 0x3c, !PT ;  /* 0x0000000c0d0d0212 */ /* 0x004fc800078e3cff */
[----:B------:R-:W-:-:S04]  /*1aba0*/  @P0 LOP3.LUT R12, R13, R12, RZ, 0x3c, !PT ;  /* 0x0000000c0d0c0212 */ /* 0x000fc800078e3cff */
[----:B------:R-:W-:-:S05]  /*1abb0*/  @P0 LOP3.LUT R13, R13, R12, RZ, 0x3c, !PT ;  /* 0x0000000c0d0d0212 */ /* 0x000fca00078e3cff */
[----:B------:R-:W2:Y:S04]  /*1abc0*/  @P0 LDG.E.U8 R224, desc[UR60][R12.64] ;  /* 0x0000003c0ce00981 */ /* 0x000ea8000c1e1100 */
[----:B--2---:R0:W-:Y:S04]  /*1abd0*/  STL [R1+0x578], R224 ;  /* 0x000578e001007387 */ /* 0x0041e80000100800 */
[----:B0-----:R-:W2:Y:S04]  /*1abe0*/  LDL.LU R224, [R1+0x2da0] ;  /* 0x002da00001e07983 */ /* 0x001ea80000300800 */
[----:B------:R-:W4:Y:S04]  /*1abf0*/  LDL R12, [R1+0x1ad4] ;  /* 0x001ad400010c7983 */ /* 0x000f280000100800 */
[----:B------:R-:W4:Y:S01]  /*1ac00*/  LDL R13, [R1+0x1ad8] ;  /* 0x001ad800010d7983 */ /* 0x000f220000100800 */
[----:B---3--:R-:W-:-:S02]  /*1ac10*/  PRMT R223, RZ, 0x7610, R223 ;  /* 0x00007610ffdf7816 */ /* 0x008fc400000000df */
[----:B----4-:R-:W-:-:S04]  /*1ac20*/  @P0 LOP3.LUT R13, R13, R12, RZ, 0x3c, !PT ;  /* 0x0000000c0d0d0212 */ /* 0x010fc800078e3cff */
[----:B------:R-:W-:-:S04]  /*1ac30*/  @P0 LOP3.LUT R12, R13, R12, RZ, 0x3c, !PT ;  /* 0x0000000c0d0c0212 */ /* 0x000fc800078e3cff */
[----:B------:R-:W-:-:S05]  /*1ac40*/  @P0 LOP3.LUT R13, R13, R12, RZ, 0x3c, !PT ;  /* 0x0000000c0d0d0212 */ /* 0x000fca00078e3cff */
[----:B------:R-:W3:Y:S04]  /*1ac50*/  @P0 LDG.E.U8 R223, desc[UR60][R12.64] ;  /* 0x0000003c0cdf0981 */ /* 0x000ee8000c1e1100 */
[----:B---3--:R0:W-:Y:S04]  /*1ac60*/  STL [R1+0x598], R223 ;  /* 0x000598df01007387 */ /* 0x0081e80000100800 */
[----:B0-----:R-:W3:Y:S04]  /*1ac70*/  LDL.LU R223, [R1+0x2d9c] ;  /* 0x002d9c0001df7983 */ /* 0x001ee80000300800 */
[----:B------:R-:W4:Y:S04]  /*1ac80*/  LDL R12, [R1+0x1acc] ;  /* 0x001acc00010c7983 */ /* 0x000f280000100800 */
[----:B------:R-:W4:Y:S01]  /*1ac90*/  LDL R13, [R1+0x1ad0] ;  /* 0x001ad000010d7983 */ /* 0x000f220000100800 */
[----:B--2---:R-:W-:-:S02]  /*1aca0*/  PRMT R224, RZ, 0x7610, R224 ;  /* 0x00007610ffe07816 */ /* 0x004fc400000000e0 */
[----:B----4-:R-:W-:-:S04]  /*1acb0*/  @P0 LOP3.LUT R13, R13, R12, RZ, 0x3c, !PT ;  /* 0x0000000c0d0d0212 */ /* 0x010fc800078e3cff */
[----:B------:R-:W-:-:S04]  /*1acc0*/  @P0 LOP3.LUT R12, R13, R12, RZ, 0x3c, !PT ;  /* 0x0000000c0d0c0212 */ /* 0x000fc800078e3cff */
[----:B------:R-:W-:-:S05]  /*1acd0*/  @P0 LOP3.LUT R13, R13, R12, RZ, 0x3c, !PT ;  /* 0x0000000c0d0d0212 */ /* 0x000fca00078e3cff */
[----:B------:R-:W2:Y:S01]  /*1ace0*/  @P0 LDG.E.U8 R224, desc[UR60][R12.64] ;  /* 0x0000003c0ce00981 */ /* 0x000ea2000c1e1100 */
[----:B------:R-:W-:-:S03]  /*1acf0*/  ISETP.GT.AND P1, PT, R3, 0x13, PT ;  /* 0x000000130300780c */ /* 0x000fc60003f24270 */
[----:B--2---:R0:W-:Y:S04]  /*1ad00*/  STL [R1+0x5b8], R224 ;  /* 0x0005b8e001007387 */ /* 0x0041e80000100800 */
[----:B0-----:R-:W2:Y:S04]  /*1ad10*/  LDL.LU R224, [R1+0x2d98] ;  /* 0x002d980001e07983 */ /* 0x001ea80000300800 */
[----:B------:R-:W4:Y:S04]  /*1ad20*/  LDL R12, [R1+0x1ac4] ;  /* 0x001ac400010c7983 */ /* 0x000f280000100800 */
[----:B------:R-:W4:Y:S01]  /*1ad30*/  LDL R13, [R1+0x1ac8] ;  /* 0x001ac800010d7983 */ /* 0x000f220000100800 */
[----:B------:R-:W-:-:S02]  /*1ad40*/  PRMT R85, RZ, 0x7610, R85 ;  /* 0x00007610ff557816 */ /* 0x000fc40000000055 */
[----:B----4-:R-:W-:-:S04]  /*1ad50*/  @P1 LOP3.LUT R13, R13, R12, RZ, 0x3c, !PT ;  /* 0x0000000c0d0d1212 */ /* 0x010fc800078e3cff */
        /* <DEDUP_REMOVED lines=26> */
[----:B------:R-:W-:Y:S02]  /*1af00*/  ISETP.GT.AND P0, PT, R3, 0x14, PT ;  /* 0x000000140300780c */ /* 0x000fe40003f04270 */
[----:B---3--:R-:W-:-:S11]  /*1af10*/  PRMT R223, RZ, 0x7610, R223 ;  /* 0x00007610ffdf7816 */ /* 0x008fd600000000df */
[----:B0-----:R-:W-:-:S04]  /*1af20*/  @P0 LOP3.LUT R13, R13, R12, RZ, 0x3c, !PT ;  /* 0x0000000c0d0d0212 */ /* 0x001fc800078e3cff */
        /* <DEDUP_REMOVED lines=190> */
[----:B------:R-:W4:Y:S04]  /*1bb10*/  @P0 LDG.E.U8 R223, desc[UR60][R12.64] ;  /* 0x0000003c0cdf0981 */ /* 0x000f28000c1e1100 */
[----:B----4-:R0:W-:Y:S04]  /*1bb20*/  STL [R1+0xa0c], R223 ;  /* 0x000a0cdf01007387 */ /* 0x0101e80000100800 */
[----:B0-----:R-:W4:Y:S04]  /*1bb30*/  LDL.LU R223, [R1+0x2d78] ;  /* 0x002d780001df7983 */ /* 0x001f280000300800 */
[----:B------:R-:W3:Y:S04]  /*1bb40*/  LDL R12, [R1+0x19dc] ;  /* 0x0019dc00010c7983 */ /* 0x000ee80000100800 */
[----:B------:R-:W3:Y:S01]  /*1bb50*/  LDL R13, [R1+0x19e0] ;  /* 0x0019e000010d7983 */ /* 0x000ee20000100800 */
[----:B--2---:R-:W-:-:S02]  /*1bb60*/  PRMT R224, RZ, 0x7610, R224 ;  /* 0x00007610ffe07816 */ /* 0x004fc400000000e0 */
[----:B---3--:R-:W-:-:S04]  /*1bb70*/  @P0 LOP3.LUT R13, R13, R12, RZ, 0x3c, !PT ;  /* 0x0000000c0d0d0212 */ /* 0x008fc800078e3cff */
[----:B------:R-:W-:-:S04]  /*1bb80*/  @P0 LOP3.LUT R12, R13, R12, RZ, 0x3c, !PT ;  /* 0x0000000c0d0c0212 */ /* 0x000fc800078e3cff */
[----:B------:R-:W-:-:S05]  /*1bb90*/  @P0 LOP3.LUT R13, R13, R12, RZ, 0x3c, !PT ;  /* 0x0000000c0d0d0212 */ /* 0x000fca00078e3cff */
[----:B------:R-:W2:Y:S04]  /*1bba0*/  @P0 LDG.E.U8 R224, desc[UR60][R12.64] ;  /* 0x0000003c0ce00981 */ /* 0x000ea8000c1e1100 */
[----:B--2---:R0:W-:Y:S04]  /*1bbb0*/  STL [R1+0xa34], R224 ;  /* 0x000a34e001007387 */ /* 0x0041e80000100800 */
[----:B0-----:R-:W2:Y:S04]  /*1bbc0*/  LDL.LU R224, [R1+0x2d74] ;  /* 0x002d740001e07983 */ /* 0x001ea80000300800 */
[----:B------:R-:W3:Y:S04]  /*1bbd0*/  LDL R12, [R1+0x19d4] ;  /* 0x0019d400010c7983 */ /* 0x000ee80000100800 */
[----:B------:R-:W3:Y:S01]  /*1bbe0*/  LDL R13, [R1+0x19d8] ;  /* 0x0019d800010d7983 */ /* 0x000ee20000100800 */
[----:B----4-:R-:W-:-:S02]  /*1bbf0*/  PRMT R223, RZ, 0x7610, R223 ;  /* 0x00007610ffdf7816 */ /* 0x010fc400000000df */
[----:B---3--:R-:W-:-:S04]  /*1bc00*/  @P0 LOP3.LUT R13, R13, R12, RZ, 0x3c, !PT ;  /* 0x0000000c0d0d0212 */ /* 0x008fc800078e3cff */
        /* <DEDUP_REMOVED lines=241> */
[----:B------:R-:W-:-:S02]  /*1cb20*/  PRMT R223, RZ, 0x7610, R223 ;  /* 0x00007610ffdf7816 */ /* 0x000fc400000000df */
[----:B----4-:R-:W-:-:S04]  /*1cb30*/  @P0 LOP3.LUT R13, R13, R12, RZ, 0x3c, !PT ;  /* 0x0000000c0d0d0212 */ /* 0x010fc800078e3cff */
[----:B------:R-:W-:-:S04]  /*1cb40*/  @P0 LOP3.LUT R12, R13, R12, RZ, 0x3c, !PT ;  /* 0x0000000c0d0c0212 */ /* 0x000fc800078e3cff */
[----:B------:R-:W-:-:S05]  /*1cb50*/  @P0 LOP3.LUT R13, R13, R12, RZ, 0x3c, !PT ;  /* 0x0000000c0d0d0212 */ /* 0x000fca00078e3cff */
[----:B------:R-:W4:Y:S04]  /*1cb60*/  @P0 LDG.E.U8 R223, desc[UR60][R12.64] ;  /* 0x0000003c0cdf0981 */ /* 0x000f28000c1e1100 */
[----:B----4-:R0:W-:Y:S04]  /*1cb70*/  STL [R1+0xaf4], R223 ;  /* 0x000af4df01007387 */ /* 0x0101e80000100800 */
[----:B0-----:R-:W4:Y:S04]  /*1cb80*/  LDL.LU R223, [R1+0x2d4c] ;  /* 0x002d4c0001df7983 */ /* 0x001f280000300800 */
[----:B------:R-:W2:Y:S04]  /*1cb90*/  LDL R12, [R1+0x18d4] ;  /* 0x0018d400010c7983 */ /* 0x000ea80000100800 */
[----:B------:R-:W2:Y:S01]  /*1cba0*/  LDL R13, [R1+0x18d8] ;  /* 0x0018d800010d7983 */ /* 0x000ea20000100800 */
[----:B---3--:R-:W-:-:S02]  /*1cbb0*/  PRMT R222, RZ, 0x7610, R222 ;  /* 0x00007610ffde7816 */ /* 0x008fc400000000de */
[----:B--2---:R-:W-:-:S04]  /*1cbc0*/  @P0 LOP3.LUT R13, R13, R12, RZ, 0x3c, !PT ;  /* 0x0000000c0d0d0212 */ /* 0x004fc800078e3cff */
        /* <DEDUP_REMOVED lines=11> */
[----:B------:R-:W3:Y:S01]  /*1cc80*/  @P0 LDG.E.U8 R223, desc[UR60][R12.64] ;  /* 0x0000003c0cdf0981 */ /* 0x000ee2000c1e1100 */
[----:B------:R-:W-:-:S03]  /*1cc90*/  ISETP.GT.AND P1, PT, R3, 0x23, PT ;  /* 0x000000230300780c */ /* 0x000fc60003f24270 */
        /* <DEDUP_REMOVED lines=33> */
[----:B--2---:R-:W-:-:S11]  /*1ceb0*/  PRMT R222, RZ, 0x7610, R222 ;  /* 0x00007610ffde7816 */ /* 0x004fd600000000de */
[----:B0-----:R-:W-:-:S04]  /*1cec0*/  @P0 LOP3.LUT R13, R13, R12, RZ, 0x3c, !PT ;  /* 0x0000000c0d0d0212 */ /* 0x001fc800078e3cff */
        /* <DEDUP_REMOVED lines=147> */
[----:B---3--:R-:W-:Y:S02]  /*1d800*/  PRMT R223, RZ, 0x7610, R223 ;  /* 0x00007610ffdf7816 */ /* 0x008fe400000000df */
[----:B0-----:R-:W-:-:S04]  /*1d810*/  @P0 LOP3.LUT R13, R13, R12, RZ, 0x3c, !PT ;  /* 0x0000000c0d0d0212 */ /* 0x001fc800078e3cff */
[----:B------:R-:W-:-:S04]  /*1d820*/  @P0 LOP3.LUT R12, R13, R12, RZ, 0x3c, !PT ;  /* 0x0000000c0d0c0212 */ /* 0x000fc800078e3cff */
[----:B------:R-:W-:-:S05]  /*1d830*/  @P0 LOP3.LUT R13, R13, R12, RZ, 0x3c, !PT ;  /* 0x0000000c0d0d0212 */ /* 0x000fca00078e3cff */
[----:B------:R-:W3:Y:S01]  /*1d840*/  @P0 LDG.E.U8 R223, desc[UR60][R12.64] ;  /* 0x0000003c0cdf0981 */ /* 0x000ee2000c1e1100 */
[----:B------:R-:W-:-:S03]  /*1d850*/  ISETP.GT.AND P1, PT, R3, 0x29, PT ;  /* 0x000000290300780c */ /* 0x000fc60003f24270 */
[----:B---3--:R0:W-:Y:S04]  /*1d860*/  STL [R1+0xbc4], R223 ;  /* 0x000bc4df01007387 */ /* 0x0081e80000100800 */
[----:B0-----:R-:W3:Y:S04]  /*1d870*/  LDL.LU R223, [R1+0x2d28] ;  /* 0x002d280001df7983 */ /* 0x001ee80000300800 */
        /* <DEDUP_REMOVED lines=179> */
[----:B--2---:R-:W-:Y:S02]  /*1e3b0*/  PRMT R223, RZ, 0x7610, R223 ;  /* 0x00007610ffdf7816 */ /* 0x004fe400000000df */
        /* <DEDUP_REMOVED lines=12> */
[----:B------:R-:W4:Y:S04]  /*1e480*/  @P0 LDG.E.U8 R24, desc[UR60][R12.64] ;  /* 0x0000003c0c180981 */ /* 0x000f28000c1e1100 */
[----:B------:R-:W3:Y:S04]  /*1e490*/  LDL R12, [R1+0x1744] ;  /* 0x00174400010c7983 */ /* 0x000ee80000100800 */
[----:B------:R-:W3:Y:S01]  /*1e4a0*/  LDL R13, [R1+0x1748] ;  /* 0x00174800010d7983 */ /* 0x000ee20000100800 */
[----:B------:R-:W-:Y:S02]  /*1e4b0*/  ISETP.GT.AND P1, PT, R3, 0x2f, PT ;  /* 0x0000002f0300780c */ /* 0x000fe40003f24270 */
[----:B------:R-:W-:Y:S01]  /*1e4c0*/  PRMT R29, RZ, 0x7610, R29 ;  /* 0x00007610ff1d7816 */ /* 0x000fe2000000001d */
[----:B----4-:R0:W-:Y:S10]  /*1e4d0*/  STL [R1+0x2824], R24 ;  /* 0x0028241801007387 */ /* 0x0101f40000100800 */
[----:B---3--:R-:W-:-:S04]  /*1e4e0*/  @P1 LOP3.LUT R13, R13, R12, RZ, 0x3c, !PT ;  /* 0x0000000c0d0d1212 */ /* 0x008fc800078e3cff */
[----:B------:R-:W-:-:S04]  /*1e4f0*/  @P1 LOP3.LUT R12, R13, R12, RZ, 0x3c, !PT ;  /* 0x0000000c0d0c1212 */ /* 0x000fc800078e3cff */
[----:B------:R-:W-:-:S05]  /*1e500*/  @P1 LOP3.LUT R13, R13, R12, RZ, 0x3c, !PT ;  /* 0x0000000c0d0d1212 */ /* 0x000fca00078e3cff */
[----:B------:R1:W3:Y:S04]  /*1e510*/  @P1 LDG.E.U8 R29, desc[UR60][R12.64] ;  /* 0x0000003c0c1d1981 */ /* 0x0002e8000c1e1100 */
[----:B------:R-:W1:Y:S04]  /*1e520*/  LDL R12, [R1+0x173c] ;  /* 0x00173c00010c7983 */ /* 0x000e680000100800 */
[----:B------:R-:W1:Y:S01]  /*1e530*/  LDL R13, [R1+0x1740] ;  /* 0x00174000010d7983 */ /* 0x000e620000100800 */
[----:B0-----:R-:W-:Y:S02]  /*1e540*/  PRMT R24, RZ, 0x7610, R24 ;  /* 0x00007610ff187816 */ /* 0x001fe40000000018 */
[----:B-1----:R-:W-:-:S04]  /*1e550*/  @P1 LOP3.LUT R13, R13, R12, RZ, 0x3c, !PT ;  /* 0x0000000c0d0d1212 */ /* 0x002fc800078e3cff */
        /* <DEDUP_REMOVED lines=1578> */
[----:B------:R-:W4:Y:S02]  /*24800*/  LDL R13, [R1+0x11d0] ;  /* 0x0011d000010d7983 */ /* 0x000f240000100800 */
[----:B----4-:R-:W-:-:S02]  /*24810*/  @P0 LOP3.LUT R13, R13, R12, RZ, 0x3c, !PT ;  /* 0x0000000c0d0d0212 */ /* 0x010fc400078e3cff */
[----:B--2---:R-:W-:Y:S02]  /*24820*/  PRMT R223, RZ, 0x7610, R223 ;  /* 0x00007610ffdf7816 */ /* 0x004fe400000000df */
[----:B------:R-:W-:-:S04]  /*24830*/  @P0 LOP3.LUT R12, R13, R12, RZ, 0x3c, !PT ;  /* 0x0000000c0d0c0212 */ /* 0x000fc800078e3cff */
[----:B------:R-:W-:-:S05]  /*24840*/  @P0 LOP3.LUT R13, R13, R12, RZ, 0x3c, !PT ;  /* 0x0000000c0d0d0212 */ /* 0x000fca00078e3cff */
[----:B------:R-:W2:Y:S01]  /*24850*/  @P0 LDG.E.U8 R223, desc[UR60][R12.64] ;  /* 0x0000003c0cdf0981 */ /* 0x000ea2000c1e1100 */
[----:B------:R-:W-:-:S03]  /*24860*/  ISETP.GT.AND P1, PT, R3, 0x5b, PT ;  /* 0x0000005b0300780c */ /* 0x000fc60003f24270 */
        /* <DEDUP_REMOVED lines=119> */
[----:B------:R-:W3:Y:S02]  /*24fe0*/  LDL R13, [R1+0x1160] ;  /* 0x00116000010d7983 */ /* 0x000ee40000100800 */
[----:B---3--:R-:W-:-:S02]  /*24ff0*/  @P0 LOP3.LUT R13, R13, R12, RZ, 0x3c, !PT ;  /* 0x0000000c0d0d0212 */ /* 0x008fc400078e3cff */
[----:B--2---:R-:W-:Y:S02]  /*25000*/  PRMT R223, RZ, 0x7610, R223 ;  /* 0x00007610ffdf7816 */ /* 0x004fe400000000df */
        /* <DEDUP_REMOVED lines=20> */
[----:B------:R-:W2:Y:S01]  /*25150*/  @P0 LDG.E.U8 R223, desc[UR60][R12.64] ;  /* 0x0000003c0cdf0981 */ /* 0x000ea2000c1e1100 */
[----:B------:R-:W-:-:S03]  /*25160*/  ISETP.GT.AND P1, PT, R3, 0x5f, PT ;  /* 0x0000005f0300780c */ /* 0x000fc60003f24270 */
        /* <DEDUP_REMOVED lines=724> */
[----:B------:R-:W3:Y:S04]  /*27eb0*/  LDL R12, [R1+0xe8c] ;  /* 0x000e8c00010c7983 */ /* 0x000ee80000100800 */
[----:B------:R-:W3:Y:S01]  /*27ec0*/  LDL R13, [R1+0xe90] ;  /* 0x000e9000010d7983 */ /* 0x000ee20000100800 */
[----:B------:R-:W-:-:S02]  /*27ed0*/  PRMT R221, RZ, 0x7610, R221 ;  /* 0x00007610ffdd7816 */ /* 0x000fc400000000dd */
[----:B---3--:R-:W-:-:S04]  /*27ee0*/  @P0 LOP3.LUT R13, R13, R12, RZ, 0x3c, !PT ;  /* 0x0000000c0d0d0212 */ /* 0x008fc800078e3cff */
        /* <DEDUP_REMOVED lines=48> */
[----:B------:R-:W3:Y:S04]  /*281f0*/  @P0 LDG.E.U8 R219, desc[UR60][R12.64] ;  /* 0x0000003c0cdb0981 */ /* 0x000ee8000c1e1100 */
[----:B----4-:R0:W-:Y:S04]  /*28200*/  STL [R1+0x6dc], R165 ;  /* 0x0006dca501007387 */ /* 0x0101e80000100800 */
[----:B0-----:R-:W4:Y:S04]  /*28210*/  LDL R165, [R1+0xe38] ;  /* 0x000e380001a57983 */ /* 0x001f280000100800 */
        /* <DEDUP_REMOVED lines=17> */
[----:B------:R-:W4:Y:S01]  /*28330*/  @P0 LDG.E.U8 R218, desc[UR60][R12.64] ;  /* 0x0000003c0cda0981 */ /* 0x000f22000c1e1100 */
[----:B------:R-:W-:-:S03]  /*28340*/  ISETP.GT.AND P1, PT, R3, 0x77, PT ;  /* 0x000000770300780c */ /* 0x000fc60003f24270 */
        /* <DEDUP_REMOVED lines=16> */
[----:B------:R-:W2:Y:S01]  /*28450*/  LDL R13, [R1+0xe34] ;  /* 0x000e3400010d7983 */ /* 0x000ea20000100800 */
[----:B------:R-:W-:Y:S01]  /*28460*/  PRMT R187, RZ, 0x7610, R187 ;  /* 0x00007610ffbb7816 */ /* 0x000fe200000000bb */
[----:B0-----:R-:W-:Y:S01]  /*28470*/  @P1 IMAD.MOV.U32 R12, RZ, RZ, R165 ;  /* 0x000000ffff0c1224 */ /* 0x001fe200078e00a5 */
[----:B------:R-:W-:Y:S02]  /*28480*/  PRMT R185, RZ, 0x7610, R185 ;  /* 0x00007610ffb97816 */ /* 0x000fe400000000b9 */
[----:B------:R-:W-:Y:S02]  /*28490*/  ISETP.GT.AND P0, PT, R3, 0x78, PT ;  /* 0x000000780300780c */ /* 0x000fe40003f04270 */
[----:B------:R-:W-:Y:S01]  /*284a0*/  PRMT R217, RZ, 0x7610, R217 ;  /* 0x00007610ffd97816 */ /* 0x000fe200000000d9 */
[----:B------:R-:W4:Y:S04]  /*284b0*/  LDL R165, [R1+0xe08] ;  /* 0x000e080001a57983 */ /* 0x000f280000100800 */
[----:B--2---:R0:W2:Y:S04]  /*284c0*/  @P1 LDG.E.U8 R187, desc[UR60][R12.64] ;  /* 0x0000003c0cbb1981 */ /* 0x0040a8000c1e1100 */
[----:B------:R-:W0:Y:S04]  /*284d0*/  LDL R12, [R1+0xe2c] ;  /* 0x000e2c00010c7983 */ /* 0x000e280000100800 */
[----:B------:R-:W0:Y:S02]  /*284e0*/  LDL R13, [R1+0xe30] ;  /* 0x000e3000010d7983 */ /* 0x000e240000100800 */
[----:B0-----:R-:W-:-:S04]  /*284f0*/  @P1 LOP3.LUT R13, R13, R12, RZ, 0x3c, !PT ;  /* 0x0000000c0d0d1212 */ /* 0x001fc800078e3cff */
[----:B------:R-:W-:-:S04]  /*28500*/  @P1 LOP3.LUT R12, R13, R12, RZ, 0x3c, !PT ;  /* 0x0000000c0d0c1212 */ /* 0x000fc800078e3cff */
[----:B------:R-:W-:-:S05]  /*28510*/  @P1 LOP3.LUT R13, R13, R12, RZ, 0x3c, !PT ;  /* 0x0000000c0d0d1212 */ /* 0x000fca00078e3cff */
[----:B------:R0:W2:Y:S04]  /*28520*/  @P1 LDG.E.U8 R185, desc[UR60][R12.64] ;  /* 0x0000003c0cb91981 */ /* 0x0000a8000c1e1100 */
[----:B------:R-:W0:Y:S04]  /*28530*/  LDL R12, [R1+0xe24] ;  /* 0x000e2400010c7983 */ /* 0x000e280000100800 */
[----:B------:R-:W0:Y:S02]  /*28540*/  LDL R13, [R1+0xe28] ;  /* 0x000e2800010d7983 */ /* 0x000e240000100800 */
        /* <DEDUP_REMOVED lines=27> */
[----:B------:R-:W-:Y:S02]  /*28700*/  ISETP.GT.AND P1, PT, R3, 0x79, PT ;  /* 0x000000790300780c */ /* 0x000fe40003f24270 */
[----:B---3--:R-:W-:-:S04]  /*28710*/  @P0 LOP3.LUT R13, R13, R12, RZ, 0x3c, !PT ;  /* 0x0000000c0d0d0212 */ /* 0x008fc800078e3cff */
[----:B------:R-:W-:-:S04]  /*28720*/  @P0 LOP3.LUT R12, R13, R12, RZ, 0x3c, !PT ;  /* 0x0000000c0d0c0212 */ /* 0x000fc800078e3cff */
[----:B------:R-:W-:-:S05]  /*28730*/  @P0 LOP3.LUT R13, R13, R12, RZ, 0x3c, !PT ;  /* 0x0000000c0d0d0212 */ /* 0x000fca00078e3cff */
[----:B------:R0:W3:Y:S04]  /*28740*/  @P0 LDG.E.U8 R183, desc[UR60][R12.64] ;  /* 0x0000003c0cb70981 */ /* 0x0000e8000c1e1100 */
[----:B------:R-:W4:Y:S01]  /*28750*/  LDL R13, [R1+0xe04] ;  /* 0x000e0400010d7983 */ /* 0x000f220000100800 */
[----:B------:R-:W-:Y:S01]  /*28760*/  PRMT R182, RZ, 0x7610, R182 ;  /* 0x00007610ffb67816 */ /* 0x000fe200000000b6 */
[----:B0-----:R-:W-:Y:S01]  /*28770*/  @P1 IMAD.MOV.U32 R12, RZ, RZ, R165 ;  /* 0x000000ffff0c1224 */ /* 0x001fe200078e00a5 */
[----:B------:R-:W-:Y:S02]  /*28780*/  PRMT R180, RZ, 0x7610, R180 ;  /* 0x00007610ffb47816 */ /* 0x000fe400000000b4 */
[----:B------:R-:W-:Y:S02]  /*28790*/  PRMT R178, RZ, 0x7610, R178 ;  /* 0x00007610ffb27816 */ /* 0x000fe400000000b2 */
[----:B------:R-:W-:-:S02]  /*287a0*/  PRMT R176, RZ, 0x7610, R176 ;  /* 0x00007610ffb07816 */ /* 0x000fc400000000b0 */
[----:B------:R-:W-:Y:S02]  /*287b0*/  ISETP.GT.AND P0, PT, R3, 0x7a, PT ;  /* 0x0000007a0300780c */ /* 0x000fe40003f04270 */
[----:B------:R-:W-:Y:S02]  /*287c0*/  PRMT R181, RZ, 0x7610, R181 ;  /* 0x00007610ffb57816 */ /* 0x000fe400000000b5 */
[----:B------:R-:W-:Y:S01]  /*287d0*/  PRMT R179, RZ, 0x7610, R179 ;  /* 0x00007610ffb37816 */ /* 0x000fe200000000b3 */
[----:B------:R-:W2:Y:S04]  /*287e0*/  LDL R165, [R1+0xdd8] ;  /* 0x000dd80001a57983 */ /* 0x000ea80000100800 */
[----:B----4-:R0:W4:Y:S04]  /*287f0*/  @P1 LDG.E.U8 R182, desc[UR60][R12.64] ;  /* 0x0000003c0cb61981 */ /* 0x010128000c1e1100 */
[----:B------:R-:W0:Y:S04]  /*28800*/  LDL R12, [R1+0xdfc] ;  /* 0x000dfc00010c7983 */ /* 0x000e280000100800 */
[----:B------:R-:W0:Y:S02]  /*28810*/  LDL R13, [R1+0xe00] ;  /* 0x000e0000010d7983 */ /* 0x000e240000100800 */
[----:B0-----:R-:W-:-:S04]  /*28820*/  @P1 LOP3.LUT R13, R13, R12, RZ, 0x3c, !PT ;  /* 0x0000000c0d0d1212 */ /* 0x001fc800078e3cff */
[----:B------:R-:W-:-:S04]  /*28830*/  @P1 LOP3.LUT R12, R13, R12, RZ, 0x3c, !PT ;  /* 0x0000000c0d0c1212 */ /* 0x000fc800078e3cff */
[----:B------:R-:W-:-:S05]  /*28840*/  @P1 LOP3.LUT R13, R13, R12, RZ, 0x3c, !PT ;  /* 0x0000000c0d0d1212 */ /* 0x000fca00078e3cff */
[----:B------:R0:W3:Y:S04]  /*28850*/  @P1 LDG.E.U8 R180, desc[UR60][R12.64] ;  /* 0x0000003c0cb41981 */ /* 0x0000e8000c1e1100 */
        /* <DEDUP_REMOVED lines=24> */
[----:B------:R-:W4:Y:S01]  /*289e0*/  LDL R13, [R1+0xdd4] ;  /* 0x000dd400010d7983 */ /* 0x000f220000100800 */
[----:B------:R-:W-:Y:S01]  /*289f0*/  PRMT R174, RZ, 0x7610, R174 ;  /* 0x00007610ffae7816 */ /* 0x000fe200000000ae */
[----:B--2---:R-:W-:Y:S01]  /*28a00*/  @P0 IMAD.MOV.U32 R12, RZ, RZ, R165 ;  /* 0x000000ffff0c0224 */ /* 0x004fe200078e00a5 */
[----:B------:R-:W-:Y:S02]  /*28a10*/  PRMT R173, RZ, 0x7610, R173 ;  /* 0x00007610ffad7816 */ /* 0x000fe400000000ad */
[----:B------:R-:W-:Y:S02]  /*28a20*/  ISETP.GT.AND P1, PT, R3, 0x7b, PT ;  /* 0x0000007b0300780c */ /* 0x000fe40003f24270 */
[----:B------:R-:W-:-:S02]  /*28a30*/  PRMT R177, RZ, 0x7610, R177 ;  /* 0x00007610ffb17816 */ /* 0x000fc400000000b1 */
[----:B------:R-:W-:Y:S02]  /*28a40*/  PRMT R175, RZ, 0x7610, R175 ;  /* 0x00007610ffaf7816 */ /* 0x000fe400000000af */
        /* <DEDUP_REMOVED lines=9> */
[----:B------:R0:W4:Y:S04]  /*28ae0*/  @P0 LDG.E.U8 R173, desc[UR60][R12.64] ;  /* 0x0000003c0cad0981 */ /* 0x000128000c1e1100 */
        /* <DEDUP_REMOVED lines=19> */
[----:B------:R-:W0:Y:S01]  /*28c20*/  LDL R13, [R1+0xdb0] ;  /* 0x000db000010d7983 */ /* 0x000e220000100800 */
[----:B------:R-:W-:Y:S02]  /*28c30*/  ISETP.GT.AND P0, PT, R3, 0x7c, PT ;  /* 0x0000007c0300780c */ /* 0x000fe40003f04270 */
[----:B0-----:R-:W-:-:S04]  /*28c40*/  @P1 LOP3.LUT R13, R13, R12, RZ, 0x3c, !PT ;  /* 0x0000000c0d0d1212 */ /* 0x001fc800078e3cff */
[----:B------:R-:W-:-:S04]  /*28c50*/  @P1 LOP3.LUT R12, R13, R12, RZ, 0x3c, !PT ;  /* 0x0000000c0d0c1212 */ /* 0x000fc800078e3cff */
[----:B------:R-:W-:-:S05]  /*28c60*/  @P1 LOP3.LUT R13, R13, R12, RZ, 0x3c, !PT ;  /* 0x0000000c0d0d1212 */ /* 0x000fca00078e3cff */
[----:B------:R2:W4:Y:S04]  /*28c70*/  @P1 LDG.E.U8 R171, desc[UR60][R12.64] ;  /* 0x0000003c0cab1981 */ /* 0x000528000c1e1100 */
[----:B------:R-:W3:Y:S01]  /*28c80*/  LDL R13, [R1+0xda4] ;  /* 0x000da400010d7983 */ /* 0x000ee20000100800 */
[----:B------:R-:W-:Y:S01]  /*28c90*/  PRMT R170, RZ, 0x7610, R170 ;  /* 0x00007610ffaa7816 */ /* 0x000fe200000000aa */
[----:B--2---:R-:W-:Y:S01]  /*28ca0*/  @P0 IMAD.MOV.U32 R12, RZ, RZ, R165 ;  /* 0x000000ffff0c0224 */ /* 0x004fe200078e00a5 */
[----:B------:R-:W-:Y:S02]  /*28cb0*/  PRMT R223, RZ, 0x7610, R223 ;  /* 0x00007610ffdf7816 */ /* 0x000fe400000000df */
[----:B------:R-:W-:Y:S02]  /*28cc0*/  PRMT R169, RZ, 0x7610, R169 ;  /* 0x00007610ffa97816 */ /* 0x000fe400000000a9 */
[----:B------:R-:W-:-:S02]  /*28cd0*/  PRMT R222, RZ, 0x7610, R222 ;  /* 0x00007610ffde7816 */ /* 0x000fc400000000de */
[----:B------:R-:W-:Y:S02]  /*28ce0*/  ISETP.GT.AND P1, PT, R3, 0x7d, PT ;  /* 0x0000007d0300780c */ /* 0x000fe40003f24270 */
[----:B------:R-:W-:Y:S02]  /*28cf0*/  PRMT R221, RZ, 0x7610, R221 ;  /* 0x00007610ffdd7816 */ /* 0x000fe400000000dd */
[----:B------:R-:W-:Y:S01]  /*28d00*/  PRMT R219, RZ, 0x7610, R219 ;  /* 0x00007610ffdb7816 */ /* 0x000fe200000000db */
[----:B------:R-:W2:Y:S04]  /*28d10*/  LDL R165, [R1+0xd78] ;  /* 0x000d780001a57983 */ /* 0x000ea80000100800 */
[----:B---3--:R0:W3:Y:S04]  /*28d20*/  @P0 LDG.E.U8 R170, desc[UR60][R12.64] ;  /* 0x0000003c0caa0981 */ /* 0x0080e8000c1e1100 */
        /* <DEDUP_REMOVED lines=58> */
[----:B------:R1:W-:Y:S01]  /*290d0*/  STL [R1+0x2260], R233 ;  /* 0x002260e901007387 */ /* 0x0003e20000100800 */
[----:B------:R-:W-:Y:S01]  /*290e0*/  PRMT R216, RZ, 0x7610, R216 ;  /* 0x00007610ffd87816 */ /* 0x000fe200000000d8 */
[----:B0-----:R-:W-:-:S02]  /*290f0*/  @P0 IMAD.MOV.U32 R12, RZ, RZ, R13 ;  /* 0x000000ffff0c0224 */ /* 0x001fc400078e000d */
[----:B------:R-:W-:Y:S02]  /*29100*/  @P0 IMAD.MOV.U32 R13, RZ, RZ, R233 ;  /* 0x000000ffff0d0224 */ /* 0x000fe400078e00e9 */
[----:B-1----:R-:W3:Y:S04]  /*29110*/  LDL R233, [R1+0xd4c] ;  /* 0x000d4c0001e97983 */ /* 0x002ee80000100800 */
[----:B------:R0:W4:Y:S02]  /*29120*/  @P0 LDG.E.U8 R216, desc[UR60][R12.64] ;  /* 0x0000003c0cd80981 */ /* 0x000124000c1e1100 */
[----:B0-----:R-:W-:Y:S02]  /*29130*/  LOP3.LUT R13, R162, 0xffff, RZ, 0xc0, !PT ;  /* 0x0000ffffa20d7812 */ /* 0x001fe400078ec0ff */
[----:B------:R-:W-:-:S02]  /*29140*/  LOP3.LUT R12, R22, 0xffff, RZ, 0xc0, !PT ;  /* 0x0000ffff160c7812 */ /* 0x000fc400078ec0ff */
[----:B------:R-:W-:Y:S02]  /*29150*/  PRMT R22, RZ, 0x7610, R22 ;  /* 0x00007610ff167816 */ /* 0x000fe40000000016 */
[----:B------:R-:W-:Y:S01]  /*29160*/  PRMT R162, R13, 0x3340, R12 ;  /* 0x000033400da27816 */ /* 0x000fe2000000000c */
[----:B--2---:R-:W-:Y:S02]  /*29170*/  @P0 IMAD.MOV.U32 R12, RZ, RZ, R165 ;  /* 0x000000ffff0c0224 */ /* 0x004fe400078e00a5 */
[----:B------:R-:W2:Y:S01]  /*29180*/  LDL R165, [R1+0xd38] ;  /* 0x000d380001a57983 */ /* 0x000ea20000100800 */
[----:B---3--:R-:W-:-:S03]  /*29190*/  @P0 IMAD.MOV.U32 R13, RZ, RZ, R233 ;  /* 0x000000ffff0d0224 */ /* 0x008fc600078e00e9 */
[----:B------:R-:W3:Y:S04]  /*291a0*/  LDL R233, [R1+0xd34] ;  /* 0x000d340001e97983 */ /* 0x000ee80000100800 */
[----:B------:R0:W4:Y:S02]  /*291b0*/  @P0 LDG.E.U8 R22, desc[UR60][R12.64] ;  /* 0x0000003c0c160981 */ /* 0x000124000c1e1100 */
[----:B0-----:R-:W-:Y:S02]  /*291c0*/  LOP3.LUT R13, R252, 0xffff, RZ, 0xc0, !PT ;  /* 0x0000fffffc0d7812 */ /* 0x001fe400078ec0ff */
[----:B------:R-:W-:-:S04]  /*291d0*/  LOP3.LUT R12, R21, 0xffff, RZ, 0xc0, !PT ;  /* 0x0000ffff150c7812 */ /* 0x000fc800078ec0ff */
[----:B------:R-:W-:Y:S02]  /*291e0*/  PRMT R252, R13, 0x3340, R12 ;  /* 0x000033400dfc7816 */ /* 0x000fe4000000000c */
[----:B------:R-:W2:Y:S04]  /*291f0*/  LDL R13, [R1+0xd44] ;  /* 0x000d4400010d7983 */ /* 0x000ea80000100800 */
[----:B------:R-:W2:Y:S01]  /*29200*/  LDL R12, [R1+0xd48] ;  /* 0x000d4800010c7983 */ /* 0x000ea20000100800 */
[----:B------:R-:W-:Y:S02]  /*29210*/  ISETP.GT.AND P0, PT, R3, 0x7f, PT ;  /* 0x0000007f0300780c */ /* 0x000fe40003f04270 */
[----:B------:R-:W-:-:S11]  /*29220*/  PRMT R21, RZ, 0x7610, R21 ;  /* 0x00007610ff157816 */ /* 0x000fd60000000015 */
[----:B--2---:R0:W2:Y:S02]  /*29230*/  @P0 LDG.E.U8 R21, desc[UR60][R12.64] ;  /* 0x0000003c0c150981 */ /* 0x0040a4000c1e1100 */
[----:B0-----:R-:W-:Y:S02]  /*29240*/  LOP3.LUT R13, R250, 0xffff, RZ, 0xc0, !PT ;  /* 0x0000fffffa0d7812 */ /* 0x001fe400078ec0ff */
[----:B------:R-:W-:-:S04]  /*29250*/  LOP3.LUT R12, R20, 0xffff, RZ, 0xc0, !PT ;  /* 0x0000ffff140c7812 */ /* 0x000fc800078ec0ff */
[----:B------:R-:W-:Y:S02]  /*29260*/  PRMT R250, R13, 0x3340, R12 ;  /* 0x000033400dfa7816 */ /* 0x000fe4000000000c */
[----:B------:R-:W3:Y:S04]  /*29270*/  LDL R13, [R1+0xd3c] ;  /* 0x000d3c00010d7983 */ /* 0x000ee80000100800 */
[----:B------:R-:W3:Y:S01]  /*29280*/  LDL R12, [R1+0xd40] ;  /* 0x000d4000010c7983 */ /* 0x000ee20000100800 */
[----:B------:R-:W-:Y:S02]  /*29290*/  PRMT R20, RZ, 0x7610, R20 ;  /* 0x00007610ff147816 */ /* 0x000fe40000000014 */
[----:B------:R-:W-:Y:S02]  /*292a0*/  LOP3.LUT R15, R15, 0xffff, RZ, 0xc0, !PT ;  /* 0x0000ffff0f0f7812 */ /* 0x000fe400078ec0ff */
[----:B------:R-:W-:-:S02]  /*292b0*/  LOP3.LUT R14, R14, 0xffff, RZ, 0xc0, !PT ;  /* 0x0000ffff0e0e7812 */ /* 0x000fc400078ec0ff */
[----:B---3--:R0:W3:Y:S02]  /*292c0*/  @P0 LDG.E.U8 R20, desc[UR60][R12.64] ;  /* 0x0000003c0c140981 */ /* 0x0080e4000c1e1100 */
[----:B0-----:R-:W-:Y:S02]  /*292d0*/  LOP3.LUT R13, R247, 0xffff, RZ, 0xc0, !PT ;  /* 0x0000fffff70d7812 */ /* 0x001fe400078ec0ff */
[----:B------:R-:W-:Y:S02]  /*292e0*/  LOP3.LUT R12, R19, 0xffff, RZ, 0xc0, !PT ;  /* 0x0000ffff130c7812 */ /* 0x000fe400078ec0ff */
[----:B------:R-:W-:Y:S02]  /*292f0*/  PRMT R19, RZ, 0x7610, R19 ;  /* 0x00007610ff137816 */ /* 0x000fe40000000013 */
[----:B------:R-:W-:Y:S01]  /*29300*/  PRMT R247, R13, 0x3340, R12 ;  /* 0x000033400df77816 */ /* 0x000fe2000000000c */
[----:B------:R-:W-:Y:S02]  /*29310*/  @P0 IMAD.MOV.U32 R12, RZ, RZ, R165 ;  /* 0x000000ffff0c0224 */ /* 0x000fe400078e00a5 */
[----:B------:R-:W-:Y:S01]  /*29320*/  @P0 IMAD.MOV.U32 R13, RZ, RZ, R233 ;  /* 0x000000ffff0d0224 */ /* 0x000fe200078e00e9 */
[----:B------:R-:W4:Y:S04]  /*29330*/  LDL R165, [R1+0xd24] ;  /* 0x000d240001a57983 */ /* 0x000f280000100800 */
[----:B------:R-:W2:Y:S04]  /*29340*/  LDL.LU R233, [R1+0xd30] ;  /* 0x000d300001e97983 */ /* 0x000ea80000300800 */
[----:B------:R0:W3:Y:S02]  /*29350*/  @P0 LDG.E.U8 R19, desc[UR60][R12.64] ;  /* 0x0000003c0c130981 */ /* 0x0000e4000c1e1100 */
[----:B0-----:R-:W-:-:S02]  /*29360*/  LOP3.LUT R13, R243, 0xffff, RZ, 0xc0, !PT ;  /* 0x0000fffff30d7812 */ /* 0x001fc400078ec0ff */
[----:B------:R-:W-:Y:S02]  /*29370*/  PRMT R243, R15, 0x3340, R14 ;  /* 0x000033400ff37816 */ /* 0x000fe4000000000e */
[----:B------:R-:W-:Y:S02]  /*29380*/  LOP3.LUT R15, R239, 0xffff, RZ, 0xc0, !PT ;  /* 0x0000ffffef0f7812 */ /* 0x000fe400078ec0ff */
[----:B------:R-:W4:Y:S01]  /*29390*/  LDL R239, [R1+0xd2c] ;  /* 0x000d2c0001ef7983 */ /* 0x000f220000100800 */
[----:B------:R-:W-:Y:S02]  /*293a0*/  LOP3.LUT R12, R241, 0xffff, RZ, 0xc0, !PT ;  /* 0x0000fffff10c7812 */ /* 0x000fe400078ec0ff */
[----:B------:R-:W-:Y:S02]  /*293b0*/  LOP3.LUT R14, R18, 0xffff, RZ, 0xc0, !PT ;  /* 0x0000ffff120e7812 */ /* 0x000fe400078ec0ff */
[----:B------:R-:W-:Y:S02]  /*293c0*/  PRMT R241, R13, 0x3340, R12 ;  /* 0x000033400df17816 */ /* 0x000fe4000000000c */
[----:B------:R-:W-:-:S02]  /*293d0*/  LOP3.LUT R13, R17, 0xffff, RZ, 0xc0, !PT ;  /* 0x0000ffff110d7812 */ /* 0x000fc400078ec0ff */
[----:B------:R-:W-:Y:S02]  /*293e0*/  LOP3.LUT R12, R16, 0xffff, RZ, 0xc0, !PT ;  /* 0x0000ffff100c7812 */ /* 0x000fe400078ec0ff */
[----:B------:R-:W-:Y:S02]  /*293f0*/  PRMT R16, R15, 0x3340, R14 ;  /* 0x000033400f107816 */ /* 0x000fe4000000000e */
[----:B------:R-:W-:Y:S02]  /*29400*/  PRMT R15, R13, 0x3340, R12 ;  /* 0x000033400d0f7816 */ /* 0x000fe4000000000c */
[----:B------:R-:W-:Y:S02]  /*29410*/  PRMT R18, RZ, 0x7610, R18 ;  /* 0x00007610ff127816 */ /* 0x000fe40000000012 */
[----:B------:R-:W-:Y:S02]  /*29420*/  PRMT R15, R16, 0x5410, R15 ;  /* 0x00005410100f7816 */ /* 0x000fe4000000000f */
[----:B------:R-:W-:-:S02]  /*29430*/  PRMT R12, R162, 0x5410, R252 ;  /* 0x00005410a20c7816 */ /* 0x000fc400000000fc */
[----:B------:R-:W-:Y:S02]  /*29440*/  PRMT R13, R250, 0x5410, R247 ;  /* 0x00005410fa0d7816 */ /* 0x000fe400000000f7 */
[----:B------:R-:W-:Y:S01]  /*29450*/  PRMT R14, R243, 0x5410, R241 ;  /* 0x00005410f30e7816 */ /* 0x000fe200000000f1 */
[----:B------:R-:W3:Y:S01]  /*29460*/  LDL.LU R162, [R1+0x296c] ;  /* 0x00296c0001a27983 */ /* 0x000ee20000300800 */
[----:B--2---:R-:W-:Y:S02]  /*29470*/  @P0 IMAD.MOV.U32 R16, RZ, RZ, R233 ;  /* 0x000000ffff100224 */ /* 0x004fe400078e00e9 */
[----:B----4-:R-:W-:Y:S02]  /*29480*/  @P0 IMAD.MOV.U32 R17, RZ, RZ, R239 ;  /* 0x000000ffff110224 */ /* 0x010fe400078e00ef */
[----:B------:R-:W0:Y:S03]  /*29490*/  S2R R239, SR_TID.X ;  /* 0x0000000000ef7919 */ /* 0x000e260000002100 */
[----:B------:R1:W2:Y:S01]  /*294a0*/  @P0 LDG.E.U8 R18, desc[UR60][R16.64] ;  /* 0x0000003c10120981 */ /* 0x0002a2000c1e1100 */
[----:B------:R-:W-:Y:S06]  /*294b0*/  BAR.SYNC.DEFER_BLOCKING 0x0 ;  /* 0x0000000000007b1d */ /* 0x000fec0000010000 */
[----:B------:R-:W-:Y:S04]  /*294c0*/  STL [R1+0x2604], R233 ;  /* 0x002604e901007387 */ /* 0x000fe80000100800 */
[----:B------:R0:W-:Y:S02]  /*294d0*/  STS.128 [R165], R12 ;  /* 0x0000000ca5007388 */ /* 0x0001e40000000c00 */
[----:B0-----:R-:W-:-:S02]  /*294e0*/  LOP3.LUT R12, R239, 0x7f, RZ, 0xc0, !PT ;  /* 0x0000007fef0c7812 */ /* 0x001fc400078ec0ff */
[----:B------:R-:W-:Y:S02]  /*294f0*/  LOP3.LUT R14, R163, 0xffff, RZ, 0xc0, !PT ;  /* 0x0000ffffa30e7812 */ /* 0x000fe400078ec0ff */
[----:B------:R-:W-:Y:S01]  /*29500*/  LOP3.LUT R13, R164, 0xffff, RZ, 0xc0, !PT ;  /* 0x0000ffffa40d7812 */ /* 0x000fe200078ec0ff */
[----:B------:R-:W4:Y:S01]  /*29510*/  LDL.LU R163, [R1+0x2968] ;  /* 0x0029680001a37983 */ /* 0x000f220000300800 */
[----:B------:R-:W-:Y:S02]  /*29520*/  ISETP.GE.AND P0, PT, R12, R3, PT ;  /* 0x000000030c00720c */ /* 0x000fe40003f06270 */
[----:B------:R-:W-:Y:S02]  /*29530*/  LOP3.LUT R12, R166, 0xffff, RZ, 0xc0, !PT ;  /* 0x0000ffffa60c7812 */ /* 0x000fe400078ec0ff */
[----:B------:R-:W-:Y:S02]  /*29540*/  LOP3.LUT R3, R115, 0xffff, RZ, 0xc0, !PT ;  /* 0x0000ffff73037812 */ /* 0x000fe400078ec0ff */
[----:B------:R-:W-:-:S02]  /*29550*/  PRMT R247, R14, 0x3340, R13 ;  /* 0x000033400ef77816 */ /* 0x000fc4000000000d */
[----:B------:R-:W-:Y:S02]  /*29560*/  LOP3.LUT R14, R108, 0xffff, RZ, 0xc0, !PT ;  /* 0x0000ffff6c0e7812 */ /* 0x000fe400078ec0ff */
[----:B------:R-:W-:Y:S02]  /*29570*/  LOP3.LUT R13, R99, 0xffff, RZ, 0xc0, !PT ;  /* 0x0000ffff630d7812 */ /* 0x000fe400078ec0ff */
[----:B------:R-:W-:Y:S02]  /*29580*/  PRMT R243, R12, 0x3340, R3 ;  /* 0x000033400cf37816 */ /* 0x000fe40000000003 */
[----:B------:R-:W-:Y:S02]  /*29590*/  LOP3.LUT R12, R91, 0xffff, RZ, 0xc0, !PT ;  /* 0x0000ffff5b0c7812 */ /* 0x000fe400078ec0ff */
[----:B------:R-:W-:Y:S02]  /*295a0*/  LOP3.LUT R3, R251, 0xffff, RZ, 0xc0, !PT ;  /* 0x0000fffffb037812 */ /* 0x000fe400078ec0ff */
[----:B------:R-:W-:-:S02]  /*295b0*/  PRMT R241, R14, 0x3340, R13 ;  /* 0x000033400ef17816 */ /* 0x000fc4000000000d */
[----:B------:R-:W-:Y:S02]  /*295c0*/  LOP3.LUT R14, R249, 0xffff, RZ, 0xc0, !PT ;  /* 0x0000fffff90e7812 */ /* 0x000fe400078ec0ff */
[----:B------:R-:W-:Y:S02]  /*295d0*/  LOP3.LUT R13, R248, 0xffff, RZ, 0xc0, !PT ;  /* 0x0000fffff80d7812 */ /* 0x000fe400078ec0ff */
[----:B------:R-:W-:Y:S02]  /*295e0*/  PRMT R239, R12, 0x3340, R3 ;  /* 0x000033400cef7816 */ /* 0x000fe40000000003 */
[----:B------:R-:W-:Y:S02]  /*295f0*/  LOP3.LUT R12, R246, 0xffff, RZ, 0xc0, !PT ;  /* 0x0000fffff60c7812 */ /* 0x000fe400078ec0ff */
[----:B------:R-:W-:Y:S01]  /*29600*/  LOP3.LUT R3, R245, 0xffff, RZ, 0xc0, !PT ;  /* 0x0000fffff5037812 */ /* 0x000fe200078ec0ff */
[----:B------:R-:W3:Y:S04]  /*29610*/  LDL.LU R164, [R1+0x2964] ;  /* 0x0029640001a47983 */ /* 0x000ee80000300800 */
[----:B------:R-:W2:Y:S04]  /*29620*/  LDL.LU R166, [R1+0x2960] ;  /* 0x0029600001a67983 */ /* 0x000ea80000300800 */
[----:B------:R-:W4:Y:S04]  /*29630*/  LDL R91, [R1+0x1d0c] ;  /* 0x001d0c00015b7983 */ /* 0x000f280000100800 */
[----:B------:R-:W3:Y:S04]  /*29640*/  LDL R233, [R1+0x2108] ;  /* 0x0021080001e97983 */ /* 0x000ee80000100800 */
[----:B------:R-:W3:Y:S04]  /*29650*/  LDL R115, [R1+0x20e4] ;  /* 0x0020e40001737983 */ /* 0x000ee80000100800 */
[----:B------:R-:W3:Y:S01]  /*29660*/  LDL R108, [R1+0x20e8] ;  /* 0x0020e800016c7983 */ /* 0x000ee20000100800 */
[----:B-1----:R-:W-:-:S03]  /*29670*/  PRMT R17, R14, 0x3340, R13 ;  /* 0x000033400e117816 */ /* 0x002fc6000000000d */
[----:B------:R-:W3:Y:S01]  /*29680*/  LDL.LU R99, [R1+0x1d10] ;  /* 0x001d100001637983 */ /* 0x000ee20000300800 */
[----:B------:R-:W-:Y:S02]  /*29690*/  PRMT R16, R12, 0x3340, R3 ;  /* 0x000033400c107816 */ /* 0x000fe40000000003 */
[----:B------:R-:W-:Y:S02]  /*296a0*/  LOP3.LUT R14, R244, 0xffff, RZ, 0xc0, !PT ;  /* 0x0000fffff40e7812 */ /* 0x000fe400078ec0ff */
[----:B------:R-:W-:-:S04]  /*296b0*/  LOP3.LUT R13, R242, 0xffff, RZ, 0xc0, !PT ;  /* 0x0000fffff20d7812 */ /* 0x000fc800078ec0ff */
[----:B------:R-:W-:Y:S02]  /*296c0*/  PRMT R15, R14, 0x3340, R13 ;  /* 0x000033400e0f7816 */ /* 0x000fe4000000000d */
[----:B------:R-:W-:Y:S02]  /*296d0*/  PRMT R14, R17, 0x5410, R16 ;  /* 0x00005410110e7816 */ /* 0x000fe40000000010 */
[----:B------:R-:W3:Y:S01]  /*296e0*/  LDL R16, [R1+0x2104] ;  /* 0x0021040001107983 */ /* 0x000ee20000100800 */
[----:B------:R-:W-:Y:S02]  /*296f0*/  LOP3.LUT R12, R240, 0xffff, RZ, 0xc0, !PT ;  /* 0x0000fffff00c7812 */ /* 0x000fe400078ec0ff */
[----:B------:R-:W-:-:S04]  /*29700*/  LOP3.LUT R3, R238, 0xffff, RZ, 0xc0, !PT ;  /* 0x0000ffffee037812 */ /* 0x000fc800078ec0ff */
[----:B------:R-:W-:Y:S02]  /*29710*/  PRMT R3, R12, 0x3340, R3 ;  /* 0x000033400c037816 */ /* 0x000fe40000000003 */
[----:B------:R-:W-:Y:S02]  /*29720*/  PRMT R12, R247, 0x5410, R243 ;  /* 0x00005410f70c7816 */ /* 0x000fe400000000f3 */
[----:B------:R-:W-:Y:S02]  /*29730*/  PRMT R13, R241, 0x5410, R239 ;  /* 0x00005410f10d7816 */ /* 0x000fe400000000ef */
[----:B------:R-:W-:-:S05]  /*29740*/  PRMT R15, R15, 0x5410, R3 ;  /* 0x000054100f0f7816 */ /* 0x000fca0000000003 */
[----:B------:R0:W-:Y:S04]  /*29750*/  STS.128 [R165+0x4000], R12 ;  /* 0x0040000ca5007388 */ /* 0x0001e80000000c00 */
[----:B0-----:R-:W3:Y:S04]  /*29760*/  LDL.LU R165, [R1+0x295c] ;  /* 0x00295c0001a57983 */ /* 0x001ee80000300800 */
[----:B------:R-:W3:Y:S04]  /*29770*/  LDL R15, [R1+0x2084] ;  /* 0x00208400010f7983 */ /* 0x000ee80000100800 */
[----:B------:R-:W3:Y:S01]  /*29780*/  LDL R14, [R1+0x2088] ;  /* 0x00208800010e7983 */ /* 0x000ee20000100800 */
[----:B------:R-:W-:-:S03]  /*29790*/  PRMT R117, RZ, 0x7610, R117 ;  /* 0x00007610ff757816 */ /* 0x000fc60000000075 */
[----:B------:R-:W3:Y:S01]  /*297a0*/  LDL R3, [R1+0x2048] ;  /* 0x0020480001037983 */ /* 0x000ee20000100800 */
[----:B----4-:R-:W-:Y:S01]  /*297b0*/  @!P0 IMAD.MOV.U32 R13, RZ, RZ, R91 ;  /* 0x000000ffff0d8224 */ /* 0x010fe200078e005b */
[----:B--2---:R-:W-:Y:S02]  /*297c0*/  PRMT R166, RZ, 0x7610, R166 ;  /* 0x00007610ffa67816 */ /* 0x004fe400000000a6 */
[----:B------:R-:W2:Y:S01]  /*297d0*/  LDL R91, [R1+0x2044] ;  /* 0x00204400015b7983 */ /* 0x000ea20000100800 */
[----:B---3--:R-:W-:-:S05]  /*297e0*/  @!P0 IMAD.MOV.U32 R12, RZ, RZ, R99 ;  /* 0x000000ffff0c8224 */ /* 0x008fca00078e0063 */
[----:B------:R0:W3:Y:S02]  /*297f0*/  @!P0 LDG.E.U8 R117, desc[UR60][R12.64] ;  /* 0x0000003c0c758981 */ /* 0x0000e4000c1e1100 */
[----:B0-----:R-:W-:Y:S02]  /*29800*/  @!P0 IMAD.MOV.U32 R12, RZ, RZ, R233 ;  /* 0x000000ffff0c8224 */ /* 0x001fe400078e00e9 */
[----:B------:R-:W-:-:S05]  /*29810*/  @!P0 IMAD.MOV.U32 R13, RZ, RZ, R16 ;  /* 0x000000ffff0d8224 */ /* 0x000fca00078e0010 */
[----:B------:R0:W4:Y:S01]  /*29820*/  @!P0 LDG.E.U8 R166, desc[UR60][R12.64] ;  /* 0x0000003c0ca68981 */ /* 0x000122000c1e1100 */
[----:B------:R-:W-:Y:S01]  /*29830*/  PRMT R164, RZ, 0x7610, R164 ;  /* 0x00007610ffa47816 */ /* 0x000fe200000000a4 */
[----:B0-----:R-:W-:Y:S02]  /*29840*/  @!P0 IMAD.MOV.U32 R12, RZ, RZ, R108 ;  /* 0x000000ffff0c8224 */ /* 0x001fe400078e006c */
[----:B------:R-:W-:Y:S01]  /*29850*/  @!P0 IMAD.MOV.U32 R13, RZ, RZ, R115 ;  /* 0x000000ffff0d8224 */ /* 0x000fe200078e0073 */
[----:B------:R-:W-:-:S06]  /*29860*/  PRMT R165, RZ, 0x7610, R165 ;  /* 0x00007610ffa57816 */ /* 0x000fcc00000000a5 */
[----:B------:R0:W4:Y:S02]  /*29870*/  @!P0 LDG.E.U8 R165, desc[UR60][R12.64] ;  /* 0x0000003c0ca58981 */ /* 0x000124000c1e1100 */
[----:B0-----:R-:W-:Y:S02]  /*29880*/  @!P0 IMAD.MOV.U32 R12, RZ, RZ, R14 ;  /* 0x000000ffff0c8224 */ /* 0x001fe400078e000e */
[----:B------:R-:W-:-:S05]  /*29890*/  @!P0 IMAD.MOV.U32 R13, RZ, RZ, R15 ;  /* 0x000000ffff0d8224 */ /* 0x000fca00078e000f */
[----:B------:R0:W4:Y:S01]  /*298a0*/  @!P0 LDG.E.U8 R164, desc[UR60][R12.64] ;  /* 0x0000003c0ca48981 */ /* 0x000122000c1e1100 */
[----:B------:R-:W-:-:S03]  /*298b0*/  PRMT R163, RZ, 0x7610, R163 ;  /* 0x00007610ffa37816 */ /* 0x000fc600000000a3 */
[----:B------:R1:W-:Y:S01]  /*298c0*/  STL [R1+0x2608], R99 ;  /* 0x0026086301007387 */ /* 0x0003e20000100800 */
[----:B0-----:R-:W-:Y:S02]  /*298d0*/  @!P0 IMAD.MOV.U32 R12, RZ, RZ, R3 ;  /* 0x000000ffff0c8224 */ /* 0x001fe400078e0003 */
[----:B--2---:R-:W-:-:S05]  /*298e0*/  @!P0 IMAD.MOV.U32 R13, RZ, RZ, R91 ;  /* 0x000000ffff0d8224 */ /* 0x004fca00078e005b */
[----:B------:R-:W2:Y:S04]  /*298f0*/  @!P0 LDG.E.U8 R163, desc[UR60][R12.64] ;  /* 0x0000003c0ca38981 */ /* 0x000ea8000c1e1100 */
[----:B---3--:R-:W-:Y:S04]  /*29900*/  STL [R1+0x260c], R117 ;  /* 0x00260c7501007387 */ /* 0x008fe80000100800 */
[----:B----4-:R-:W-:Y:S04]  /*29910*/  STL [R1+0x2610], R166 ;  /* 0x002610a601007387 */ /* 0x010fe80000100800 */
[----:B------:R-:W3:Y:S04]  /*29920*/  LDL R17, [R1+0x2004] ;  /* 0x0020040001117983 */ /* 0x000ee80000100800 */
[----:B------:R-:W4:Y:S04]  /*29930*/  LDL R16, [R1+0x2008] ;  /* 0x0020080001107983 */ /* 0x000f280000100800 */
[----:B------:R-:W-:Y:S04]  /*29940*/  STL [R1+0x2614], R165 ;  /* 0x002614a501007387 */ /* 0x000fe80000100800 */
[----:B------:R-:W4:Y:S04]  /*29950*/  LDL R15, [R1+0x1fc4] ;  /* 0x001fc400010f7983 */ /* 0x000f280000100800 */
[----:B------:R-:W4:Y:S04]  /*29960*/  LDL R14, [R1+0x1fc8] ;  /* 0x001fc800010e7983 */ /* 0x000f280000100800 */
[----:B------:R-:W-:Y:S04]  /*29970*/  STL [R1+0x2618], R164 ;  /* 0x002618a401007387 */ /* 0x000fe80000100800 */
[----:B------:R-:W4:Y:S04]  /*29980*/  LDL R108, [R1+0x1f84] ;  /* 0x001f8400016c7983 */ /* 0x000f280000100800 */
[----:B-1----:R-:W4:Y:S04]  /*29990*/  LDL R99, [R1+0x1f88] ;  /* 0x001f880001637983 */ /* 0x002f280000100800 */
[----:B------:R-:W4:Y:S04]  /*299a0*/  LDL R91, [R1+0x1f44] ;  /* 0x001f4400015b7983 */ /* 0x000f280000100800 */
[----:B------:R-:W4:Y:S01]  /*299b0*/  LDL R3, [R1+0x1f48] ;  /* 0x001f480001037983 */ /* 0x000f220000100800 */
[----:B------:R-:W-:-:S03]  /*299c0*/  PRMT R162, RZ, 0x7610, R162 ;  /* 0x00007610ffa27816 */ /* 0x000fc600000000a2 */
[----:B--2---:R-:W-:Y:S01]  /*299d0*/  STL [R1+0x261c], R163 ;  /* 0x00261ca301007387 */ /* 0x004fe20000100800 */
[----:B---3--:R-:W-:Y:S02]  /*299e0*/  @!P0 IMAD.MOV.U32 R13, RZ, RZ, R17 ;  /* 0x000000ffff0d8224 */ /* 0x008fe400078e0011 */
[----:B----4-:R-:W-:Y:S01]  /*299f0*/  @!P0 IMAD.MOV.U32 R12, RZ, RZ, R16 ;  /* 0x000000ffff0c8224 */ /* 0x010fe200078e0010 */
[----:B------:R-:W2:Y:S04]  /*29a00*/  LDL R17, [R1+0x1f04] ;  /* 0x001f040001117983 */ /* 0x000ea80000100800 */
[----:B------:R-:W3:Y:S04]  /*29a10*/  LDL R16, [R1+0x1f08] ;  /* 0x001f080001107983 */ /* 0x000ee80000100800 */
[----:B------:R0:W4:Y:S01]  /*29a20*/  @!P0 LDG.E.U8 R162, desc[UR60][R12.64] ;  /* 0x0000003c0ca28981 */ /* 0x000122000c1e1100 */
[----:B------:R-:W-:-:S02]  /*29a30*/  PRMT R161, RZ, 0x7610, R161 ;  /* 0x00007610ffa17816 */ /* 0x000fc400000000a1 */
[----:B------:R-:W-:Y:S02]  /*29a40*/  PRMT R160, RZ, 0x7610, R160 ;  /* 0x00007610ffa07816 */ /* 0x000fe400000000a0 */
[----:B------:R-:W-:Y:S01]  /*29a50*/  PRMT R159, RZ, 0x7610, R159 ;  /* 0x00007610ff9f7816 */ /* 0x000fe2000000009f */
[----:B0-----:R-:W-:Y:S02]  /*29a60*/  @!P0 IMAD.MOV.U32 R13, RZ, RZ, R15 ;  /* 0x000000ffff0d8224 */ /* 0x001fe400078e000f */
[----:B------:R-:W-:-:S05]  /*29a70*/  @!P0 IMAD.MOV.U32 R12, RZ, RZ, R14 ;  /* 0x000000ffff0c8224 */ /* 0x000fca00078e000e */
[----:B------:R0:W4:Y:S02]  /*29a80*/  @!P0 LDG.E.U8 R161, desc[UR60][R12.64] ;  /* 0x0000003c0ca18981 */ /* 0x000124000c1e1100 */
[----:B0-----:R-:W-:Y:S02]  /*29a90*/  @!P0 IMAD.MOV.U32 R13, RZ, RZ, R108 ;  /* 0x000000ffff0d8224 */ /* 0x001fe400078e006c */
[----:B------:R-:W-:-:S05]  /*29aa0*/  @!P0 IMAD.MOV.U32 R12, RZ, RZ, R99 ;  /* 0x000000ffff0c8224 */ /* 0x000fca00078e0063 */
[----:B------:R0:W4:Y:S02]  /*29ab0*/  @!P0 LDG.E.U8 R160, desc[UR60][R12.64] ;  /* 0x0000003c0ca08981 */ /* 0x000124000c1e1100 */
[----:B0-----:R-:W-:Y:S02]  /*29ac0*/  @!P0 IMAD.MOV.U32 R12, RZ, RZ, R3 ;  /* 0x000000ffff0c8224 */ /* 0x001fe400078e0003 */
[----:B------:R-:W-:-:S05]  /*29ad0*/  @!P0 IMAD.MOV.U32 R13, RZ, RZ, R91 ;  /* 0x000000ffff0d8224 */ /* 0x000fca00078e005b */
[----:B------:R2:W4:Y:S01]  /*29ae0*/  @!P0 LDG.E.U8 R159, desc[UR60][R12.64] ;  /* 0x0000003c0c9f8981 */ /* 0x000522000c1e1100 */
[----:B------:R-:W-:Y:S01]  /*29af0*/  PRMT R158, RZ, 0x7610, R158 ;  /* 0x00007610ff9e7816 */ /* 0x000fe2000000009e */
[----:B--2---:R-:W-:Y:S02]  /*29b00*/  @!P0 IMAD.MOV.U32 R13, RZ, RZ, R17 ;  /* 0x000000ffff0d8224 */ /* 0x004fe400078e0011 */
[----:B---3--:R-:W-:-:S05]  /*29b10*/  @!P0 IMAD.MOV.U32 R12, RZ, RZ, R16 ;  /* 0x000000ffff0c8224 */ /* 0x008fca00078e0010 */
[----:B------:R-:W2:Y:S04]  /*29b20*/  @!P0 LDG.E.U8 R158, desc[UR60][R12.64] ;  /* 0x0000003c0c9e8981 */ /* 0x000ea8000c1e1100 */
[----:B----4-:R-:W-:Y:S04]  /*29b30*/  STL [R1+0x2620], R162 ;  /* 0x002620a201007387 */ /* 0x010fe80000100800 */
[----:B------:R-:W3:Y:S04]  /*29b40*/  LDL R15, [R1+0x1ec4] ;  /* 0x001ec400010f7983 */ /* 0x000ee80000100800 */
[----:B------:R-:W4:Y:S04]  /*29b50*/  LDL R14, [R1+0x1ec8] ;  /* 0x001ec800010e7983 */ /* 0x000f280000100800 */
[----:B------:R-:W-:Y:S04]  /*29b60*/  STL [R1+0x2624], R161 ;  /* 0x002624a101007387 */ /* 0x000fe80000100800 */
[----:B------:R0:W-:Y:S04]  /*29b70*/  STL [R1+0x2628], R160 ;  /* 0x002628a001007387 */ /* 0x0001e80000100800 */
[----:B------:R-:W3:Y:S04]  /*29b80*/  LDL R3, [R1+0x1e88] ;  /* 0x001e880001037983 */ /* 0x000ee80000100800 */
[----:B0-----:R-:W3:Y:S04]  /*29b90*/  LDL R160, [R1+0x1e84] ;  /* 0x001e840001a07983 */ /* 0x001ee80000100800 */
[----:B------:R-:W-:Y:S04]  /*29ba0*/  STL [R1+0x262c], R159 ;  /* 0x00262c9f01007387 */ /* 0x000fe80000100800 */
[----:B------:R-:W3:Y:S04]  /*29bb0*/  LDL R99, [R1+0x1e44] ;  /* 0x001e440001637983 */ /* 0x000ee80000100800 */
[----:B------:R-:W3:Y:S01]  /*29bc0*/  LDL R17, [R1+0x1e48] ;  /* 0x001e480001117983 */ /* 0x000ee20000100800 */
[----:B------:R-:W-:-:S03]  /*29bd0*/  PRMT R157, RZ, 0x7610, R157 ;  /* 0x00007610ff9d7816 */ /* 0x000fc6000000009d */
[----:B--2---:R-:W-:Y:S04]  /*29be0*/  STL [R1+0x2630], R158 ;  /* 0x0026309e01007387 */ /* 0x004fe80000100800 */
[----:B------:R-:W2:Y:S04]  /*29bf0*/  LDL R117, [R1+0x1e04] ;  /* 0x001e040001757983 */ /* 0x000ea80000100800 */
[----:B------:R-:W2:Y:S01]  /*29c00*/  LDL R16, [R1+0x1e08] ;  /* 0x001e080001107983 */ /* 0x000ea20000100800 */
[----:B----4-:R-:W-:Y:S02]  /*29c10*/  @!P0 IMAD.MOV.U32 R12, RZ, RZ, R14 ;  /* 0x000000ffff0c8224 */ /* 0x010fe400078e000e */
[----:B---3--:R-:W-:Y:S01]  /*29c20*/  @!P0 IMAD.MOV.U32 R13, RZ, RZ, R15 ;  /* 0x000000ffff0d8224 */ /* 0x008fe200078e000f */
[----:B------:R-:W3:Y:S04]  /*29c30*/  LDL R14, [R1+0x1dc8] ;  /* 0x001dc800010e7983 */ /* 0x000ee80000100800 */
[----:B------:R-:W4:Y:S04]  /*29c40*/  LDL R15, [R1+0x1dc4] ;  /* 0x001dc400010f7983 */ /* 0x000f280000100800 */
[----:B------:R0:W4:Y:S01]  /*29c50*/  @!P0 LDG.E.U8 R157, desc[UR60][R12.64] ;  /* 0x0000003c0c9d8981 */ /* 0x000122000c1e1100 */
[----:B------:R-:W-:-:S02]  /*29c60*/  PRMT R156, RZ, 0x7610, R156 ;  /* 0x00007610ff9c7816 */ /* 0x000fc4000000009c */
[----:B------:R-:W-:Y:S02]  /*29c70*/  PRMT R155, RZ, 0x7610, R155 ;  /* 0x00007610ff9b7816 */ /* 0x000fe4000000009b */
[----:B------:R-:W-:Y:S02]  /*29c80*/  PRMT R154, RZ, 0x7610, R154 ;  /* 0x00007610ff9a7816 */ /* 0x000fe4000000009a */
[----:B------:R-:W-:Y:S01]  /*29c90*/  PRMT R153, RZ, 0x7610, R153 ;  /* 0x00007610ff997816 */ /* 0x000fe20000000099 */
[----:B------:R-:W4:Y:S04]  /*29ca0*/  LDL.LU R115, [R1+0x1d84] ;  /* 0x001d840001737983 */ /* 0x000f280000300800 */
[----:B------:R-:W4:Y:S04]  /*29cb0*/  LDL.LU R108, [R1+0x1d44] ;  /* 0x001d4400016c7983 */ /* 0x000f280000300800 */
[----:B------:R-:W4:Y:S01]  /*29cc0*/  LDL.LU R91, [R1+0x1d48] ;  /* 0x001d4800015b7983 */ /* 0x000f220000300800 */
[----:B0-----:R-:W-:-:S02]  /*29cd0*/  @!P0 IMAD.MOV.U32 R12, RZ, RZ, R3 ;  /* 0x000000ffff0c8224 */ /* 0x001fc400078e0003 */
[----:B------:R-:W-:-:S05]  /*29ce0*/  @!P0 IMAD.MOV.U32 R13, RZ, RZ, R160 ;  /* 0x000000ffff0d8224 */ /* 0x000fca00078e00a0 */
[----:B------:R0:W4:Y:S02]  /*29cf0*/  @!P0 LDG.E.U8 R156, desc[UR60][R12.64] ;  /* 0x0000003c0c9c8981 */ /* 0x000124000c1e1100 */
[----:B0-----:R-:W-:Y:S02]  /*29d00*/  @!P0 IMAD.MOV.U32 R12, RZ, RZ, R17 ;  /* 0x000000ffff0c8224 */ /* 0x001fe400078e0011 */
[----:B------:R-:W-:-:S05]  /*29d10*/  @!P0 IMAD.MOV.U32 R13, RZ, RZ, R99 ;  /* 0x000000ffff0d8224 */ /* 0x000fca00078e0063 */
[----:B------:R2:W4:Y:S02]  /*29d20*/  @!P0 LDG.E.U8 R155, desc[UR60][R12.64] ;  /* 0x0000003c0c9b8981 */ /* 0x000524000c1e1100 */
[----:B--2---:R-:W-:Y:S02]  /*29d30*/  @!P0 IMAD.MOV.U32 R13, RZ, RZ, R117 ;  /* 0x000000ffff0d8224 */ /* 0x004fe400078e0075 */
[----:B------:R-:W-:-:S05]  /*29d40*/  @!P0 IMAD.MOV.U32 R12, RZ, RZ, R16 ;  /* 0x000000ffff0c8224 */ /* 0x000fca00078e0010 */
[----:B------:R3:W2:Y:S02]  /*29d50*/  @!P0 LDG.E.U8 R154, desc[UR60][R12.64] ;  /* 0x0000003c0c9a8981 */ /* 0x0006a4000c1e1100 */
[----:B---3--:R-:W-:Y:S02]  /*29d60*/  @!P0 IMAD.MOV.U32 R12, RZ, RZ, R14 ;  /* 0x000000ffff0c8224 */ /* 0x008fe400078e000e */
[----:B----4-:R-:W-:-:S05]  /*29d70*/  @!P0 IMAD.MOV.U32 R13, RZ, RZ, R15 ;  /* 0x000000ffff0d8224 */ /* 0x010fca00078e000f */
[----:B------:R0:W3:Y:S04]  /*29d80*/  @!P0 LDG.E.U8 R153, desc[UR60][R12.64] ;  /* 0x0000003c0c998981 */ /* 0x0000e8000c1e1100 */
[----:B------:R-:W-:Y:S04]  /*29d90*/  STL [R1+0x2634], R157 ;  /* 0x0026349d01007387 */ /* 0x000fe80000100800 */
[----:B------:R-:W4:Y:S04]  /*29da0*/  LDL R3, [R1+0x1d88] ;  /* 0x001d880001037983 */ /* 0x000f280000100800 */
[----:B------:R-:W-:Y:S04]  /*29db0*/  STL [R1+0x2638], R156 ;  /* 0x0026389c01007387 */ /* 0x000fe80000100800 */
[----:B------:R-:W4:Y:S04]  /*29dc0*/  LDL R99, [R1+0x20c0] ;  /* 0x0020c00001637983 */ /* 0x000f280000100800 */
[----:B------:R-:W4:Y:S04]  /*29dd0*/  LDL R17, [R1+0x20d8] ;  /* 0x0020d80001117983 */ /* 0x000f280000100800 */
[----:B------:R1:W-:Y:S04]  /*29de0*/  STL [R1+0x263c], R155 ;  /* 0x00263c9b01007387 */ /* 0x0003e80000100800 */
[----:B------:R-:W4:Y:S04]  /*29df0*/  LDL R16, [R1+0x20e0] ;  /* 0x0020e00001107983 */ /* 0x000f280000100800 */
[----:B-1----:R-:W4:Y:S01]  /*29e00*/  LDL R155, [R1+0x20dc] ;  /* 0x0020dc00019b7983 */ /* 0x002f220000100800 */
[----:B------:R-:W-:Y:S01]  /*29e10*/  PRMT R152, RZ, 0x7610, R152 ;  /* 0x00007610ff987816 */ /* 0x000fe20000000098 */
[----:B0-----:R-:W-:Y:S01]  /*29e20*/  @!P0 IMAD.MOV.U32 R13, RZ, RZ, R115 ;  /* 0x000000ffff0d8224 */ /* 0x001fe200078e0073 */
[----:B------:R-:W-:Y:S01]  /*29e30*/  PRMT R150, RZ, 0x7610, R150 ;  /* 0x00007610ff967816 */ /* 0x000fe20000000096 */
[----:B--2---:R0:W-:Y:S04]  /*29e40*/  STL [R1+0x2640], R154 ;  /* 0x0026409a01007387 */ /* 0x0041e80000100800 */
[----:B------:R-:W2:Y:S04]  /*29e50*/  LDL R117, [R1+0x2080] ;  /* 0x0020800001757983 */ /* 0x000ea80000100800 */
[----:B0-----:R-:W2:Y:S04]  /*29e60*/  LDL R154, [R1+0x207c] ;  /* 0x00207c00019a7983 */ /* 0x001ea80000100800 */
[----:B---3--:R0:W-:Y:S04]  /*29e70*/  STL [R1+0x2644], R153 ;  /* 0x0026449901007387 */ /* 0x0081e80000100800 */
[----:B------:R-:W3:Y:S04]  /*29e80*/  LDL R15, [R1+0x203c] ;  /* 0x00203c00010f7983 */ /* 0x000ee80000100800 */
[----:B------:R-:W3:Y:S01]  /*29e90*/  LDL R14, [R1+0x2040] ;  /* 0x00204000010e7983 */ /* 0x000ee20000100800 */
[----:B----4-:R-:W-:-:S03]  /*29ea0*/  @!P0 IMAD.MOV.U32 R12, RZ, RZ, R3 ;  /* 0x000000ffff0c8224 */ /* 0x010fc600078e0003 */
[----:B------:R-:W4:Y:S04]  /*29eb0*/  LDL R3, [R1+0x2000] ;  /* 0x0020000001037983 */ /* 0x000f280000100800 */
[----:B------:R1:W4:Y:S04]  /*29ec0*/  @!P0 LDG.E.U8 R152, desc[UR60][R12.64] ;  /* 0x0000003c0c988981 */ /* 0x000328000c1e1100 */
[----:B0-----:R-:W4:Y:S01]  /*29ed0*/  LDL R153, [R1+0x1ffc] ;  /* 0x001ffc0001997983 */ /* 0x001f220000100800 */
[----:B-1----:R-:W-:Y:S02]  /*29ee0*/  @!P0 IMAD.MOV.U32 R12, RZ, RZ, R91 ;  /* 0x000000ffff0c8224 */ /* 0x002fe400078e005b */
[----:B------:R-:W-:-:S05]  /*29ef0*/  @!P0 IMAD.MOV.U32 R13, RZ, RZ, R108 ;  /* 0x000000ffff0d8224 */ /* 0x000fca00078e006c */
[----:B------:R0:W4:Y:S01]  /*29f00*/  @!P0 LDG.E.U8 R150, desc[UR60][R12.64] ;  /* 0x0000003c0c968981 */ /* 0x000122000c1e1100 */
[----:B------:R-:W-:Y:S02]  /*29f10*/  PRMT R149, RZ, 0x7610, R149 ;  /* 0x00007610ff957816 */ /* 0x000fe40000000095 */
[----:B------:R-:W-:Y:S01]  /*29f20*/  PRMT R148, RZ, 0x7610, R148 ;  /* 0x00007610ff947816 */ /* 0x000fe20000000094 */
[----:B0-----:R-:W-:Y:S02]  /*29f30*/  @!P0 IMAD.MOV.U32 R13, RZ, RZ, R99 ;  /* 0x000000ffff0d8224 */ /* 0x001fe400078e0063 */
[----:B------:R-:W-:-:S05]  /*29f40*/  @!P0 IMAD.MOV.U32 R12, RZ, RZ, R17 ;  /* 0x000000ffff0c8224 */ /* 0x000fca00078e0011 */
[----:B------:R0:W4:Y:S02]  /*29f50*/  @!P0 LDG.E.U8 R149, desc[UR60][R12.64] ;  /* 0x0000003c0c958981 */ /* 0x000124000c1e1100 */
[----:B0-----:R-:W-:Y:S02]  /*29f60*/  @!P0 IMAD.MOV.U32 R12, RZ, RZ, R16 ;  /* 0x000000ffff0c8224 */ /* 0x001fe400078e0010 */
[----:B------:R-:W-:-:S05]  /*29f70*/  @!P0 IMAD.MOV.U32 R13, RZ, RZ, R155 ;  /* 0x000000ffff0d8224 */ /* 0x000fca00078e009b */
[----:B------:R2:W4:Y:S01]  /*29f80*/  @!P0 LDG.E.U8 R148, desc[UR60][R12.64] ;  /* 0x0000003c0c948981 */ /* 0x000522000c1e1100 */
[----:B------:R-:W-:Y:S02]  /*29f90*/  PRMT R147, RZ, 0x7610, R147 ;  /* 0x00007610ff937816 */ /* 0x000fe40000000093 */
[----:B------:R-:W-:Y:S02]  /*29fa0*/  PRMT R146, RZ, 0x7610, R146 ;  /* 0x00007610ff927816 */ /* 0x000fe40000000092 */
[----:B------:R-:W-:Y:S01]  /*29fb0*/  PRMT R145, RZ, 0x7610, R145 ;  /* 0x00007610ff917816 */ /* 0x000fe20000000091 */
[----:B------:R-:W-:Y:S01]  /*29fc0*/  STL [R1+0x2648], R115 ;  /* 0x0026487301007387 */ /* 0x000fe20000100800 */
[----:B--2---:R-:W-:Y:S02]  /*29fd0*/  @!P0 IMAD.MOV.U32 R12, RZ, RZ, R117 ;  /* 0x000000ffff0c8224 */ /* 0x004fe400078e0075 */
[----:B------:R-:W-:-:S05]  /*29fe0*/  @!P0 IMAD.MOV.U32 R13, RZ, RZ, R154 ;  /* 0x000000ffff0d8224 */ /* 0x000fca00078e009a */
[----:B------:R3:W2:Y:S02]  /*29ff0*/  @!P0 LDG.E.U8 R147, desc[UR60][R12.64] ;  /* 0x0000003c0c938981 */ /* 0x0006a4000c1e1100 */
[----:B---3--:R-:W-:Y:S02]  /*2a000*/  @!P0 IMAD.MOV.U32 R12, RZ, RZ, R14 ;  /* 0x000000ffff0c8224 */ /* 0x008fe400078e000e */
[----:B------:R-:W-:-:S05]  /*2a010*/  @!P0 IMAD.MOV.U32 R13, RZ, RZ, R15 ;  /* 0x000000ffff0d8224 */ /* 0x000fca00078e000f */
[----:B------:R0:W3:Y:S04]  /*2a020*/  @!P0 LDG.E.U8 R146, desc[UR60][R12.64] ;  /* 0x0000003c0c928981 */ /* 0x0000e8000c1e1100 */
[----:B----4-:R-:W-:Y:S04]  /*2a030*/  STL [R1+0x264c], R152 ;  /* 0x00264c9801007387 */ /* 0x010fe80000100800 */
[----:B------:R-:W-:Y:S04]  /*2a040*/  STL [R1+0x2654], R91 ;  /* 0x0026545b01007387 */ /* 0x000fe80000100800 */
[----:B------:R-:W-:Y:S01]  /*2a050*/  STL [R1+0x2650], R108 ;  /* 0x0026506c01007387 */ /* 0x000fe20000100800 */
[----:B0-----:R-:W-:-:S02]  /*2a060*/  @!P0 IMAD.MOV.U32 R12, RZ, RZ, R3 ;  /* 0x000000ffff0c8224 */ /* 0x001fc400078e0003 */
[----:B------:R-:W-:Y:S01]  /*2a070*/  @!P0 IMAD.MOV.U32 R13, RZ, RZ, R153 ;  /* 0x000000ffff0d8224 */ /* 0x000fe200078e0099 */
[----:B------:R0:W-:Y:S04]  /*2a080*/  STL [R1+0x2658], R150 ;  /* 0x0026589601007387 */ /* 0x0001e80000100800 */
[----:B------:R-:W4:Y:S04]  /*2a090*/  LDL R99, [R1+0x1fbc] ;  /* 0x001fbc0001637983 */ /* 0x000f280000100800 */
[----:B------:R-:W4:Y:S04]  /*2a0a0*/  LDL R17, [R1+0x1fc0] ;  /* 0x001fc00001117983 */ /* 0x000f280000100800 */
[----:B------:R4:W4:Y:S04]  /*2a0b0*/  @!P0 LDG.E.U8 R145, desc[UR60][R12.64] ;  /* 0x0000003c0c918981 */ /* 0x000928000c1e1100 */
[----:B------:R1:W-:Y:S04]  /*2a0c0*/  STL [R1+0x265c], R149 ;  /* 0x00265c9501007387 */ /* 0x0003e80000100800 */
[----:B0-----:R-:W4:Y:S04]  /*2a0d0*/  LDL R150, [R1+0x1f7c] ;  /* 0x001f7c0001967983 */ /* 0x001f280000100800 */
[----:B------:R-:W4:Y:S04]  /*2a0e0*/  LDL R16, [R1+0x1f40] ;  /* 0x001f400001107983 */ /* 0x000f280000100800 */
[----:B-1----:R-:W4:Y:S04]  /*2a0f0*/  LDL R149, [R1+0x1f80] ;  /* 0x001f800001957983 */ /* 0x002f280000100800 */
[----:B------:R-:W-:Y:S04]  /*2a100*/  STL [R1+0x2660], R148 ;  /* 0x0026609401007387 */ /* 0x000fe80000100800 */
[----:B------:R-:W4:Y:S04]  /*2a110*/  LDL R91, [R1+0x1f3c] ;  /* 0x001f3c00015b7983 */ /* 0x000f280000100800 */
[----:B------:R-:W4:Y:S04]  /*2a120*/  LDL R117, [R1+0x1efc] ;  /* 0x001efc0001757983 */ /* 0x000f280000100800 */
[----:B------:R-:W4:Y:S04]  /*2a130*/  LDL R115, [R1+0x1f00] ;  /* 0x001f000001737983 */ /* 0x000f280000100800 */
[----:B--2---:R-:W-:Y:S04]  /*2a140*/  STL [R1+0x2664], R147 ;  /* 0x0026649301007387 */ /* 0x004fe80000100800 */
[----:B------:R-:W2:Y:S04]  /*2a150*/  LDL R15, [R1+0x1ebc] ;  /* 0x001ebc00010f7983 */ /* 0x000ea80000100800 */
[----:B------:R-:W2:Y:S04]  /*2a160*/  LDL R14, [R1+0x1ec0] ;  /* 0x001ec000010e7983 */ /* 0x000ea80000100800 */
[----:B---3--:R-:W-:Y:S04]  /*2a170*/  STL [R1+0x2668], R146 ;  /* 0x0026689201007387 */ /* 0x008fe80000100800 */
[----:B------:R-:W3:Y:S04]  /*2a180*/  LDL R108, [R1+0x1e7c] ;  /* 0x001e7c00016c7983 */ /* 0x000ee80000100800 */
[----:B------:R-:W3:Y:S01]  /*2a190*/  LDL R3, [R1+0x1e80] ;  /* 0x001e800001037983 */ /* 0x000ee20000100800 */
[----:B----4-:R-:W-:-:S02]  /*2a1a0*/  @!P0 IMAD.MOV.U32 R13, RZ, RZ, R99 ;  /* 0x000000ffff0d8224 */ /* 0x010fc400078e0063 */
[----:B------:R-:W-:Y:S01]  /*2a1b0*/  @!P0 IMAD.MOV.U32 R12, RZ, RZ, R17 ;  /* 0x000000ffff0c8224 */ /* 0x000fe200078e0011 */
[----:B------:R-:W-:Y:S04]  /*2a1c0*/  STL [R1+0x266c], R145 ;  /* 0x00266c9101007387 */ /* 0x000fe80000100800 */
[----:B------:R-:W4:Y:S04]  /*2a1d0*/  LDL R99, [R1+0x1e3c] ;  /* 0x001e3c0001637983 */ /* 0x000f280000100800 */
[----:B------:R-:W4:Y:S01]  /*2a1e0*/  LDL R17, [R1+0x1e40] ;  /* 0x001e400001117983 */ /* 0x000f220000100800 */
[----:B------:R-:W-:-:S02]  /*2a1f0*/  PRMT R144, RZ, 0x7610, R144 ;  /* 0x00007610ff907816 */ /* 0x000fc40000000090 */
[----:B------:R-:W-:-:S04]  /*2a200*/  PRMT R143, RZ, 0x7610, R143 ;  /* 0x00007610ff8f7816 */ /* 0x000fc8000000008f */
[----:B------:R0:W4:Y:S01]  /*2a210*/  @!P0 LDG.E.U8 R144, desc[UR60][R12.64] ;  /* 0x0000003c0c908981 */ /* 0x000122000c1e1100 */
[----:B------:R-:W-:Y:S01]  /*2a220*/  PRMT R142, RZ, 0x7610, R142 ;  /* 0x00007610ff8e7816 */ /* 0x000fe2000000008e */
[----:B0-----:R-:W-:Y:S02]  /*2a230*/  @!P0 IMAD.MOV.U32 R12, RZ, RZ, R149 ;  /* 0x000000ffff0c8224 */ /* 0x001fe400078e0095 */
[----:B------:R-:W-:-:S05]  /*2a240*/  @!P0 IMAD.MOV.U32 R13, RZ, RZ, R150 ;  /* 0x000000ffff0d8224 */ /* 0x000fca00078e0096 */
        /* <DEDUP_REMOVED lines=9> */
[----:B------:R-:W-:Y:S02]  /*2a2e0*/  PRMT R139, RZ, 0x7610, R139 ;  /* 0x00007610ff8b7816 */ /* 0x000fe4000000008b */
[----:B------:R-:W-:Y:S01]  /*2a2f0*/  PRMT R138, RZ, 0x7610, R138 ;  /* 0x00007610ff8a7816 */ /* 0x000fe2000000008a */
[----:B--2---:R-:W-:Y:S02]  /*2a300*/  @!P0 IMAD.MOV.U32 R13, RZ, RZ, R15 ;  /* 0x000000ffff0d8224 */ /* 0x004fe400078e000f */
[----:B------:R-:W-:-:S05]  /*2a310*/  @!P0 IMAD.MOV.U32 R12, RZ, RZ, R14 ;  /* 0x000000ffff0c8224 */ /* 0x000fca00078e000e */
[----:B------:R3:W2:Y:S02]  /*2a320*/  @!P0 LDG.E.U8 R140, desc[UR60][R12.64] ;  /* 0x0000003c0c8c8981 */ /* 0x0006a4000c1e1100 */
[----:B---3--:R-:W-:Y:S02]  /*2a330*/  @!P0 IMAD.MOV.U32 R13, RZ, RZ, R108 ;  /* 0x000000ffff0d8224 */ /* 0x008fe400078e006c */
[----:B------:R-:W-:-:S05]  /*2a340*/  @!P0 IMAD.MOV.U32 R12, RZ, RZ, R3 ;  /* 0x000000ffff0c8224 */ /* 0x000fca00078e0003 */
[----:B------:R0:W3:Y:S01]  /*2a350*/  @!P0 LDG.E.U8 R139, desc[UR60][R12.64] ;  /* 0x0000003c0c8b8981 */ /* 0x0000e2000c1e1100 */
[----:B------:R-:W-:Y:S02]  /*2a360*/  LOP3.LUT R3, R236, 0xffff, RZ, 0xc0, !PT ;  /* 0x0000ffffec037812 */ /* 0x000fe400078ec0ff */
[----:B0-----:R-:W-:Y:S01]  /*2a370*/  LOP3.LUT R12, R137, 0xffff, RZ, 0xc0, !PT ;  /* 0x0000ffff890c7812 */ /* 0x001fe200078ec0ff */
[----:B----4-:R-:W-:-:S03]  /*2a380*/  @!P0 IMAD.MOV.U32 R13, RZ, RZ, R99 ;  /* 0x000000ffff0d8224 */ /* 0x010fc600078e0063 */
[----:B------:R-:W-:Y:S01]  /*2a390*/  PRMT R3, R12, 0x3340, R3 ;  /* 0x000033400c037816 */ /* 0x000fe20000000003 */
[----:B------:R-:W-:-:S05]  /*2a3a0*/  @!P0 IMAD.MOV.U32 R12, RZ, RZ, R17 ;  /* 0x000000ffff0c8224 */ /* 0x000fca00078e0011 */
[----:B------:R0:W4:Y:S04]  /*2a3b0*/  @!P0 LDG.E.U8 R138, desc[UR60][R12.64] ;  /* 0x0000003c0c8a8981 */ /* 0x000128000c1e1100 */
[----:B------:R-:W-:Y:S04]  /*2a3c0*/  STL [R1+0x2670], R144 ;  /* 0x0026709001007387 */ /* 0x000fe80000100800 */
[----:B------:R-:W-:Y:S04]  /*2a3d0*/  STL [R1+0x2674], R143 ;  /* 0x0026748f01007387 */ /* 0x000fe80000100800 */
[----:B------:R-:W4:Y:S04]  /*2a3e0*/  LDL R91, [R1+0x1dfc] ;  /* 0x001dfc00015b7983 */ /* 0x000f280000100800 */
[----:B------:R-:W4:Y:S04]  /*2a3f0*/  LDL R16, [R1+0x1e00] ;  /* 0x001e000001107983 */ /* 0x000f280000100800 */
[----:B------:R-:W-:Y:S04]  /*2a400*/  STL [R1+0x2678], R142 ;  /* 0x0026788e01007387 */ /* 0x000fe80000100800 */
[----:B------:R-:W-:Y:S04]  /*2a410*/  STL [R1+0x267c], R141 ;  /* 0x00267c8d01007387 */ /* 0x000fe80000100800 */
[----:B------:R-:W4:Y:S04]  /*2a420*/  LDL R15, [R1+0x1dbc] ;  /* 0x001dbc00010f7983 */ /* 0x000f280000100800 */
[----:B------:R-:W4:Y:S04]  /*2a430*/  LDL R14, [R1+0x1dc0] ;  /* 0x001dc000010e7983 */ /* 0x000f280000100800 */
[----:B------:R-:W4:Y:S01]  /*2a440*/  LDL.LU R233, [R1+0x61c] ;  /* 0x00061c0001e97983 */ /* 0x000f220000300800 */
[----:B0-----:R-:W-:-:S03]  /*2a450*/  LOP3.LUT R12, R88, 0xffff, RZ, 0xc0, !PT ;  /* 0x0000ffff580c7812 */ /* 0x001fc600078ec0ff */
[----:B--2---:R-:W-:Y:S04]  /*2a460*/  STL [R1+0x2680], R140 ;  /* 0x0026808c01007387 */ /* 0x004fe80000100800 */
[----:B---3--:R-:W-:Y:S04]  /*2a470*/  STL [R1+0x2684], R139 ;  /* 0x0026848b01007387 */ /* 0x008fe80000100800 */
[----:B------:R-:W2:Y:S04]  /*2a480*/  LDL.LU R137, [R1+0x2958] ;  /* 0x0029580001897983 */ /* 0x000ea80000300800 */
[----:B------:R0:W-:Y:S02]  /*2a490*/  STL [R1+0x2214], R3 ;  /* 0x0022140301007387 */ /* 0x0001e40000100800 */
[----:B0-----:R-:W-:-:S02]  /*2a4a0*/  LOP3.LUT R3, R136, 0xffff, RZ, 0xc0, !PT ;  /* 0x0000ffff88037812 */ /* 0x001fc400078ec0ff */
[----:B----4-:R-:W-:Y:S04]  /*2a4b0*/  STL [R1+0x2688], R138 ;  /* 0x0026888a01007387 */ /* 0x010fe80000100800 */
[----:B------:R-:W3:Y:S04]  /*2a4c0*/  LDL.LU R17, [R1+0x604] ;  /* 0x0006040001117983 */ /* 0x000ee80000300800 */
[----:B------:R-:W4:Y:S04]  /*2a4d0*/  LDL.LU R88, [R1+0x1d7c] ;  /* 0x001d7c0001587983 */ /* 0x000f280000300800 */
[----:B------:R-:W3:Y:S04]  /*2a4e0*/  LDL.LU R236, [R1+0x1d80] ;  /* 0x001d800001ec7983 */ /* 0x000ee80000300800 */
[----:B------:R-:W4:Y:S01]  /*2a4f0*/  LDL.LU R136, [R1+0x2954] ;  /* 0x0029540001887983 */ /* 0x000f220000300800 */
[----:B------:R-:W-:Y:S01]  /*2a500*/  PRMT R3, R12, 0x3340, R3 ;  /* 0x000033400c037816 */ /* 0x000fe20000000003 */
[----:B------:R-:W-:-:S02]  /*2a510*/  @!P0 IMAD.MOV.U32 R13, RZ, RZ, R91 ;  /* 0x000000ffff0d8224 */ /* 0x000fc400078e005b */
[----:B------:R-:W-:Y:S02]  /*2a520*/  @!P0 IMAD.MOV.U32 R12, RZ, RZ, R16 ;  /* 0x000000ffff0c8224 */ /* 0x000fe400078e0010 */
[----:B------:R0:W-:Y:S02]  /*2a530*/  STL [R1+0x2210], R3 ;  /* 0x0022100301007387 */ /* 0x0001e40000100800 */
[----:B0-----:R-:W-:Y:S02]  /*2a540*/  LOP3.LUT R3, R93, 0xffff, RZ, 0xc0, !PT ;  /* 0x0000ffff5d037812 */ /* 0x001fe400078ec0ff */
[----:B--2---:R-:W-:-:S06]  /*2a550*/  PRMT R137, RZ, 0x7610, R137 ;  /* 0x00007610ff897816 */ /* 0x004fcc0000000089 */
[----:B------:R0:W2:Y:S02]  /*2a560*/  @!P0 LDG.E.U8 R137, desc[UR60][R12.64] ;  /* 0x0000003c0c898981 */ /* 0x0000a4000c1e1100 */
[----:B0-----:R-:W-:Y:S01]  /*2a570*/  LOP3.LUT R12, R100, 0xffff, RZ, 0xc0, !PT ;  /* 0x0000ffff640c7812 */ /* 0x001fe200078ec0ff */
[----:B------:R-:W-:-:S03]  /*2a580*/  @!P0 IMAD.MOV.U32 R13, RZ, RZ, R15 ;  /* 0x000000ffff0d8224 */ /* 0x000fc600078e000f */
[----:B------:R-:W-:Y:S01]  /*2a590*/  PRMT R3, R12, 0x3340, R3 ;  /* 0x000033400c037816 */ /* 0x000fe20000000003 */
[----:B------:R-:W-:Y:S01]  /*2a5a0*/  @!P0 IMAD.MOV.U32 R12, RZ, RZ, R14 ;  /* 0x000000ffff0c8224 */ /* 0x000fe200078e000e */
[----:B----4-:R-:W-:-:S06]  /*2a5b0*/  PRMT R136, RZ, 0x7610, R136 ;  /* 0x00007610ff887816 */ /* 0x010fcc0000000088 */
[----:B------:R0:W4:Y:S01]  /*2a5c0*/  @!P0 LDG.E.U8 R136, desc[UR60][R12.64] ;  /* 0x0000003c0c888981 */ /* 0x000122000c1e1100 */
[----:B------:R-:W-:Y:S02]  /*2a5d0*/  PRMT R135, RZ, 0x7610, R135 ;  /* 0x00007610ff877816 */ /* 0x000fe40000000087 */
[----:B0-----:R-:W-:Y:S01]  /*2a5e0*/  LOP3.LUT R12, R233, 0xffff, RZ, 0xc0, !PT ;  /* 0x0000ffffe90c7812 */ /* 0x001fe200078ec0ff */
[----:B------:R-:W-:Y:S01]  /*2a5f0*/  @!P0 IMAD.MOV.U32 R13, RZ, RZ, R88 ;  /* 0x000000ffff0d8224 */ /* 0x000fe200078e0058 */
[----:B--2---:R-:W-:Y:S04]  /*2a600*/  STL [R1+0x268c], R137 ;  /* 0x00268c8901007387 */ /* 0x004fe80000100800 */
[----:B------:R-:W2:Y:S04]  /*2a610*/  LDL.LU R100, [R1+0x1d3c] ;  /* 0x001d3c0001647983 */ /* 0x000ea80000300800 */
[----:B------:R-:W2:Y:S04]  /*2a620*/  LDL.LU R93, [R1+0x1d40] ;  /* 0x001d4000015d7983 */ /* 0x000ea80000300800 */
[----:B------:R-:W2:Y:S04]  /*2a630*/  LDL.LU R166, [R1+0x60c] ;  /* 0x00060c0001a67983 */ /* 0x000ea80000300800 */
[----:B------:R0:W-:Y:S02]  /*2a640*/  STL [R1+0x220c], R3 ;  /* 0x00220c0301007387 */ /* 0x0001e40000100800 */
[----:B0-----:R-:W-:-:S04]  /*2a650*/  LOP3.LUT R3, R134, 0xffff, RZ, 0xc0, !PT ;  /* 0x0000ffff86037812 */ /* 0x001fc800078ec0ff */
[----:B------:R-:W-:Y:S01]  /*2a660*/  PRMT R3, R12, 0x3340, R3 ;  /* 0x000033400c037816 */ /* 0x000fe20000000003 */
[----:B---3--:R-:W-:-:S05]  /*2a670*/  @!P0 IMAD.MOV.U32 R12, RZ, RZ, R236 ;  /* 0x000000ffff0c8224 */ /* 0x008fca00078e00ec */
[----:B------:R0:W3:Y:S04]  /*2a680*/  @!P0 LDG.E.U8 R135, desc[UR60][R12.64] ;  /* 0x0000003c0c878981 */ /* 0x0000e8000c1e1100 */
[----:B----4-:R1:W-:Y:S04]  /*2a690*/  STL [R1+0x2690], R136 ;  /* 0x0026908801007387 */ /* 0x0103e80000100800 */
[----:B------:R-:W4:Y:S04]  /*2a6a0*/  LDL R16, [R1+0x20d4] ;  /* 0x0020d40001107983 */ /* 0x000f280000100800 */
[----:B------:R-:W4:Y:S04]  /*2a6b0*/  LDL R15, [R1+0x2100] ;  /* 0x00210000010f7983 */ /* 0x000f280000100800 */
[----:B------:R-:W4:Y:S04]  /*2a6c0*/  LDL.LU R134, [R1+0x2950] ;  /* 0x0029500001867983 */ /* 0x000f280000300800 */
[----:B------:R-:W4:Y:S04]  /*2a6d0*/  LDL.LU R233, [R1+0x5f4] ;  /* 0x0005f40001e97983 */ /* 0x000f280000300800 */
[----:B-1----:R-:W4:Y:S04]  /*2a6e0*/  LDL R136, [R1+0x20b4] ;  /* 0x0020b40001887983 */ /* 0x002f280000100800 */
[----:B------:R1:W-:Y:S04]  /*2a6f0*/  STL [R1+0x2208], R3 ;  /* 0x0022080301007387 */ /* 0x0003e80000100800 */
[----:B------:R-:W4:Y:S04]  /*2a700*/  LDL R115, [R1+0x20b8] ;  /* 0x0020b80001737983 */ /* 0x000f280000100800 */
[----:B------:R-:W-:Y:S04]  /*2a710*/  STL [R1+0x2694], R88 ;  /* 0x0026945801007387 */ /* 0x000fe80000100800 */
[----:B------:R-:W-:Y:S01]  /*2a720*/  STL [R1+0x223c], R236 ;  /* 0x00223cec01007387 */ /* 0x000fe20000100800 */
[----:B0-----:R-:W-:-:S02]  /*2a730*/  LOP3.LUT R12, R17, 0xffff, RZ, 0xc0, !PT ;  /* 0x0000ffff110c7812 */ /* 0x001fc400078ec0ff */
[----:B-1----:R-:W-:-:S04]  /*2a740*/  LOP3.LUT R3, R133, 0xffff, RZ, 0xc0, !PT ;  /* 0x0000ffff85037812 */ /* 0x002fc800078ec0ff */
[----:B------:R-:W-:Y:S01]  /*2a750*/  PRMT R3, R12, 0x3340, R3 ;  /* 0x000033400c037816 */ /* 0x000fe20000000003 */
[----:B--2---:R-:W-:Y:S02]  /*2a760*/  @!P0 IMAD.MOV.U32 R13, RZ, RZ, R100 ;  /* 0x000000ffff0d8224 */ /* 0x004fe400078e0064 */
[----:B------:R-:W-:Y:S01]  /*2a770*/  @!P0 IMAD.MOV.U32 R12, RZ, RZ, R93 ;  /* 0x000000ffff0c8224 */ /* 0x000fe200078e005d */
[----:B---3--:R-:W-:Y:S04]  /*2a780*/  STL [R1+0x2698], R135 ;  /* 0x0026988701007387 */ /* 0x008fe80000100800 */
[----:B------:R-:W2:Y:S04]  /*2a790*/  LDL.LU R133, [R1+0x294c] ;  /* 0x00294c0001857983 */ /* 0x000ea80000300800 */
[----:B------:R-:W3:Y:S04]  /*2a7a0*/  LDL.LU R117, [R1+0x5fc] ;  /* 0x0005fc0001757983 */ /* 0x000ee80000300800 */
[----:B------:R-:W3:Y:S01]  /*2a7b0*/  LDL R99, [R1+0x2074] ;  /* 0x0020740001637983 */ /* 0x000ee20000100800 */
[----:B----4-:R-:W-:-:S03]  /*2a7c0*/  PRMT R134, RZ, 0x7610, R134 ;  /* 0x00007610ff867816 */ /* 0x010fc60000000086 */
[----:B------:R-:W4:Y:S04]  /*2a7d0*/  LDL R14, [R1+0x2078] ;  /* 0x00207800010e7983 */ /* 0x000f280000100800 */
[----:B------:R0:W3:Y:S04]  /*2a7e0*/  @!P0 LDG.E.U8 R134, desc[UR60][R12.64] ;  /* 0x0000003c0c868981 */ /* 0x0000e8000c1e1100 */
[----:B------:R1:W-:Y:S04]  /*2a7f0*/  STL [R1+0x2204], R3 ;  /* 0x0022040301007387 */ /* 0x0003e80000100800 */
[----:B------:R-:W4:Y:S01]  /*2a800*/  LDL.LU R17, [R1+0x5e4] ;  /* 0x0005e40001117983 */ /* 0x000f220000300800 */
[----:B0-----:R-:W-:-:S02]  /*2a810*/  LOP3.LUT R12, R166, 0xffff, RZ, 0xc0, !PT ;  /* 0x0000ffffa60c7812 */ /* 0x001fc400078ec0ff */
[----:B-1----:R-:W-:Y:S01]  /*2a820*/  LOP3.LUT R3, R132, 0xffff, RZ, 0xc0, !PT ;  /* 0x0000ffff84037812 */ /* 0x002fe200078ec0ff */
[----:B------:R-:W-:-:S03]  /*2a830*/  @!P0 IMAD.MOV.U32 R13, RZ, RZ, R16 ;  /* 0x000000ffff0d8224 */ /* 0x000fc600078e0010 */
[----:B------:R-:W-:Y:S01]  /*2a840*/  PRMT R3, R12, 0x3340, R3 ;  /* 0x000033400c037816 */ /* 0x000fe20000000003 */
[----:B------:R-:W-:Y:S01]  /*2a850*/  @!P0 IMAD.MOV.U32 R12, RZ, RZ, R15 ;  /* 0x000000ffff0c8224 */ /* 0x000fe200078e000f */
[----:B------:R-:W-:Y:S04]  /*2a860*/  STL [R1+0x26a0], R93 ;  /* 0x0026a05d01007387 */ /* 0x000fe80000100800 */
[----:B------:R-:W-:Y:S01]  /*2a870*/  STL [R1+0x269c], R100 ;  /* 0x00269c6401007387 */ /* 0x000fe20000100800 */
[----:B--2---:R-:W-:-:S06]  /*2a880*/  PRMT R133, RZ, 0x7610, R133 ;  /* 0x00007610ff857816 */ /* 0x004fcc0000000085 */
[----:B------:R0:W2:Y:S04]  /*2a890*/  @!P0 LDG.E.U8 R133, desc[UR60][R12.64] ;  /* 0x0000003c0c858981 */ /* 0x0000a8000c1e1100 */
[----:B---3--:R-:W-:Y:S04]  /*2a8a0*/  STL [R1+0x26a4], R134 ;  /* 0x0026a48601007387 */ /* 0x008fe80000100800 */
[----:B------:R-:W3:Y:S04]  /*2a8b0*/  LDL.LU R132, [R1+0x2948] ;  /* 0x0029480001847983 */ /* 0x000ee80000300800 */
[----:B------:R-:W4:Y:S04]  /*2a8c0*/  LDL R108, [R1+0x2034] ;  /* 0x00203400016c7983 */ /* 0x000f280000100800 */
[----:B------:R-:W4:Y:S04]  /*2a8d0*/  LDL R91, [R1+0x2038] ;  /* 0x00203800015b7983 */ /* 0x000f280000100800 */
[----:B------:R1:W-:Y:S04]  /*2a8e0*/  STL [R1+0x2200], R3 ;  /* 0x0022000301007387 */ /* 0x0003e80000100800 */
[----:B------:R-:W4:Y:S01]  /*2a8f0*/  LDL.LU R16, [R1+0x5ec] ;  /* 0x0005ec0001107983 */ /* 0x000f220000300800 */
[----:B0-----:R-:W-:-:S02]  /*2a900*/  LOP3.LUT R12, R233, 0xffff, RZ, 0xc0, !PT ;  /* 0x0000ffffe90c7812 */ /* 0x001fc400078ec0ff */
[----:B-1----:R-:W-:Y:S01]  /*2a910*/  LOP3.LUT R3, R131, 0xffff, RZ, 0xc0, !PT ;  /* 0x0000ffff83037812 */ /* 0x002fe200078ec0ff */
[----:B------:R-:W-:-:S03]  /*2a920*/  @!P0 IMAD.MOV.U32 R13, RZ, RZ, R136 ;  /* 0x000000ffff0d8224 */ /* 0x000fc600078e0088 */
[----:B------:R-:W-:Y:S01]  /*2a930*/  PRMT R3, R12, 0x3340, R3 ;  /* 0x000033400c037816 */ /* 0x000fe20000000003 */
[----:B------:R-:W-:Y:S01]  /*2a940*/  @!P0 IMAD.MOV.U32 R12, RZ, RZ, R115 ;  /* 0x000000ffff0c8224 */ /* 0x000fe200078e0073 */
[----:B--2---:R-:W-:Y:S04]  /*2a950*/  STL [R1+0x26a8], R133 ;  /* 0x0026a88501007387 */ /* 0x004fe80000100800 */
[----:B------:R-:W2:Y:S01]  /*2a960*/  LDL.LU R131, [R1+0x2944] ;  /* 0x0029440001837983 */ /* 0x000ea20000300800 */
[----:B---3--:R-:W-:-:S03]  /*2a970*/  PRMT R132, RZ, 0x7610, R132 ;  /* 0x00007610ff847816 */ /* 0x008fc60000000084 */
[----:B------:R-:W3:Y:S04]  /*2a980*/  LDL R88, [R1+0x1ff4] ;  /* 0x001ff40001587983 */ /* 0x000ee80000100800 */
[----:B------:R-:W3:Y:S04]  /*2a990*/  LDL R15, [R1+0x1ff8] ;  /* 0x001ff800010f7983 */ /* 0x000ee80000100800 */
[----:B------:R0:W3:Y:S04]  /*2a9a0*/  @!P0 LDG.E.U8 R132, desc[UR60][R12.64] ;  /* 0x0000003c0c848981 */ /* 0x0000e8000c1e1100 */
[----:B------:R1:W-:Y:S04]  /*2a9b0*/  STL [R1+0x21fc], R3 ;  /* 0x0021fc0301007387 */ /* 0x0003e80000100800 */
[----:B------:R-:W3:Y:S01]  /*2a9c0*/  LDL.LU R233, [R1+0x5c8] ;  /* 0x0005c80001e97983 */ /* 0x000ee20000300800 */
[----:B0-----:R-:W-:-:S02]  /*2a9d0*/  LOP3.LUT R12, R117, 0xffff, RZ, 0xc0, !PT ;  /* 0x0000ffff750c7812 */ /* 0x001fc400078ec0ff */
[----:B-1----:R-:W-:Y:S01]  /*2a9e0*/  LOP3.LUT R3, R130, 0xffff, RZ, 0xc0, !PT ;  /* 0x0000ffff82037812 */ /* 0x002fe200078ec0ff */
[----:B------:R-:W-:-:S03]  /*2a9f0*/  @!P0 IMAD.MOV.U32 R13, RZ, RZ, R99 ;  /* 0x000000ffff0d8224 */ /* 0x000fc600078e0063 */
[----:B------:R-:W-:Y:S01]  /*2aa00*/  PRMT R3, R12, 0x3340, R3 ;  /* 0x000033400c037816 */ /* 0x000fe20000000003 */
[----:B----4-:R-:W-:Y:S01]  /*2aa10*/  @!P0 IMAD.MOV.U32 R12, RZ, RZ, R14 ;  /* 0x000000ffff0c8224 */ /* 0x010fe200078e000e */
[----:B--2---:R-:W-:-:S06]  /*2aa20*/  PRMT R131, RZ, 0x7610, R131 ;  /* 0x00007610ff837816 */ /* 0x004fcc0000000083 */
[----:B------:R0:W2:Y:S04]  /*2aa30*/  @!P0 LDG.E.U8 R131, desc[UR60][R12.64] ;  /* 0x0000003c0c838981 */ /* 0x0000a8000c1e1100 */
[----:B---3--:R-:W-:Y:S04]  /*2aa40*/  STL [R1+0x26ac], R132 ;  /* 0x0026ac8401007387 */ /* 0x008fe80000100800 */
[----:B------:R-:W3:Y:S04]  /*2aa50*/  LDL.LU R130, [R1+0x2940] ;  /* 0x0029400001827983 */ /* 0x000ee80000300800 */
[----:B------:R1:W-:Y:S04]  /*2aa60*/  STL [R1+0x21f8], R3 ;  /* 0x0021f80301007387 */ /* 0x0003e80000100800 */
[----:B------:R-:W4:Y:S04]  /*2aa70*/  LDL R100, [R1+0x1fb4] ;  /* 0x001fb40001647983 */ /* 0x000f280000100800 */
[----:B------:R-:W4:Y:S04]  /*2aa80*/  LDL R99, [R1+0x1fb8] ;  /* 0x001fb80001637983 */ /* 0x000f280000100800 */
        /* <DEDUP_REMOVED lines=11> */
[----:B------:R0:W4:Y:S04]  /*2ab40*/  @!P0 LDG.E.U8 R130, desc[UR60][R12.64] ;  /* 0x0000003c0c828981 */ /* 0x000128000c1e1100 */
[----:B------:R1:W-:Y:S01]  /*2ab50*/  STL [R1+0x21f4], R3 ;  /* 0x0021f40301007387 */ /* 0x0003e20000100800 */
[----:B0-----:R-:W-:-:S02]  /*2ab60*/  LOP3.LUT R12, R16, 0xffff, RZ, 0xc0, !PT ;  /* 0x0000ffff100c7812 */ /* 0x001fc400078ec0ff */
[----:B-1----:R-:W-:Y:S01]  /*2ab70*/  LOP3.LUT R3, R128, 0xffff, RZ, 0xc0, !PT ;  /* 0x0000ffff80037812 */ /* 0x002fe200078ec0ff */
[----:B------:R-:W-:-:S03]  /*2ab80*/  @!P0 IMAD.MOV.U32 R13, RZ, RZ, R88 ;  /* 0x000000ffff0d8224 */ /* 0x000fc600078e0058 */
[----:B------:R-:W-:Y:S01]  /*2ab90*/  PRMT R3, R12, 0x3340, R3 ;  /* 0x000033400c037816 */ /* 0x000fe20000000003 */
[----:B------:R-:W-:Y:S01]  /*2aba0*/  @!P0 IMAD.MOV.U32 R12, RZ, RZ, R15 ;  /* 0x000000ffff0c8224 */ /* 0x000fe200078e000f */
[----:B--2---:R-:W-:-:S06]  /*2abb0*/  PRMT R129, RZ, 0x7610, R129 ;  /* 0x00007610ff817816 */ /* 0x004fcc0000000081 */
[----:B------:R0:W2:Y:S04]  /*2abc0*/  @!P0 LDG.E.U8 R129, desc[UR60][R12.64] ;  /* 0x0000003c0c818981 */ /* 0x0000a8000c1e1100 */
[----:B----4-:R-:W-:Y:S04]  /*2abd0*/  STL [R1+0x26b4], R130 ;  /* 0x0026b48201007387 */ /* 0x010fe80000100800 */
[----:B------:R-:W4:Y:S04]  /*2abe0*/  LDL.LU R166, [R1+0x588] ;  /* 0x0005880001a67983 */ /* 0x000f280000300800 */
        /* <DEDUP_REMOVED lines=11> */
[----:B------:R-:W2:Y:S04]  /*2aca0*/  LDL.LU R127, [R1+0x2934] ;  /* 0x00293400017f7983 */ /* 0x000ea80000300800 */
[----:B------:R-:W4:Y:S01]  /*2acb0*/  LDL R88, [R1+0x1ef4] ;  /* 0x001ef40001587983 */ /* 0x000f220000100800 */
[----:B---3--:R-:W-:-:S03]  /*2acc0*/  PRMT R128, RZ, 0x7610, R128 ;  /* 0x00007610ff807816 */ /* 0x008fc60000000080 */
[----:B------:R-:W3:Y:S04]  /*2acd0*/  LDL R15, [R1+0x1ef8] ;  /* 0x001ef800010f7983 */ /* 0x000ee80000100800 */
[----:B------:R-:W3:Y:S04]  /*2ace0*/  LDL.LU R233, [R1+0x54c] ;  /* 0x00054c0001e97983 */ /* 0x000ee80000300800 */
        /* <DEDUP_REMOVED lines=10> */
[----:B------:R-:W4:Y:S04]  /*2ad90*/  LDL R99, [R1+0x1eb4] ;  /* 0x001eb40001637983 */ /* 0x000f280000100800 */
[----:B------:R-:W4:Y:S04]  /*2ada0*/  LDL R14, [R1+0x1eb8] ;  /* 0x001eb800010e7983 */ /* 0x000f280000100800 */
[----:B------:R-:W3:Y:S04]  /*2adb0*/  LDL.LU R126, [R1+0x2930] ;  /* 0x00293000017e7983 */ /* 0x000ee80000300800 */
[----:B------:R1:W-:Y:S04]  /*2adc0*/  STL [R1+0x21e8], R3 ;  /* 0x0021e80301007387 */ /* 0x0003e80000100800 */
[----:B------:R-:W4:Y:S04]  /*2add0*/  LDL R93, [R1+0x1e74] ;  /* 0x001e7400015d7983 */ /* 0x000f280000100800 */
[----:B------:R-:W4:Y:S01]  /*2ade0*/  LDL R17, [R1+0x1e78] ;  /* 0x001e780001117983 */ /* 0x000f220000100800 */
[----:B0-----:R-:W-:-:S02]  /*2adf0*/  LOP3.LUT R12, R166, 0xffff, RZ, 0xc0, !PT ;  /* 0x0000ffffa60c7812 */ /* 0x001fc400078ec0ff */
[----:B-1----:R-:W-:Y:S01]  /*2ae00*/  LOP3.LUT R3, R125, 0xffff, RZ, 0xc0, !PT ;  /* 0x0000ffff7d037812 */ /* 0x002fe200078ec0ff */
[----:B------:R-:W-:-:S03]  /*2ae10*/  @!P0 IMAD.MOV.U32 R13, RZ, RZ, R91 ;  /* 0x000000ffff0d8224 */ /* 0x000fc600078e005b */
[----:B------:R-:W-:Y:S01]  /*2ae20*/  PRMT R3, R12, 0x3340, R3 ;  /* 0x000033400c037816 */ /* 0x000fe20000000003 */
[----:B------:R-:W-:Y:S01]  /*2ae30*/  @!P0 IMAD.MOV.U32 R12, RZ, RZ, R16 ;  /* 0x000000ffff0c8224 */ /* 0x000fe200078e0010 */
[----:B--2---:R-:W-:Y:S04]  /*2ae40*/  STL [R1+0x26c0], R127 ;  /* 0x0026c07f01007387 */ /* 0x004fe80000100800 */
[----:B------:R-:W2:Y:S01]  /*2ae50*/  LDL.LU R125, [R1+0x292c] ;  /* 0x00292c00017d7983 */ /* 0x000ea20000300800 */
[----:B---3--:R-:W-:-:S06]  /*2ae60*/  PRMT R126, RZ, 0x7610, R126 ;  /* 0x00007610ff7e7816 */ /* 0x008fcc000000007e */
[----:B------:R0:W3:Y:S04]  /*2ae70*/  @!P0 LDG.E.U8 R126, desc[UR60][R12.64] ;  /* 0x0000003c0c7e8981 */ /* 0x0000e8000c1e1100 */
        /* <DEDUP_REMOVED lines=8> */
[----:B--2---:R-:W-:-:S06]  /*2af00*/  PRMT R125, RZ, 0x7610, R125 ;  /* 0x00007610ff7d7816 */ /* 0x004fcc000000007d */
[----:B------:R0:W2:Y:S04]  /*2af10*/  @!P0 LDG.E.U8 R125, desc[UR60][R12.64] ;  /* 0x0000003c0c7d8981 */ /* 0x0000a8000c1e1100 */
[----:B---3--:R-:W-:Y:S04]  /*2af20*/  STL [R1+0x26c4], R126 ;  /* 0x0026c47e01007387 */ /* 0x008fe80000100800 */
[----:B------:R-:W3:Y:S04]  /*2af30*/  LDL.LU R124, [R1+0x2928] ;  /* 0x00292800017c7983 */ /* 0x000ee80000300800 */
[----:B------:R1:W-:Y:S02]  /*2af40*/  STL [R1+0x21e0], R3 ;  /* 0x0021e00301007387 */ /* 0x0003e40000100800 */
[----:B-1----:R-:W-:-:S02]  /*2af50*/  LOP3.LUT R3, R123, 0xffff, RZ, 0xc0, !PT ;  /* 0x0000ffff7b037812 */ /* 0x002fc400078ec0ff */
[----:B0-----:R-:W-:Y:S01]  /*2af60*/  LOP3.LUT R12, R233, 0xffff, RZ, 0xc0, !PT ;  /* 0x0000ffffe90c7812 */ /* 0x001fe200078ec0ff */
[----:B----4-:R-:W-:-:S03]  /*2af70*/  @!P0 IMAD.MOV.U32 R13, RZ, RZ, R99 ;  /* 0x000000ffff0d8224 */ /* 0x010fc600078e0063 */
[----:B------:R-:W-:Y:S01]  /*2af80*/  PRMT R3, R12, 0x3340, R3 ;  /* 0x000033400c037816 */ /* 0x000fe20000000003 */
[----:B------:R-:W-:Y:S01]  /*2af90*/  @!P0 IMAD.MOV.U32 R12, RZ, RZ, R14 ;  /* 0x000000ffff0c8224 */ /* 0x000fe200078e000e */
[----:B--2---:R-:W-:Y:S04]  /*2afa0*/  STL [R1+0x26c8], R125 ;  /* 0x0026c87d01007387 */ /* 0x004fe80000100800 */
[----:B------:R-:W2:Y:S04]  /*2afb0*/  LDL R88, [R1+0x1df4] ;  /* 0x001df40001587983 */ /* 0x000ea80000100800 */
[----:B------:R-:W4:Y:S04]  /*2afc0*/  LDL R15, [R1+0x1df8] ;  /* 0x001df800010f7983 */ /* 0x000f280000100800 */
[----:B------:R-:W2:Y:S01]  /*2afd0*/  LDL.LU R123, [R1+0x2924] ;  /* 0x00292400017b7983 */ /* 0x000ea20000300800 */
[----:B---3--:R-:W-:-:S06]  /*2afe0*/  PRMT R124, RZ, 0x7610, R124 ;  /* 0x00007610ff7c7816 */ /* 0x008fcc000000007c */
[----:B------:R0:W3:Y:S04]  /*2aff0*/  @!P0 LDG.E.U8 R124, desc[UR60][R12.64] ;  /* 0x0000003c0c7c8981 */ /* 0x0000e8000c1e1100 */
[----:B------:R1:W-:Y:S01]  /*2b000*/  STL [R1+0x21dc], R3 ;  /* 0x0021dc0301007387 */ /* 0x0003e20000100800 */
[----:B0-----:R-:W-:Y:S02]  /*2b010*/  LOP3.LUT R12, R87, 0xffff, RZ, 0xc0, !PT ;  /* 0x0000ffff570c7812 */ /* 0x001fe400078ec0ff */
        /* <DEDUP_REMOVED lines=8> */
[----:B------:R-:W4:Y:S04]  /*2b0a0*/  LDL.LU R122, [R1+0x291c] ;  /* 0x00291c00017a7983 */ /* 0x000f280000300800 */
[----:B------:R-:W3:Y:S04]  /*2b0b0*/  LDL R14, [R1+0x1db8] ;  /* 0x001db800010e7983 */ /* 0x000ee80000100800 */
[----:B------:R1:W-:Y:S04]  /*2b0c0*/  STL [R1+0x21d8], R3 ;  /* 0x0021d80301007387 */ /* 0x0003e80000100800 */
[----:B------:R-:W3:Y:S01]  /*2b0d0*/  LDL.LU R17, [R1+0x590] ;  /* 0x0005900001117983 */ /* 0x000ee20000300800 */
[----:B0-----:R-:W-:-:S02]  /*2b0e0*/  LOP3.LUT R12, R120, 0xffff, RZ, 0xc0, !PT ;  /* 0x0000ffff780c7812 */ /* 0x001fc400078ec0ff */
[----:B-1----:R-:W-:Y:S01]  /*2b0f0*/  LOP3.LUT R3, R121, 0xffff, RZ, 0xc0, !PT ;  /* 0x0000ffff79037812 */ /* 0x002fe200078ec0ff */
[----:B------:R-:W-:-:S03]  /*2b100*/  @!P0 IMAD.MOV.U32 R13, RZ, RZ, R91 ;  /* 0x000000ffff0d8224 */ /* 0x000fc600078e005b */
[----:B------:R-:W-:Y:S01]  /*2b110*/  PRMT R3, R12, 0x3340, R3 ;  /* 0x000033400c037816 */ /* 0x000fe20000000003 */
[----:B------:R-:W-:Y:S01]  /*2b120*/  @!P0 IMAD.MOV.U32 R12, RZ, RZ, R16 ;  /* 0x000000ffff0c8224 */ /* 0x000fe200078e0010 */
[----:B--2---:R-:W-:Y:S04]  /*2b130*/  STL [R1+0x26d0], R123 ;  /* 0x0026d07b01007387 */ /* 0x004fe80000100800 */
[----:B------:R-:W2:Y:S04]  /*2b140*/  LDL.LU R120, [R1+0x2918] ;  /* 0x0029180001787983 */ /* 0x000ea80000300800 */
[----:B------:R-:W3:Y:S01]  /*2b150*/  LDL.LU R121, [R1+0x2914] ;  /* 0x0029140001797983 */ /* 0x000ee20000300800 */
[----:B----4-:R-:W-:-:S03]  /*2b160*/  PRMT R122, RZ, 0x7610, R122 ;  /* 0x00007610ff7a7816 */ /* 0x010fc6000000007a */
[----:B------:R-:W4:Y:S04]  /*2b170*/  LDL.LU R236, [R1+0x1db4] ;  /* 0x001db40001ec7983 */ /* 0x000f280000300800 */
[----:B------:R0:W2:Y:S04]  /*2b180*/  @!P0 LDG.E.U8 R122, desc[UR60][R12.64] ;  /* 0x0000003c0c7a8981 */ /* 0x0000a8000c1e1100 */
[----:B------:R1:W-:Y:S01]  /*2b190*/  STL [R1+0x21d4], R3 ;  /* 0x0021d40301007387 */ /* 0x0003e20000100800 */
[----:B0-----:R-:W-:Y:S02]  /*2b1a0*/  LOP3.LUT R12, R234, 0xffff, RZ, 0xc0, !PT ;  /* 0x0000ffffea0c7812 */ /* 0x001fe400078ec0ff */
[----:B-1----:R-:W-:Y:S01]  /*2b1b0*/  LOP3.LUT R3, R90, 0xffff, RZ, 0xc0, !PT ;  /* 0x0000ffff5a037812 */ /* 0x002fe200078ec0ff */
[----:B------:R-:W-:-:S03]  /*2b1c0*/  @!P0 IMAD.MOV.U32 R13, RZ, RZ, R88 ;  /* 0x000000ffff0d8224 */ /* 0x000fc600078e0058 */
[----:B------:R-:W-:Y:S01]  /*2b1d0*/  PRMT R3, R12, 0x3340, R3 ;  /* 0x000033400c037816 */ /* 0x000fe20000000003 */
[----:B------:R-:W-:Y:S01]  /*2b1e0*/  @!P0 IMAD.MOV.U32 R12, RZ, RZ, R15 ;  /* 0x000000ffff0c8224 */ /* 0x000fe200078e000f */
[----:B---3--:R-:W-:-:S06]  /*2b1f0*/  PRMT R121, RZ, 0x7610, R121 ;  /* 0x00007610ff797816 */ /* 0x008fcc0000000079 */
[----:B------:R0:W3:Y:S04]  /*2b200*/  @!P0 LDG.E.U8 R121, desc[UR60][R12.64] ;  /* 0x0000003c0c798981 */ /* 0x0000e8000c1e1100 */
[----:B--2---:R-:W-:Y:S04]  /*2b210*/  STL [R1+0x26d4], R122 ;  /* 0x0026d47a01007387 */ /* 0x004fe80000100800 */
[----:B------:R-:W2:Y:S04]  /*2b220*/  LDL.LU R234, [R1+0x1d78] ;  /* 0x001d780001ea7983 */ /* 0x000ea80000300800 */
[----:B------:R-:W2:Y:S04]  /*2b230*/  LDL.LU R16, [R1+0x55c] ;  /* 0x00055c0001107983 */ /* 0x000ea80000300800 */
[----:B------:R-:W2:Y:S04]  /*2b240*/  LDL.LU R90, [R1+0x1d74] ;  /* 0x001d7400015a7983 */ /* 0x000ea80000300800 */
[----:B------:R1:W-:Y:S01]  /*2b250*/  STL [R1+0x21d0], R3 ;  /* 0x0021d00301007387 */ /* 0x0003e20000100800 */
[----:B------:R-:W-:-:S02]  /*2b260*/  PRMT R120, RZ, 0x7610, R120 ;  /* 0x00007610ff787816 */ /* 0x000fc40000000078 */
[----:B0-----:R-:W-:Y:S02]  /*2b270*/  LOP3.LUT R12, R106, 0xffff, RZ, 0xc0, !PT ;  /* 0x0000ffff6a0c7812 */ /* 0x001fe400078ec0ff */
[----:B-1----:R-:W-:Y:S01]  /*2b280*/  LOP3.LUT R3, R95, 0xffff, RZ, 0xc0, !PT ;  /* 0x0000ffff5f037812 */ /* 0x002fe200078ec0ff */
[----:B----4-:R-:W-:-:S03]  /*2b290*/  @!P0 IMAD.MOV.U32 R13, RZ, RZ, R236 ;  /* 0x000000ffff0d8224 */ /* 0x010fc600078e00ec */
[----:B------:R-:W-:Y:S01]  /*2b2a0*/  PRMT R3, R12, 0x3340, R3 ;  /* 0x000033400c037816 */ /* 0x000fe20000000003 */
[----:B------:R-:W-:-:S05]  /*2b2b0*/  @!P0 IMAD.MOV.U32 R12, RZ, RZ, R14 ;  /* 0x000000ffff0c8224 */ /* 0x000fca00078e000e */
[----:B------:R0:W4:Y:S01]  /*2b2c0*/  @!P0 LDG.E.U8 R120, desc[UR60][R12.64] ;  /* 0x0000003c0c788981 */ /* 0x000122000c1e1100 */
[----:B------:R-:W-:Y:S02]  /*2b2d0*/  PRMT R87, RZ, 0x7610, R87 ;  /* 0x00007610ff577816 */ /* 0x000fe40000000057 */
[----:B0-----:R-:W-:Y:S01]  /*2b2e0*/  LOP3.LUT R12, R17, 0xffff, RZ, 0xc0, !PT ;  /* 0x0000ffff110c7812 */ /* 0x001fe200078ec0ff */
[----:B---3--:R-:W-:Y:S04]  /*2b2f0*/  STL [R1+0x26d8], R121 ;  /* 0x0026d87901007387 */ /* 0x008fe80000100800 */
[----:B------:R-:W3:Y:S04]  /*2b300*/  LDL.LU R106, [R1+0x1d34] ;  /* 0x001d3400016a7983 */ /* 0x000ee80000300800 */
[----:B------:R-:W3:Y:S04]  /*2b310*/  LDL.LU R95, [R1+0x1d38] ;  /* 0x001d3800015f7983 */ /* 0x000ee80000300800 */
[----:B------:R-:W3:Y:S04]  /*2b320*/  LDL.LU R233, [R1+0x578] ;  /* 0x0005780001e97983 */ /* 0x000ee80000300800 */
[----:B------:R0:W-:Y:S01]  /*2b330*/  STL [R1+0x21c8], R3 ;  /* 0x0021c80301007387 */ /* 0x0001e20000100800 */
[----:B--2---:R-:W-:Y:S01]  /*2b340*/  @!P0 IMAD.MOV.U32 R13, RZ, RZ, R90 ;  /* 0x000000ffff0d8224 */ /* 0x004fe200078e005a */
[----:B0-----:R-:W-:-:S04]  /*2b350*/  LOP3.LUT R3, R86, 0xffff, RZ, 0xc0, !PT ;  /* 0x0000ffff56037812 */ /* 0x001fc800078ec0ff */
[----:B------:R-:W-:Y:S01]  /*2b360*/  PRMT R3, R12, 0x3340, R3 ;  /* 0x000033400c037816 */ /* 0x000fe20000000003 */
[----:B------:R-:W-:-:S05]  /*2b370*/  @!P0 IMAD.MOV.U32 R12, RZ, RZ, R234 ;  /* 0x000000ffff0c8224 */ /* 0x000fca00078e00ea */
[----:B------:R0:W2:Y:S04]  /*2b380*/  @!P0 LDG.E.U8 R87, desc[UR60][R12.64] ;  /* 0x0000003c0c578981 */ /* 0x0000a8000c1e1100 */
[----:B------:R-:W-:Y:S04]  /*2b390*/  STL [R1+0x2240], R236 ;  /* 0x002240ec01007387 */ /* 0x000fe80000100800 */
[----:B----4-:R-:W-:Y:S04]  /*2b3a0*/  STL [R1+0x26dc], R120 ;  /* 0x0026dc7801007387 */ /* 0x010fe80000100800 */
[----:B------:R-:W4:Y:S04]  /*2b3b0*/  LDL.LU R86, [R1+0x2910] ;  /* 0x0029100001567983 */ /* 0x000f280000300800 */
[----:B------:R-:W4:Y:S04]  /*2b3c0*/  LDL R108, [R1+0x20d0] ;  /* 0x0020d000016c7983 */ /* 0x000f280000100800 */
[----:B------:R-:W4:Y:S04]  /*2b3d0*/  LDL R100, [R1+0x20fc] ;  /* 0x0020fc0001647983 */ /* 0x000f280000100800 */
[----:B------:R-:W4:Y:S04]  /*2b3e0*/  LDL.LU R117, [R1+0x598] ;  /* 0x0005980001757983 */ /* 0x000f280000300800 */
[----:B------:R-:W4:Y:S04]  /*2b3f0*/  LDL R93, [R1+0x20ac] ;  /* 0x0020ac00015d7983 */ /* 0x000f280000100800 */
[----:B------:R1:W-:Y:S04]  /*2b400*/  STL [R1+0x21cc], R3 ;  /* 0x0021cc0301007387 */ /* 0x0003e80000100800 */
[----:B------:R-:W4:Y:S04]  /*2b410*/  LDL R91, [R1+0x20b0] ;  /* 0x0020b000015b7983 */ /* 0x000f280000100800 */
[----:B------:R4:W-:Y:S04]  /*2b420*/  STL [R1+0x26e0], R90 ;  /* 0x0026e05a01007387 */ /* 0x0009e80000100800 */
[----:B------:R-:W-:Y:S01]  /*2b430*/  STL [R1+0x2244], R234 ;  /* 0x002244ea01007387 */ /* 0x000fe20000100800 */
[----:B0-----:R-:W-:-:S02]  /*2b440*/  LOP3.LUT R12, R16, 0xffff, RZ, 0xc0, !PT ;  /* 0x0000ffff100c7812 */ /* 0x001fc400078ec0ff */
[----:B-1----:R-:W-:-:S04]  /*2b450*/  LOP3.LUT R3, R85, 0xffff, RZ, 0xc0, !PT ;  /* 0x0000ffff55037812 */ /* 0x002fc800078ec0ff */
[----:B------:R-:W-:Y:S01]  /*2b460*/  PRMT R3, R12, 0x3340, R3 ;  /* 0x000033400c037816 */ /* 0x000fe20000000003 */
[----:B---3--:R-:W-:Y:S02]  /*2b470*/  @!P0 IMAD.MOV.U32 R13, RZ, RZ, R106 ;  /* 0x000000ffff0d8224 */ /* 0x008fe400078e006a */
[----:B------:R-:W-:Y:S01]  /*2b480*/  @!P0 IMAD.MOV.U32 R12, RZ, RZ, R95 ;  /* 0x000000ffff0c8224 */ /* 0x000fe200078e005f */
[----:B--2---:R-:W-:Y:S04]  /*2b490*/  STL [R1+0x26e4], R87 ;  /* 0x0026e45701007387 */ /* 0x004fe80000100800 */
[----:B------:R-:W2:Y:S04]  /*2b4a0*/  LDL.LU R85, [R1+0x290c] ;  /* 0x00290c0001557983 */ /* 0x000ea80000300800 */
[----:B------:R-:W3:Y:S01]  /*2b4b0*/  LDL.LU R99, [R1+0x5b8] ;  /* 0x0005b80001637983 */ /* 0x000ee20000300800 */
[----:B----4-:R-:W-:-:S03]  /*2b4c0*/  PRMT R86, RZ, 0x7610, R86 ;  /* 0x00007610ff567816 */ /* 0x010fc60000000056 */
[----:B------:R-:W4:Y:S04]  /*2b4d0*/  LDL R90, [R1+0x206c] ;  /* 0x00206c00015a7983 */ /* 0x000f280000100800 */
[----:B------:R0:W3:Y:S04]  /*2b4e0*/  @!P0 LDG.E.U8 R86, desc[UR60][R12.64] ;  /* 0x0000003c0c568981 */ /* 0x0000e8000c1e1100 */
[----:B------:R1:W-:Y:S04]  /*2b4f0*/  STL [R1+0x21c4], R3 ;  /* 0x0021c40301007387 */ /* 0x0003e80000100800 */
[----:B------:R-:W4:Y:S01]  /*2b500*/  LDL R88, [R1+0x2070] ;  /* 0x0020700001587983 */ /* 0x000f220000100800 */
        /* <DEDUP_REMOVED lines=9> */
[----:B---3--:R1:W-:Y:S04]  /*2b5a0*/  STL [R1+0x26f0], R86 ;  /* 0x0026f05601007387 */ /* 0x0083e80000100800 */
[----:B------:R-:W3:Y:S04]  /*2b5b0*/  LDL.LU R17, [R1+0x584] ;  /* 0x0005840001117983 */ /* 0x000ee80000300800 */
[----:B------:R-:W4:Y:S04]  /*2b5c0*/  LDL.LU R84, [R1+0x2908] ;  /* 0x0029080001547983 */ /* 0x000f280000300800 */
[----:B------:R-:W3:Y:S04]  /*2b5d0*/  LDL R15, [R1+0x202c] ;  /* 0x00202c00010f7983 */ /* 0x000ee80000100800 */
[----:B------:R-:W3:Y:S04]  /*2b5e0*/  LDL R14, [R1+0x2030] ;  /* 0x00203000010e7983 */ /* 0x000ee80000100800 */
[----:B------:R-:W-:Y:S04]  /*2b5f0*/  STL [R1+0x27ec], R16 ;  /* 0x0027ec1001007387 */ /* 0x000fe80000100800 */
[----:B------:R-:W3:Y:S01]  /*2b600*/  LDL.LU R233, [R1+0x5a4] ;  /* 0x0005a40001e97983 */ /* 0x000ee20000300800 */
[----:B------:R-:W-:-:S02]  /*2b610*/  LOP3.LUT R3, R83, 0xffff, RZ, 0xc0, !PT ;  /* 0x0000ffff53037812 */ /* 0x000fc400078ec0ff */
[----:B0-----:R-:W-:Y:S01]  /*2b620*/  LOP3.LUT R12, R117, 0xffff, RZ, 0xc0, !PT ;  /* 0x0000ffff750c7812 */ /* 0x001fe200078ec0ff */
[----:B------:R-:W-:-:S03]  /*2b630*/  @!P0 IMAD.MOV.U32 R13, RZ, RZ, R93 ;  /* 0x000000ffff0d8224 */ /* 0x000fc600078e005d */
[----:B------:R-:W-:Y:S01]  /*2b640*/  PRMT R3, R12, 0x3340, R3 ;  /* 0x000033400c037816 */ /* 0x000fe20000000003 */
[----:B------:R-:W-:Y:S01]  /*2b650*/  @!P0 IMAD.MOV.U32 R12, RZ, RZ, R91 ;  /* 0x000000ffff0c8224 */ /* 0x000fe200078e005b */
[----:B--2---:R-:W-:Y:S04]  /*2b660*/  STL [R1+0x26f4], R85 ;  /* 0x0026f45501007387 */ /* 0x004fe80000100800 */
[----:B------:R-:W2:Y:S01]  /*2b670*/  LDL.LU R83, [R1+0x2904] ;  /* 0x0029040001537983 */ /* 0x000ea20000300800 */
[----:B----4-:R-:W-:-:S06]  /*2b680*/  PRMT R84, RZ, 0x7610, R84 ;  /* 0x00007610ff547816 */ /* 0x010fcc0000000054 */
[----:B------:R0:W4:Y:S04]  /*2b690*/  @!P0 LDG.E.U8 R84, desc[UR60][R12.64] ;  /* 0x0000003c0c548981 */ /* 0x000128000c1e1100 */
[----:B------:R3:W-:Y:S04]  /*2b6a0*/  STL [R1+0x21bc], R3 ;  /* 0x0021bc0301007387 */ /* 0x0007e80000100800 */
[----:B------:R-:W4:Y:S04]  /*2b6b0*/  LDL R87, [R1+0x1fec] ;  /* 0x001fec0001577983 */ /* 0x000f280000100800 */
[----:B-1----:R-:W4:Y:S04]  /*2b6c0*/  LDL R86, [R1+0x1ff0] ;  /* 0x001ff00001567983 */ /* 0x002f280000100800 */
[----:B------:R-:W4:Y:S01]  /*2b6d0*/  LDL.LU R117, [R1+0x5c4] ;  /* 0x0005c40001757983 */ /* 0x000f220000300800 */
[----:B0-----:R-:W-:-:S02]  /*2b6e0*/  LOP3.LUT R12, R99, 0xffff, RZ, 0xc0, !PT ;  /* 0x0000ffff630c7812 */ /* 0x001fc400078ec0ff */
[----:B---3--:R-:W-:Y:S01]  /*2b6f0*/  LOP3.LUT R3, R82, 0xffff, RZ, 0xc0, !PT ;  /* 0x0000ffff52037812 */ /* 0x008fe200078ec0ff */
[----:B------:R-:W-:-:S03]  /*2b700*/  @!P0 IMAD.MOV.U32 R13, RZ, RZ, R90 ;  /* 0x000000ffff0d8224 */ /* 0x000fc600078e005a */
[----:B------:R-:W-:Y:S01]  /*2b710*/  PRMT R3, R12, 0x3340, R3 ;  /* 0x000033400c037816 */ /* 0x000fe20000000003 */
[----:B------:R-:W-:Y:S01]  /*2b720*/  @!P0 IMAD.MOV.U32 R12, RZ, RZ, R88 ;  /* 0x000000ffff0c8224 */ /* 0x000fe200078e0058 */
[----:B--2---:R-:W-:-:S06]  /*2b730*/  PRMT R83, RZ, 0x7610, R83 ;  /* 0x00007610ff537816 */ /* 0x004fcc0000000053 */
[----:B------:R0:W2:Y:S04]  /*2b740*/  @!P0 LDG.E.U8 R83, desc[UR60][R12.64] ;  /* 0x0000003c0c538981 */ /* 0x0000a8000c1e1100 */
[----:B----4-:R-:W-:Y:S04]  /*2b750*/  STL [R1+0x26f8], R84 ;  /* 0x0026f85401007387 */ /* 0x010fe80000100800 */
        /* <DEDUP_REMOVED lines=10> */
[----:B--2---:R0:W-:Y:S04]  /*2b800*/  STL [R1+0x26fc], R83 ;  /* 0x0026fc5301007387 */ /* 0x0041e80000100800 */
[----:B------:R-:W2:Y:S01]  /*2b810*/  LDL.LU R81, [R1+0x28fc] ;  /* 0x0028fc0001517983 */ /* 0x000ea20000300800 */
[----:B---3--:R-:W-:-:S03]  /*2b820*/  PRMT R82, RZ, 0x7610, R82 ;  /* 0x00007610ff527816 */ /* 0x008fc60000000052 */
[----:B------:R-:W3:Y:S04]  /*2b830*/  LDL R84, [R1+0x1f6c] ;  /* 0x001f6c0001547983 */ /* 0x000ee80000100800 */
[----:B------:R1:W4:Y:S04]  /*2b840*/  @!P0 LDG.E.U8 R82, desc[UR60][R12.64] ;  /* 0x0000003c0c528981 */ /* 0x000328000c1e1100 */
[----:B0-----:R-:W3:Y:S04]  /*2b850*/  LDL R83, [R1+0x1f70] ;  /* 0x001f700001537983 */ /* 0x001ee80000100800 */
[----:B------:R0:W-:Y:S04]  /*2b860*/  STL [R1+0x21b8], R3 ;  /* 0x0021b80301007387 */ /* 0x0001e80000100800 */
[----:B------:R-:W3:Y:S01]  /*2b870*/  LDL.LU R15, [R1+0x5b0] ;  /* 0x0005b000010f7983 */ /* 0x000ee20000300800 */
[----:B-1----:R-:W-:-:S02]  /*2b880*/  LOP3.LUT R12, R233, 0xffff, RZ, 0xc0, !PT ;  /* 0x0000ffffe90c7812 */ /* 0x002fc400078ec0ff */
[----:B0-----:R-:W-:Y:S01]  /*2b890*/  LOP3.LUT R3, R80, 0xffff, RZ, 0xc0, !PT ;  /* 0x0000ffff50037812 */ /* 0x001fe200078ec0ff */
[----:B------:R-:W-:-:S03]  /*2b8a0*/  @!P0 IMAD.MOV.U32 R13, RZ, RZ, R87 ;  /* 0x000000ffff0d8224 */ /* 0x000fc600078e0057 */
[----:B------:R-:W-:Y:S01]  /*2b8b0*/  PRMT R3, R12, 0x3340, R3 ;  /* 0x000033400c037816 */ /* 0x000fe20000000003 */
[----:B------:R-:W-:Y:S01]  /*2b8c0*/  @!P0 IMAD.MOV.U32 R12, RZ, RZ, R86 ;  /* 0x000000ffff0c8224 */ /* 0x000fe200078e0056 */
[----:B--2---:R-:W-:-:S06]  /*2b8d0*/  PRMT R81, RZ, 0x7610, R81 ;  /* 0x00007610ff517816 */ /* 0x004fcc0000000051 */
[----:B------:R0:W2:Y:S04]  /*2b8e0*/  @!P0 LDG.E.U8 R81, desc[UR60][R12.64] ;  /* 0x0000003c0c518981 */ /* 0x0000a8000c1e1100 */
[----:B----4-:R-:W-:Y:S04]  /*2b8f0*/  STL [R1+0x2700], R82 ;  /* 0x0027005201007387 */ /* 0x010fe80000100800 */
[----:B------:R-:W4:Y:S04]  /*2b900*/  LDL.LU R80, [R1+0x28f8] ;  /* 0x0028f80001507983 */ /* 0x000f280000300800 */
[----:B------:R-:W3:Y:S04]  /*2b910*/  LDL R17, [R1+0x1f2c] ;  /* 0x001f2c0001117983 */ /* 0x000ee80000100800 */
[----:B------:R-:W3:Y:S04]  /*2b920*/  LDL R14, [R1+0x1f30] ;  /* 0x001f3000010e7983 */ /* 0x000ee80000100800 */
[----:B------:R-:W3:Y:S04]  /*2b930*/  LDL.LU R233, [R1+0x5cc] ;  /* 0x0005cc0001e97983 */ /* 0x000ee80000300800 */
[----:B------:R1:W-:Y:S01]  /*2b940*/  STL [R1+0x21b4], R3 ;  /* 0x0021b40301007387 */ /* 0x0003e20000100800 */
[----:B0-----:R-:W-:-:S02]  /*2b950*/  LOP3.LUT R12, R117, 0xffff, RZ, 0xc0, !PT ;  /* 0x0000ffff750c7812 */ /* 0x001fc400078ec0ff */
[----:B-1----:R-:W-:Y:S01]  /*2b960*/  LOP3.LUT R3, R79, 0xffff, RZ, 0xc0, !PT ;  /* 0x0000ffff4f037812 */ /* 0x002fe200078ec0ff */
[----:B------:R-:W-:-:S03]  /*2b970*/  @!P0 IMAD.MOV.U32 R13, RZ, RZ, R85 ;  /* 0x000000ffff0d8224 */ /* 0x000fc600078e0055 */
[----:B------:R-:W-:Y:S01]  /*2b980*/  PRMT R3, R12, 0x3340, R3 ;  /* 0x000033400c037816 */ /* 0x000fe20000000003 */
[----:B------:R-:W-:Y:S01]  /*2b990*/  @!P0 IMAD.MOV.U32 R12, RZ, RZ, R16 ;  /* 0x000000ffff0c8224 */ /* 0x000fe200078e0010 */
[----:B--2---:R0:W-:Y:S04]  /*2b9a0*/  STL [R1+0x2704], R81 ;  /* 0x0027045101007387 */ /* 0x0041e80000100800 */
[----:B------:R-:W2:Y:S01]  /*2b9b0*/  LDL.LU R79, [R1+0x28f4] ;  /* 0x0028f400014f7983 */ /* 0x000ea20000300800 */
[----:B----4-:R-:W-:-:S03]  /*2b9c0*/  PRMT R80, RZ, 0x7610, R80 ;  /* 0x00007610ff507816 */ /* 0x010fc60000000050 */
[----:B------:R-:W4:Y:S04]  /*2b9d0*/  LDL R82, [R1+0x1eec] ;  /* 0x001eec0001527983 */ /* 0x000f280000100800 */
[----:B------:R1:W4:Y:S04]  /*2b9e0*/  @!P0 LDG.E.U8 R80, desc[UR60][R12.64] ;  /* 0x0000003c0c508981 */ /* 0x000328000c1e1100 */
[----:B0-----:R-:W4:Y:S04]  /*2b9f0*/  LDL R81, [R1+0x1ef0] ;  /* 0x001ef00001517983 */ /* 0x001f280000100800 */
[----:B------:R0:W-:Y:S01]  /*2ba00*/  STL [R1+0x21ac], R3 ;  /* 0x0021ac0301007387 */ /* 0x0001e20000100800 */
[----:B-1----:R-:W-:-:S02]  /*2ba10*/  LOP3.LUT R12, R99, 0xffff, RZ, 0xc0, !PT ;  /* 0x0000ffff630c7812 */ /* 0x002fc400078ec0ff */
[----:B0-----:R-:W-:Y:S01]  /*2ba20*/  LOP3.LUT R3, R78, 0xffff, RZ, 0xc0, !PT ;  /* 0x0000ffff4e037812 */ /* 0x001fe200078ec0ff */
[----:B---3--:R-:W-:-:S03]  /*2ba30*/  @!P0 IMAD.MOV.U32 R13, RZ, RZ, R84 ;  /* 0x000000ffff0d8224 */ /* 0x008fc600078e0054 */
[----:B------:R-:W-:Y:S01]  /*2ba40*/  PRMT R3, R12, 0x3340, R3 ;  /* 0x000033400c037816 */ /* 0x000fe20000000003 */
[----:B------:R-:W-:Y:S01]  /*2ba50*/  @!P0 IMAD.MOV.U32 R12, RZ, RZ, R83 ;  /* 0x000000ffff0c8224 */ /* 0x000fe200078e0053 */
[----:B--2---:R-:W-:-:S06]  /*2ba60*/  PRMT R79, RZ, 0x7610, R79 ;  /* 0x00007610ff4f7816 */ /* 0x004fcc000000004f */
[----:B------:R0:W2:Y:S04]  /*2ba70*/  @!P0 LDG.E.U8 R79, desc[UR60][R12.64] ;  /* 0x0000003c0c4f8981 */ /* 0x0000a8000c1e1100 */
[----:B----4-:R1:W-:Y:S04]  /*2ba80*/  STL [R1+0x2708], R80 ;  /* 0x0027085001007387 */ /* 0x0103e80000100800 */
[----:B------:R-:W3:Y:S04]  /*2ba90*/  LDL.LU R78, [R1+0x28f0] ;  /* 0x0028f000014e7983 */ /* 0x000ee80000300800 */
[----:B------:R-:W4:Y:S04]  /*2baa0*/  LDL R16, [R1+0x1eb0] ;  /* 0x001eb00001107983 */ /* 0x000f280000100800 */
[----:B-1----:R-:W4:Y:S04]  /*2bab0*/  LDL R80, [R1+0x1eac] ;  /* 0x001eac0001507983 */ /* 0x002f280000100800 */
[----:B------:R1:W-:Y:S01]  /*2bac0*/  STL [R1+0x21b0], R3 ;  /* 0x0021b00301007387 */ /* 0x0003e20000100800 */
[----:B0-----:R-:W-:-:S02]  /*2bad0*/  LOP3.LUT R12, R15, 0xffff, RZ, 0xc0, !PT ;  /* 0x0000ffff0f0c7812 */ /* 0x001fc400078ec0ff */
[----:B-1----:R-:W-:Y:S01]  /*2bae0*/  LOP3.LUT R3, R77, 0xffff, RZ, 0xc0, !PT ;  /* 0x0000ffff4d037812 */ /* 0x002fe200078ec0ff */
[----:B------:R-:W-:-:S03]  /*2baf0*/  @!P0 IMAD.MOV.U32 R13, RZ, RZ, R17 ;  /* 0x000000ffff0d8224 */ /* 0x000fc600078e0011 */
[----:B------:R-:W-:Y:S01]  /*2bb00*/  PRMT R3, R12, 0x3340, R3 ;  /* 0x000033400c037816 */ /* 0x000fe20000000003 */
[----:B------:R-:W-:Y:S01]  /*2bb10*/  @!P0 IMAD.MOV.U32 R12, RZ, RZ, R14 ;  /* 0x000000ffff0c8224 */ /* 0x000fe200078e000e */
[----:B--2---:R0:W-:Y:S04]  /*2bb20*/  STL [R1+0x270c], R79 ;  /* 0x00270c4f01007387 */ /* 0x0041e80000100800 */
[----:B------:R-:W2:Y:S01]  /*2bb30*/  LDL R15, [R1+0x1e70] ;  /* 0x001e7000010f7983 */ /* 0x000ea20000100800 */
[----:B---3--:R-:W-:-:S06]  /*2bb40*/  PRMT R78, RZ, 0x7610, R78 ;  /* 0x00007610ff4e7816 */ /* 0x008fcc000000004e */
[----:B------:R1:W3:Y:S04]  /*2bb50*/  @!P0 LDG.E.U8 R78, desc[UR60][R12.64] ;  /* 0x0000003c0c4e8981 */ /* 0x0002e8000c1e1100 */
[----:B0-----:R-:W2:Y:S04]  /*2bb60*/  LDL R79, [R1+0x1e6c] ;  /* 0x001e6c00014f7983 */ /* 0x001ea80000100800 */
[----:B------:R-:W4:Y:S04]  /*2bb70*/  LDL.LU R77, [R1+0x28ec] ;  /* 0x0028ec00014d7983 */ /* 0x000f280000300800 */
[----:B------:R0:W-:Y:S01]  /*2bb80*/  STL [R1+0x21a8], R3 ;  /* 0x0021a80301007387 */ /* 0x0001e20000100800 */
[----:B-1----:R-:W-:-:S02]  /*2bb90*/  LOP3.LUT R12, R233, 0xffff, RZ, 0xc0, !PT ;  /* 0x0000ffffe90c7812 */ /* 0x002fc400078ec0ff */
[----:B0-----:R-:W-:Y:S01]  /*2bba0*/  LOP3.LUT R3, R76, 0xffff, RZ, 0xc0, !PT ;  /* 0x0000ffff4c037812 */ /* 0x001fe200078ec0ff */
[----:B------:R-:W-:-:S03]  /*2bbb0*/  @!P0 IMAD.MOV.U32 R13, RZ, RZ, R82 ;  /* 0x000000ffff0d8224 */ /* 0x000fc600078e0052 */
[----:B------:R-:W-:Y:S01]  /*2bbc0*/  PRMT R17, R12, 0x3340, R3 ;  /* 0x000033400c117816 */ /* 0x000fe20000000003 */
[----:B------:R-:W-:Y:S01]  /*2bbd0*/  @!P0 IMAD.MOV.U32 R12, RZ, RZ, R81 ;  /* 0x000000ffff0c8224 */ /* 0x000fe200078e0051 */
[----:B----4-:R-:W-:-:S06]  /*2bbe0*/  PRMT R77, RZ, 0x7610, R77 ;  /* 0x00007610ff4d7816 */ /* 0x010fcc000000004d */
[----:B------:R0:W4:Y:S04]  /*2bbf0*/  @!P0 LDG.E.U8 R77, desc[UR60][R12.64] ;  /* 0x0000003c0c4d8981 */ /* 0x000128000c1e1100 */
[----:B---3--:R1:W-:Y:S04]  /*2bc00*/  STL [R1+0x2710], R78 ;  /* 0x0027104e01007387 */ /* 0x0083e80000100800 */
[----:B------:R-:W3:Y:S04]  /*2bc10*/  LDL R14, [R1+0x1e30] ;  /* 0x001e3000010e7983 */ /* 0x000ee80000100800 */
[----:B-1----:R-:W3:Y:S04]  /*2bc20*/  LDL R78, [R1+0x1e2c] ;  /* 0x001e2c00014e7983 */ /* 0x002ee80000100800 */
[----:B------:R-:W2:Y:S04]  /*2bc30*/  LDL.LU R76, [R1+0x28e8] ;  /* 0x0028e800014c7983 */ /* 0x000ea80000300800 */
[----:B------:R1:W-:Y:S01]  /*2bc40*/  STL [R1+0x27e0], R17 ;  /* 0x0027e01101007387 */ /* 0x0003e20000100800 */
[----:B0-----:R-:W-:-:S02]  /*2bc50*/  LOP3.LUT R12, R71, 0xffff, RZ, 0xc0, !PT ;  /* 0x0000ffff470c7812 */ /* 0x001fc400078ec0ff */
[----:B------:R-:W-:Y:S01]  /*2bc60*/  LOP3.LUT R3, R75, 0xffff, RZ, 0xc0, !PT ;  /* 0x0000ffff4b037812 */ /* 0x000fe200078ec0ff */
[----:B------:R-:W-:-:S03]  /*2bc70*/  @!P0 IMAD.MOV.U32 R13, RZ, RZ, R80 ;  /* 0x000000ffff0d8224 */ /* 0x000fc600078e0050 */
[----:B------:R-:W-:Y:S01]  /*2bc80*/  PRMT R3, R12, 0x3340, R3 ;  /* 0x000033400c037816 */ /* 0x000fe20000000003 */
[----:B------:R-:W-:Y:S01]  /*2bc90*/  @!P0 IMAD.MOV.U32 R12, RZ, RZ, R16 ;  /* 0x000000ffff0c8224 */ /* 0x000fe200078e0010 */
[----:B----4-:R0:W-:Y:S04]  /*2bca0*/  STL [R1+0x2714], R77 ;  /* 0x0027144d01007387 */ /* 0x0101e80000100800 */
[----:B------:R-:W4:Y:S04]  /*2bcb0*/  LDL.LU R71, [R1+0x28e4] ;  /* 0x0028e40001477983 */ /* 0x000f280000300800 */
[----:B-1----:R-:W4:Y:S04]  /*2bcc0*/  LDL R17, [R1+0x1df0] ;  /* 0x001df00001117983 */ /* 0x002f280000100800 */
[----:B0-----:R-:W4:Y:S04]  /*2bcd0*/  LDL R77, [R1+0x1dec] ;  /* 0x001dec00014d7983 */ /* 0x001f280000100800 */
[----:B------:R-:W3:Y:S01]  /*2bce0*/  LDL.LU R75, [R1+0x28e0] ;  /* 0x0028e000014b7983 */ /* 0x000ee20000300800 */
[----:B--2---:R-:W-:-:S06]  /*2bcf0*/  PRMT R76, RZ, 0x7610, R76 ;  /* 0x00007610ff4c7816 */ /* 0x004fcc000000004c */
        /* <DEDUP_REMOVED lines=11> */
[----:B------:R-:W4:Y:S04]  /*2bdb0*/  LDL.LU R74, [R1+0x28d8] ;  /* 0x0028d800014a7983 */ /* 0x000f280000300800 */
[----:B------:R-:W2:Y:S04]  /*2bdc0*/  LDL R16, [R1+0x1db0] ;  /* 0x001db00001107983 */ /* 0x000ea80000100800 */
[----:B------:R1:W-:Y:S04]  /*2bdd0*/  STL [R1+0x21a4], R3 ;  /* 0x0021a40301007387 */ /* 0x0003e80000100800 */
[----:B------:R-:W2:Y:S01]  /*2bde0*/  LDL.LU R15, [R1+0xa44] ;  /* 0x000a4400010f7983 */ /* 0x000ea20000300800 */
[----:B0-----:R-:W-:-:S02]  /*2bdf0*/  LOP3.LUT R12, R237, 0xffff, RZ, 0xc0, !PT ;  /* 0x0000ffffed0c7812 */ /* 0x001fc400078ec0ff */
[----:B-1----:R-:W-:Y:S01]  /*2be00*/  LOP3.LUT R3, R73, 0xffff, RZ, 0xc0, !PT ;  /* 0x0000ffff49037812 */ /* 0x002fe200078ec0ff */
[----:B------:R-:W-:-:S03]  /*2be10*/  @!P0 IMAD.MOV.U32 R13, RZ, RZ, R78 ;  /* 0x000000ffff0d8224 */ /* 0x000fc600078e004e */
[----:B------:R-:W-:Y:S01]  /*2be20*/  PRMT R3, R12, 0x3340, R3 ;  /* 0x000033400c037816 */ /* 0x000fe20000000003 */
[----:B------:R-:W-:Y:S01]  /*2be30*/  @!P0 IMAD.MOV.U32 R12, RZ, RZ, R14 ;  /* 0x000000ffff0c8224 */ /* 0x000fe200078e000e */
[----:B---3--:R-:W-:Y:S04]  /*2be40*/  STL [R1+0x271c], R75 ;  /* 0x00271c4b01007387 */ /* 0x008fe80000100800 */
[----:B------:R-:W3:Y:S04]  /*2be50*/  LDL.LU R237, [R1+0x1dac] ;  /* 0x001dac0001ed7983 */ /* 0x000ee80000300800 */
[----:B------:R-:W3:Y:S01]  /*2be60*/  LDL.LU R73, [R1+0x28d4] ;  /* 0x0028d40001497983 */ /* 0x000ee20000300800 */
[----:B----4-:R-:W-:-:S06]  /*2be70*/  PRMT R74, RZ, 0x7610, R74 ;  /* 0x00007610ff4a7816 */ /* 0x010fcc000000004a */
[----:B------:R0:W4:Y:S04]  /*2be80*/  @!P0 LDG.E.U8 R74, desc[UR60][R12.64] ;  /* 0x0000003c0c4a8981 */ /* 0x000128000c1e1100 */
[----:B------:R1:W-:Y:S01]  /*2be90*/  STL [R1+0x219c], R3 ;  /* 0x00219c0301007387 */ /* 0x0003e20000100800 */
[----:B0-----:R-:W-:Y:S02]  /*2bea0*/  LOP3.LUT R12, R103, 0xffff, RZ, 0xc0, !PT ;  /* 0x0000ffff670c7812 */ /* 0x001fe400078ec0ff */
[----:B-1----:R-:W-:Y:S01]  /*2beb0*/  LOP3.LUT R3, R92, 0xffff, RZ, 0xc0, !PT ;  /* 0x0000ffff5c037812 */ /* 0x002fe200078ec0ff */
[----:B------:R-:W-:-:S03]  /*2bec0*/  @!P0 IMAD.MOV.U32 R13, RZ, RZ, R77 ;  /* 0x000000ffff0d8224 */ /* 0x000fc600078e004d */
[----:B------:R-:W-:Y:S01]  /*2bed0*/  PRMT R3, R12, 0x3340, R3 ;  /* 0x000033400c037816 */ /* 0x000fe20000000003 */
[----:B------:R-:W-:Y:S01]  /*2bee0*/  @!P0 IMAD.MOV.U32 R12, RZ, RZ, R17 ;  /* 0x000000ffff0c8224 */ /* 0x000fe200078e0011 */
[----:B--2---:R-:W-:Y:S02]  /*2bef0*/  PRMT R72, RZ, 0x7610, R72 ;  /* 0x00007610ff487816 */ /* 0x004fe40000000048 */
[----:B---3--:R-:W-:-:S06]  /*2bf00*/  PRMT R73, RZ, 0x7610, R73 ;  /* 0x00007610ff497816 */ /* 0x008fcc0000000049 */
[----:B------:R0:W2:Y:S04]  /*2bf10*/  @!P0 LDG.E.U8 R73, desc[UR60][R12.64] ;  /* 0x0000003c0c498981 */ /* 0x0000a8000c1e1100 */
[----:B----4-:R-:W-:Y:S04]  /*2bf20*/  STL [R1+0x2720], R74 ;  /* 0x0027204a01007387 */ /* 0x010fe80000100800 */
[----:B------:R-:W3:Y:S04]  /*2bf30*/  LDL.LU R14, [R1+0xa0c] ;  /* 0x000a0c00010e7983 */ /* 0x000ee80000300800 */
[----:B------:R-:W4:Y:S04]  /*2bf40*/  LDL.LU R103, [R1+0x1d70] ;  /* 0x001d700001677983 */ /* 0x000f280000300800 */
[----:B------:R-:W3:Y:S04]  /*2bf50*/  LDL.LU R92, [R1+0x1d6c] ;  /* 0x001d6c00015c7983 */ /* 0x000ee80000300800 */
[----:B------:R1:W-:Y:S01]  /*2bf60*/  STL [R1+0x2198], R3 ;  /* 0x0021980301007387 */ /* 0x0003e20000100800 */
[----:B0-----:R-:W-:-:S02]  /*2bf70*/  LOP3.LUT R12, R113, 0xffff, RZ, 0xc0, !PT ;  /* 0x0000ffff710c7812 */ /* 0x001fc400078ec0ff */
[----:B-1----:R-:W-:Y:S01]  /*2bf80*/  LOP3.LUT R3, R97, 0xffff, RZ, 0xc0, !PT ;  /* 0x0000ffff61037812 */ /* 0x002fe200078ec0ff */
[----:B------:R-:W-:-:S03]  /*2bf90*/  @!P0 IMAD.MOV.U32 R13, RZ, RZ, R237 ;  /* 0x000000ffff0d8224 */ /* 0x000fc600078e00ed */
[----:B------:R-:W-:Y:S01]  /*2bfa0*/  PRMT R3, R12, 0x3340, R3 ;  /* 0x000033400c037816 */ /* 0x000fe20000000003 */
[----:B------:R-:W-:-:S05]  /*2bfb0*/  @!P0 IMAD.MOV.U32 R12, RZ, RZ, R16 ;  /* 0x000000ffff0c8224 */ /* 0x000fca00078e0010 */
[----:B------:R0:W4:Y:S01]  /*2bfc0*/  @!P0 LDG.E.U8 R72, desc[UR60][R12.64] ;  /* 0x0000003c0c488981 */ /* 0x000122000c1e1100 */
[----:B------:R-:W-:Y:S02]  /*2bfd0*/  PRMT R71, RZ, 0x7610, R71 ;  /* 0x00007610ff477816 */ /* 0x000fe40000000047 */
[----:B0-----:R-:W-:Y:S01]  /*2bfe0*/  LOP3.LUT R12, R15, 0xffff, RZ, 0xc0, !PT ;  /* 0x0000ffff0f0c7812 */ /* 0x001fe200078ec0ff */
[----:B--2---:R-:W-:Y:S04]  /*2bff0*/  STL [R1+0x2724], R73 ;  /* 0x0027244901007387 */ /* 0x004fe80000100800 */
[----:B------:R-:W2:Y:S04]  /*2c000*/  LDL.LU R113, [R1+0x1d30] ;  /* 0x001d300001717983 */ /* 0x000ea80000300800 */
[----:B------:R-:W2:Y:S04]  /*2c010*/  LDL.LU R97, [R1+0x1d2c] ;  /* 0x001d2c0001617983 */ /* 0x000ea80000300800 */
[----:B------:R0:W-:Y:S01]  /*2c020*/  STL [R1+0x2194], R3 ;  /* 0x0021940301007387 */ /* 0x0001e20000100800 */
[----:B---3--:R-:W-:-:S03]  /*2c030*/  @!P0 IMAD.MOV.U32 R13, RZ, RZ, R92 ;  /* 0x000000ffff0d8224 */ /* 0x008fc600078e005c */
[----:B------:R-:W3:Y:S01]  /*2c040*/  LDL.LU R233, [R1+0xa34] ;  /* 0x000a340001e97983 */ /* 0x000ee20000300800 */
[----:B0-----:R-:W-:-:S04]  /*2c050*/  LOP3.LUT R3, R70, 0xffff, RZ, 0xc0, !PT ;  /* 0x0000ffff46037812 */ /* 0x001fc800078ec0ff */
[----:B------:R-:W-:Y:S01]  /*2c060*/  PRMT R3, R12, 0x3340, R3 ;  /* 0x000033400c037816 */ /* 0x000fe20000000003 */
[----:B----4-:R-:W-:-:S05]  /*2c070*/  @!P0 IMAD.MOV.U32 R12, RZ, RZ, R103 ;  /* 0x000000ffff0c8224 */ /* 0x010fca00078e0067 */
[----:B------:R0:W4:Y:S04]  /*2c080*/  @!P0 LDG.E.U8 R71, desc[UR60][R12.64] ;  /* 0x0000003c0c478981 */ /* 0x000128000c1e1100 */
[----:B------:R-:W-:Y:S04]  /*2c090*/  STL [R1+0x2248], R237 ;  /* 0x002248ed01007387 */ /* 0x000fe80000100800 */
[----:B------:R1:W-:Y:S04]  /*2c0a0*/  STL [R1+0x2728], R72 ;  /* 0x0027284801007387 */ /* 0x0003e80000100800 */
[----:B------:R-:W3:Y:S04]  /*2c0b0*/  LDL R73, [R1+0x20cc] ;  /* 0x0020cc0001497983 */ /* 0x000ee80000100800 */
[----:B------:R-:W3:Y:S04]  /*2c0c0*/  LDL R16, [R1+0x20f8] ;  /* 0x0020f80001107983 */ /* 0x000ee80000100800 */
[----:B------:R-:W3:Y:S04]  /*2c0d0*/  LDL.LU R70, [R1+0x28d0] ;  /* 0x0028d00001467983 */ /* 0x000ee80000300800 */
[----:B------:R-:W3:Y:S04]  /*2c0e0*/  LDL.LU R166, [R1+0xa4c] ;  /* 0x000a4c0001a67983 */ /* 0x000ee80000300800 */
[----:B-1----:R-:W3:Y:S04]  /*2c0f0*/  LDL R72, [R1+0x20a4] ;  /* 0x0020a40001487983 */ /* 0x002ee80000100800 */
[----:B------:R1:W-:Y:S04]  /*2c100*/  STL [R1+0x2190], R3 ;  /* 0x0021900301007387 */ /* 0x0003e80000100800 */
[----:B------:R-:W3:Y:S04]  /*2c110*/  LDL R15, [R1+0x20a8] ;  /* 0x0020a800010f7983 */ /* 0x000ee80000100800 */
[----:B------:R-:W-:Y:S04]  /*2c120*/  STL [R1+0x2730], R103 ;  /* 0x0027306701007387 */ /* 0x000fe80000100800 */
[----:B------:R-:W-:Y:S01]  /*2c130*/  STL [R1+0x272c], R92 ;  /* 0x00272c5c01007387 */ /* 0x000fe20000100800 */
[----:B-1----:R-:W-:-:S02]  /*2c140*/  LOP3.LUT R3, R69, 0xffff, RZ, 0xc0, !PT ;  /* 0x0000ffff45037812 */ /* 0x002fc400078ec0ff */
[----:B0-----:R-:W-:-:S04]  /*2c150*/  LOP3.LUT R12, R14, 0xffff, RZ, 0xc0, !PT ;  /* 0x0000ffff0e0c7812 */ /* 0x001fc800078ec0ff */
[----:B------:R-:W-:Y:S01]  /*2c160*/  PRMT R3, R12, 0x3340, R3 ;  /* 0x000033400c037816 */ /* 0x000fe20000000003 */
[----:B--2---:R-:W-:Y:S02]  /*2c170*/  @!P0 IMAD.MOV.U32 R12, RZ, RZ, R113 ;  /* 0x000000ffff0c8224 */ /* 0x004fe400078e0071 */
[----:B------:R-:W-:Y:S01]  /*2c180*/  @!P0 IMAD.MOV.U32 R13, RZ, RZ, R97 ;  /* 0x000000ffff0d8224 */ /* 0x000fe200078e0061 */
[----:B----4-:R-:W-:Y:S04]  /*2c190*/  STL [R1+0x2734], R71 ;  /* 0x0027344701007387 */ /* 0x010fe80000100800 */
[----:B------:R-:W2:Y:S04]  /*2c1a0*/  LDL.LU R69, [R1+0x28cc] ;  /* 0x0028cc0001457983 */ /* 0x000ea80000300800 */
[----:B------:R-:W4:Y:S04]  /*2c1b0*/  LDL.LU R117, [R1+0xa7c] ;  /* 0x000a7c0001757983 */ /* 0x000f280000300800 */
[----:B------:R-:W4:Y:S04]  /*2c1c0*/  LDL R75, [R1+0x2064] ;  /* 0x00206400014b7983 */ /* 0x000f280000100800 */
[----:B------:R-:W4:Y:S01]  /*2c1d0*/  LDL R14, [R1+0x2068] ;  /* 0x00206800010e7983 */ /* 0x000f220000100800 */
[----:B---3--:R-:W-:-:S06]  /*2c1e0*/  PRMT R70, RZ, 0x7610, R70 ;  /* 0x00007610ff467816 */ /* 0x008fcc0000000046 */
[----:B------:R0:W3:Y:S04]  /*2c1f0*/  @!P0 LDG.E.U8 R70, desc[UR60][R12.64] ;  /* 0x0000003c0c468981 */ /* 0x0000e8000c1e1100 */
[----:B------:R1:W-:Y:S04]  /*2c200*/  STL [R1+0x218c], R3 ;  /* 0x00218c0301007387 */ /* 0x0003e80000100800 */
[----:B------:R-:W4:Y:S01]  /*2c210*/  LDL.LU R99, [R1+0xa3c] ;  /* 0x000a3c0001637983 */ /* 0x000f220000300800 */
[----:B0-----:R-:W-:Y:S02]  /*2c220*/  LOP3.LUT R12, R233, 0xffff, RZ, 0xc0, !PT ;  /* 0x0000ffffe90c7812 */ /* 0x001fe400078ec0ff */
        /* <DEDUP_REMOVED lines=21> */
[----:B------:R-:W2:Y:S04]  /*2c380*/  LDL R73, [R1+0x1fe4] ;  /* 0x001fe40001497983 */ /* 0x000ea80000100800 */
[----:B------:R-:W2:Y:S01]  /*2c390*/  LDL R16, [R1+0x1fe8] ;  /* 0x001fe80001107983 */ /* 0x000ea20000100800 */
[----:B---3--:R-:W-:-:S06]  /*2c3a0*/  PRMT R68, RZ, 0x7610, R68 ;  /* 0x00007610ff447816 */ /* 0x008fcc0000000044 */
[----:B------:R4:W3:Y:S04]  /*2c3b0*/  @!P0 LDG.E.U8 R68, desc[UR60][R12.64] ;  /* 0x0000003c0c448981 */ /* 0x0008e8000c1e1100 */
[----:B------:R0:W-:Y:S04]  /*2c3c0*/  STL [R1+0x2184], R3 ;  /* 0x0021840301007387 */ /* 0x0001e80000100800 */
[----:B------:R-:W3:Y:S01]  /*2c3d0*/  LDL.LU R15, [R1+0xa8c] ;  /* 0x000a8c00010f7983 */ /* 0x000ee20000300800 */
[----:B----4-:R-:W-:Y:S02]  /*2c3e0*/  LOP3.LUT R12, R117, 0xffff, RZ, 0xc0, !PT ;  /* 0x0000ffff750c7812 */ /* 0x010fe400078ec0ff */
[----:B0-----:R-:W-:Y:S01]  /*2c3f0*/  LOP3.LUT R3, R66, 0xffff, RZ, 0xc0, !PT ;  /* 0x0000ffff42037812 */ /* 0x001fe200078ec0ff */
[----:B------:R-:W-:-:S03]  /*2c400*/  @!P0 IMAD.MOV.U32 R13, RZ, RZ, R75 ;  /* 0x000000ffff0d8224 */ /* 0x000fc600078e004b */
[----:B------:R-:W-:Y:S01]  /*2c410*/  PRMT R3, R12, 0x3340, R3 ;  /* 0x000033400c037816 */ /* 0x000fe20000000003 */
[----:B------:R-:W-:Y:S01]  /*2c420*/  @!P0 IMAD.MOV.U32 R12, RZ, RZ, R14 ;  /* 0x000000ffff0c8224 */ /* 0x000fe200078e000e */
        /* <DEDUP_REMOVED lines=30> */
[----:B------:R-:W3:Y:S04]  /*2c610*/  LDL R68, [R1+0x1f24] ;  /* 0x001f240001447983 */ /* 0x000ee80000100800 */
[----:B------:R-:W3:Y:S04]  /*2c620*/  LDL R17, [R1+0x1f28] ;  /* 0x001f280001117983 */ /* 0x000ee80000100800 */
[----:B------:R1:W-:Y:S04]  /*2c630*/  STL [R1+0x2178], R3 ;  /* 0x0021780301007387 */ /* 0x0003e80000100800 */
[----:B------:R-:W3:Y:S01]  /*2c640*/  LDL.LU R233, [R1+0xa94] ;  /* 0x000a940001e97983 */ /* 0x000ee20000300800 */
[----:B0-----:R-:W-:-:S02]  /*2c650*/  LOP3.LUT R12, R15, 0xffff, RZ, 0xc0, !PT ;  /* 0x0000ffff0f0c7812 */ /* 0x001fc400078ec0ff */
[----:B-1----:R-:W-:Y:S01]  /*2c660*/  LOP3.LUT R3, R63, 0xffff, RZ, 0xc0, !PT ;  /* 0x0000ffff3f037812 */ /* 0x002fe200078ec0ff */
        /* <DEDUP_REMOVED lines=21> */
[----:B------:R1:W-:Y:S02]  /*2c7c0*/  STL [R1+0x2170], R3 ;  /* 0x0021700301007387 */ /* 0x0003e40000100800 */
[----:B-1----:R-:W-:-:S02]  /*2c7d0*/  LOP3.LUT R3, R61, 0xffff, RZ, 0xc0, !PT ;  /* 0x0000ffff3d037812 */ /* 0x002fc400078ec0ff */
[----:B0-----:R-:W-:Y:S01]  /*2c7e0*/  LOP3.LUT R12, R99, 0xffff, RZ, 0xc0, !PT ;  /* 0x0000ffff630c7812 */ /* 0x001fe200078ec0ff */
[----:B------:R-:W-:-:S03]  /*2c7f0*/  @!P0 IMAD.MOV.U32 R13, RZ, RZ, R68 ;  /* 0x000000ffff0d8224 */ /* 0x000fc600078e0044 */
[----:B------:R-:W-:Y:S01]  /*2c800*/  PRMT R3, R12, 0x3340, R3 ;  /* 0x000033400c037816 */ /* 0x000fe20000000003 */
[----:B------:R-:W-:Y:S01]  /*2c810*/  @!P0 IMAD.MOV.U32 R12, RZ, RZ, R17 ;  /* 0x000000ffff0c8224 */ /* 0x000fe200078e0011 */
[----:B--2---:R0:W-:Y:S04]  /*2c820*/  STL [R1+0x275c], R63 ;  /* 0x00275c3f01007387 */ /* 0x0041e80000100800 */
[----:B------:R-:W2:Y:S04]  /*2c830*/  LDL R66, [R1+0x1e64] ;  /* 0x001e640001427983 */ /* 0x000ea80000100800 */
[----:B------:R-:W2:Y:S04]  /*2c840*/  LDL R65, [R1+0x1e68] ;  /* 0x001e680001417983 */ /* 0x000ea80000100800 */
[----:B------:R-:W2:Y:S01]  /*2c850*/  LDL.LU R61, [R1+0x28ac] ;  /* 0x0028ac00013d7983 */ /* 0x000ea20000300800 */
[----:B---3--:R-:W-:-:S06]  /*2c860*/  PRMT R62, RZ, 0x7610, R62 ;  /* 0x00007610ff3e7816 */ /* 0x008fcc000000003e */
[----:B------:R1:W3:Y:S04]  /*2c870*/  @!P0 LDG.E.U8 R62, desc[UR60][R12.64] ;  /* 0x0000003c0c3e8981 */ /* 0x0002e8000c1e1100 */
[----:B------:R4:W-:Y:S04]  /*2c880*/  STL [R1+0x216c], R3 ;  /* 0x00216c0301007387 */ /* 0x0009e80000100800 */
[----:B------:R-:W3:Y:S04]  /*2c890*/  LDL R64, [R1+0x1e24] ;  /* 0x001e240001407983 */ /* 0x000ee80000100800 */
[----:B0-----:R-:W3:Y:S01]  /*2c8a0*/  LDL R63, [R1+0x1e28] ;  /* 0x001e2800013f7983 */ /* 0x001ee20000100800 */
[----:B-1----:R-:W-:-:S02]  /*2c8b0*/  LOP3.LUT R12, R233, 0xffff, RZ, 0xc0, !PT ;  /* 0x0000ffffe90c7812 */ /* 0x002fc400078ec0ff */
[----:B----4-:R-:W-:Y:S01]  /*2c8c0*/  LOP3.LUT R3, R60, 0xffff, RZ, 0xc0, !PT ;  /* 0x0000ffff3c037812 */ /* 0x010fe200078ec0ff */
[----:B------:R-:W-:-:S03]  /*2c8d0*/  @!P0 IMAD.MOV.U32 R13, RZ, RZ, R16 ;  /* 0x000000ffff0d8224 */ /* 0x000fc600078e0010 */
[----:B------:R-:W-:Y:S01]  /*2c8e0*/  PRMT R3, R12, 0x3340, R3 ;  /* 0x000033400c037816 */ /* 0x000fe20000000003 */
[----:B------:R-:W-:Y:S01]  /*2c8f0*/  @!P0 IMAD.MOV.U32 R12, RZ, RZ, R15 ;  /* 0x000000ffff0c8224 */ /* 0x000fe200078e000f */
[----:B--2---:R-:W-:-:S06]  /*2c900*/  PRMT R61, RZ, 0x7610, R61 ;  /* 0x00007610ff3d7816 */ /* 0x004fcc000000003d */
[----:B------:R0:W2:Y:S04]  /*2c910*/  @!P0 LDG.E.U8 R61, desc[UR60][R12.64] ;  /* 0x0000003c0c3d8981 */ /* 0x0000a8000c1e1100 */
[----:B---3--:R-:W-:Y:S04]  /*2c920*/  STL [R1+0x2760], R62 ;  /* 0x0027603e01007387 */ /* 0x008fe80000100800 */
[----:B------:R-:W3:Y:S04]  /*2c930*/  LDL.LU R60, [R1+0x28a8] ;  /* 0x0028a800013c7983 */ /* 0x000ee80000300800 */
[----:B------:R1:W-:Y:S01]  /*2c940*/  STL [R1+0x2168], R3 ;  /* 0x0021680301007387 */ /* 0x0003e20000100800 */
        /* <DEDUP_REMOVED lines=8> */
[----:B------:R-:W2:Y:S04]  /*2c9d0*/  LDL R16, [R1+0x1de8] ;  /* 0x001de80001107983 */ /* 0x000ea80000100800 */
[----:B------:R-:W4:Y:S01]  /*2c9e0*/  LDL.LU R59, [R1+0x28a0] ;  /* 0x0028a000013b7983 */ /* 0x000f220000300800 */
[----:B---3--:R-:W-:-:S06]  /*2c9f0*/  PRMT R60, RZ, 0x7610, R60 ;  /* 0x00007610ff3c7816 */ /* 0x008fcc000000003c */
[----:B------:R0:W3:Y:S01]  /*2ca00*/  @!P0 LDG.E.U8 R60, desc[UR60][R12.64] ;  /* 0x0000003c0c3c8981 */ /* 0x0000e2000c1e1100 */
[----:B------:R-:W-:Y:S02]  /*2ca10*/  LOP3.LUT R3, R58, 0xffff, RZ, 0xc0, !PT ;  /* 0x0000ffff3a037812 */ /* 0x000fe400078ec0ff */
[----:B0-----:R-:W-:Y:S01]  /*2ca20*/  LOP3.LUT R12, R56, 0xffff, RZ, 0xc0, !PT ;  /* 0x0000ffff380c7812 */ /* 0x001fe200078ec0ff */
[----:B------:R-:W-:-:S03]  /*2ca30*/  @!P0 IMAD.MOV.U32 R13, RZ, RZ, R66 ;  /* 0x000000ffff0d8224 */ /* 0x000fc600078e0042 */
[----:B------:R-:W-:Y:S01]  /*2ca40*/  PRMT R3, R12, 0x3340, R3 ;  /* 0x000033400c037816 */ /* 0x000fe20000000003 */
[----:B------:R-:W-:Y:S01]  /*2ca50*/  @!P0 IMAD.MOV.U32 R12, RZ, RZ, R65 ;  /* 0x000000ffff0c8224 */ /* 0x000fe200078e0041 */
[----:B------:R-:W-:Y:S01]  /*2ca60*/  STL [R1+0x27d0], R15 ;  /* 0x0027d00f01007387 */ /* 0x000fe20000100800 */
[----:B----4-:R-:W-:-:S06]  /*2ca70*/  PRMT R59, RZ, 0x7610, R59 ;  /* 0x00007610ff3b7816 */ /* 0x010fcc000000003b */
[----:B------:R0:W4:Y:S04]  /*2ca80*/  @!P0 LDG.E.U8 R59, desc[UR60][R12.64] ;  /* 0x0000003c0c3b8981 */ /* 0x000128000c1e1100 */
[----:B---3--:R-:W-:Y:S04]  /*2ca90*/  STL [R1+0x2768], R60 ;  /* 0x0027683c01007387 */ /* 0x008fe80000100800 */
[----:B------:R-:W3:Y:S04]  /*2caa0*/  LDL.LU R56, [R1+0x289c] ;  /* 0x00289c0001387983 */ /* 0x000ee80000300800 */
[----:B------:R-:W2:Y:S04]  /*2cab0*/  LDL.LU R58, [R1+0x2898] ;  /* 0x00289800013a7983 */ /* 0x000ea80000300800 */
[----:B------:R-:W3:Y:S04]  /*2cac0*/  LDL R14, [R1+0x1da8] ;  /* 0x001da800010e7983 */ /* 0x000ee80000100800 */
[----:B------:R1:W-:Y:S01]  /*2cad0*/  STL [R1+0x2164], R3 ;  /* 0x0021640301007387 */ /* 0x0003e20000100800 */
[----:B0-----:R-:W-:-:S02]  /*2cae0*/  LOP3.LUT R12, R235, 0xffff, RZ, 0xc0, !PT ;  /* 0x0000ffffeb0c7812 */ /* 0x001fc400078ec0ff */
[----:B-1----:R-:W-:Y:S01]  /*2caf0*/  LOP3.LUT R3, R57, 0xffff, RZ, 0xc0, !PT ;  /* 0x0000ffff39037812 */ /* 0x002fe200078ec0ff */
[----:B------:R-:W-:-:S03]  /*2cb00*/  @!P0 IMAD.MOV.U32 R13, RZ, RZ, R64 ;  /* 0x000000ffff0d8224 */ /* 0x000fc600078e0040 */
[----:B------:R-:W-:Y:S01]  /*2cb10*/  PRMT R3, R12, 0x3340, R3 ;  /* 0x000033400c037816 */ /* 0x000fe20000000003 */
[----:B------:R-:W-:Y:S01]  /*2cb20*/  @!P0 IMAD.MOV.U32 R12, RZ, RZ, R63 ;  /* 0x000000ffff0c8224 */ /* 0x000fe200078e003f */
[----:B----4-:R-:W-:Y:S04]  /*2cb30*/  STL [R1+0x276c], R59 ;  /* 0x00276c3b01007387 */ /* 0x010fe80000100800 */
[----:B------:R-:W4:Y:S04]  /*2cb40*/  LDL.LU R235, [R1+0x1da4] ;  /* 0x001da40001eb7983 */ /* 0x000f280000300800 */
        /* <DEDUP_REMOVED lines=30> */
[----:B--2---:R-:W-:-:S03]  /*2cd30*/  @!P0 IMAD.MOV.U32 R13, RZ, RZ, R94 ;  /* 0x000000ffff0d8224 */ /* 0x004fc600078e005e */
[----:B------:R-:W2:Y:S01]  /*2cd40*/  LDL R16, [R1+0x20c8] ;  /* 0x0020c80001107983 */ /* 0x000ea20000100800 */
[----:B0-----:R-:W-:-:S04]  /*2cd50*/  LOP3.LUT R3, R54, 0xffff, RZ, 0xc0, !PT ;  /* 0x0000ffff36037812 */ /* 0x001fc800078ec0ff */
[----:B------:R-:W-:Y:S01]  /*2cd60*/  PRMT R3, R12, 0x3340, R3 ;  /* 0x000033400c037816 */ /* 0x000fe20000000003 */
[----:B------:R-:W-:-:S05]  /*2cd70*/  @!P0 IMAD.MOV.U32 R12, RZ, RZ, R105 ;  /* 0x000000ffff0c8224 */ /* 0x000fca00078e0069 */
[----:B------:R-:W3:Y:S04]  /*2cd80*/  @!P0 LDG.E.U8 R55, desc[UR60][R12.64] ;  /* 0x0000003c0c378981 */ /* 0x000ee8000c1e1100 */
[----:B------:R-:W-:Y:S04]  /*2cd90*/  STL [R1+0x224c], R235 ;  /* 0x00224ceb01007387 */ /* 0x000fe80000100800 */
[----:B----4-:R-:W-:Y:S04]  /*2cda0*/  STL [R1+0x2778], R56 ;  /* 0x0027783801007387 */ /* 0x010fe80000100800 */
[----:B------:R-:W4:Y:S04]  /*2cdb0*/  LDL.LU R224, [R1+0x20f4] ;  /* 0x0020f40001e07983 */ /* 0x000f280000300800 */
[----:B------:R-:W2:Y:S04]  /*2cdc0*/  LDL.LU R54, [R1+0x2890] ;  /* 0x0028900001367983 */ /* 0x000ea80000300800 */
[----:B------:R-:W4:Y:S04]  /*2cdd0*/  LDL.LU R166, [R1+0xb0c] ;  /* 0x000b0c0001a67983 */ /* 0x000f280000300800 */
[----:B------:R-:W4:Y:S04]  /*2cde0*/  LDL R15, [R1+0x209c] ;  /* 0x00209c00010f7983 */ /* 0x000f280000100800 */
[----:B------:R0:W-:Y:S04]  /*2cdf0*/  STL [R1+0x2154], R3 ;  /* 0x0021540301007387 */ /* 0x0001e80000100800 */
[----:B------:R-:W4:Y:S04]  /*2ce00*/  LDL R14, [R1+0x20a0] ;  /* 0x0020a000010e7983 */ /* 0x000f280000100800 */
[----:B------:R-:W-:Y:S04]  /*2ce10*/  STL [R1+0x2780], R105 ;  /* 0x0027806901007387 */ /* 0x000fe80000100800 */
[----:B------:R-:W-:Y:S01]  /*2ce20*/  STL [R1+0x277c], R94 ;  /* 0x00277c5e01007387 */ /* 0x000fe20000100800 */
[----:B0-----:R-:W-:-:S03]  /*2ce30*/  LOP3.LUT R3, R53, 0xffff, RZ, 0xc0, !PT ;  /* 0x0000ffff35037812 */ /* 0x001fc600078ec0ff */
[----:B---3--:R-:W-:Y:S04]  /*2ce40*/  STL [R1+0x2784], R55 ;  /* 0x0027843701007387 */ /* 0x008fe80000100800 */
[----:B------:R-:W3:Y:S01]  /*2ce50*/  LDL.LU R53, [R1+0x288c] ;  /* 0x00288c0001357983 */ /* 0x000ee20000300800 */
[----:B------:R-:W-:Y:S01]  /*2ce60*/  LOP3.LUT R12, R99, 0xffff, RZ, 0xc0, !PT ;  /* 0x0000ffff630c7812 */ /* 0x000fe200078ec0ff */
[----:B------:R-:W-:Y:S01]  /*2ce70*/  @!P0 IMAD.MOV.U32 R13, RZ, RZ, R102 ;  /* 0x000000ffff0d8224 */ /* 0x000fe200078e0066 */
[----:B--2---:R-:W-:Y:S01]  /*2ce80*/  PRMT R54, RZ, 0x7610, R54 ;  /* 0x00007610ff367816 */ /* 0x004fe20000000036 */
[----:B------:R-:W2:Y:S01]  /*2ce90*/  LDL.LU R117, [R1+0xb3c] ;  /* 0x000b3c0001757983 */ /* 0x000ea20000300800 */
[----:B------:R-:W-:Y:S01]  /*2cea0*/  PRMT R3, R12, 0x3340, R3 ;  /* 0x000033400c037816 */ /* 0x000fe20000000003 */
[----:B------:R-:W-:-:S02]  /*2ceb0*/  @!P0 IMAD.MOV.U32 R12, RZ, RZ, R111 ;  /* 0x000000ffff0c8224 */ /* 0x000fc400078e006f */
[----:B------:R-:W2:Y:S04]  /*2cec0*/  LDL R58, [R1+0x205c] ;  /* 0x00205c00013a7983 */ /* 0x000ea80000100800 */
[----:B------:R0:W-:Y:S04]  /*2ced0*/  STL [R1+0x2150], R3 ;  /* 0x0021500301007387 */ /* 0x0001e80000100800 */
[----:B------:R1:W2:Y:S04]  /*2cee0*/  @!P0 LDG.E.U8 R54, desc[UR60][R12.64] ;  /* 0x0000003c0c368981 */ /* 0x0002a8000c1e1100 */
[----:B------:R-:W2:Y:S01]  /*2cef0*/  LDL R57, [R1+0x2060] ;  /* 0x0020600001397983 */ /* 0x000ea20000100800 */
[----:B0-----:R-:W-:-:S02]  /*2cf00*/  LOP3.LUT R3, R52, 0xffff, RZ, 0xc0, !PT ;  /* 0x0000ffff34037812 */ /* 0x001fc400078ec0ff */
[----:B-1----:R-:W-:Y:S01]  /*2cf10*/  LOP3.LUT R12, R233, 0xffff, RZ, 0xc0, !PT ;  /* 0x0000ffffe90c7812 */ /* 0x002fe200078ec0ff */
[----:B------:R-:W-:-:S03]  /*2cf20*/  @!P0 IMAD.MOV.U32 R13, RZ, RZ, R16 ;  /* 0x000000ffff0d8224 */ /* 0x000fc600078e0010 */
[----:B------:R-:W-:Y:S01]  /*2cf30*/  PRMT R3, R12, 0x3340, R3 ;  /* 0x000033400c037816 */ /* 0x000fe20000000003 */
[----:B----4-:R-:W-:Y:S01]  /*2cf40*/  @!P0 IMAD.MOV.U32 R12, RZ, RZ, R224 ;  /* 0x000000ffff0c8224 */ /* 0x010fe200078e00e0 */
[----:B---3--:R-:W-:-:S06]  /*2cf50*/  PRMT R53, RZ, 0x7610, R53 ;  /* 0x00007610ff357816 */ /* 0x008fcc0000000035 */
[----:B------:R-:W3:Y:S04]  /*2cf60*/  @!P0 LDG.E.U8 R53, desc[UR60][R12.64] ;  /* 0x0000003c0c358981 */ /* 0x000ee8000c1e1100 */
[----:B------:R-:W-:Y:S04]  /*2cf70*/  STL [R1+0x278c], R111 ;  /* 0x00278c6f01007387 */ /* 0x000fe80000100800 */
[----:B------:R-:W-:Y:S04]  /*2cf80*/  STL [R1+0x2788], R102 ;  /* 0x0027886601007387 */ /* 0x000fe80000100800 */
[----:B--2---:R-:W-:Y:S04]  /*2cf90*/  STL [R1+0x2790], R54 ;  /* 0x0027903601007387 */ /* 0x004fe80000100800 */
[----:B------:R-:W2:Y:S04]  /*2cfa0*/  LDL.LU R99, [R1+0xafc] ;  /* 0x000afc0001637983 */ /* 0x000ea80000300800 */
[----:B------:R-:W4:Y:S04]  /*2cfb0*/  LDL.LU R52, [R1+0x2888] ;  /* 0x0028880001347983 */ /* 0x000f280000300800 */
[----:B------:R0:W-:Y:S04]  /*2cfc0*/  STL [R1+0x214c], R3 ;  /* 0x00214c0301007387 */ /* 0x0001e80000100800 */
[----:B------:R-:W2:Y:S04]  /*2cfd0*/  LDL R17, [R1+0x201c] ;  /* 0x00201c0001117983 */ /* 0x000ea80000100800 */
[----:B------:R-:W2:Y:S04]  /*2cfe0*/  LDL R16, [R1+0x2020] ;  /* 0x0020200001107983 */ /* 0x000ea80000100800 */
[----:B------:R-:W2:Y:S04]  /*2cff0*/  LDL.LU R233, [R1+0xb1c] ;  /* 0x000b1c0001e97983 */ /* 0x000ea80000300800 */
[----:B------:R-:W-:Y:S01]  /*2d000*/  STL [R1+0x2794], R224 ;  /* 0x002794e001007387 */ /* 0x000fe20000100800 */
[----:B0-----:R-:W-:-:S03]  /*2d010*/  LOP3.LUT R3, R51, 0xffff, RZ, 0xc0, !PT ;  /* 0x0000ffff33037812 */ /* 0x001fc600078ec0ff */
[----:B---3--:R-:W-:Y:S04]  /*2d020*/  STL [R1+0x2798], R53 ;  /* 0x0027983501007387 */ /* 0x008fe80000100800 */
[----:B------:R-:W3:Y:S01]  /*2d030*/  LDL.LU R51, [R1+0x2884] ;  /* 0x0028840001337983 */ /* 0x000ee20000300800 */
[----:B------:R-:W-:Y:S01]  /*2d040*/  LOP3.LUT R12, R166, 0xffff, RZ, 0xc0, !PT ;  /* 0x0000ffffa60c7812 */ /* 0x000fe200078ec0ff */
[----:B------:R-:W-:-:S03]  /*2d050*/  @!P0 IMAD.MOV.U32 R13, RZ, RZ, R15 ;  /* 0x000000ffff0d8224 */ /* 0x000fc600078e000f */
[----:B------:R-:W-:Y:S02]  /*2d060*/  PRMT R3, R12, 0x3340, R3 ;  /* 0x000033400c037816 */ /* 0x000fe40000000003 */
[----:B----4-:R-:W-:Y:S01]  /*2d070*/  PRMT R52, RZ, 0x7610, R52 ;  /* 0x00007610ff347816 */ /* 0x010fe20000000034 */
[----:B------:R-:W-:Y:S02]  /*2d080*/  @!P0 IMAD.MOV.U32 R12, RZ, RZ, R14 ;  /* 0x000000ffff0c8224 */ /* 0x000fe400078e000e */
[----:B------:R0:W-:Y:S04]  /*2d090*/  STL [R1+0x2148], R3 ;  /* 0x0021480301007387 */ /* 0x0001e80000100800 */
[----:B------:R1:W4:Y:S04]  /*2d0a0*/  @!P0 LDG.E.U8 R52, desc[UR60][R12.64] ;  /* 0x0000003c0c348981 */ /* 0x000328000c1e1100 */
[----:B------:R-:W2:Y:S04]  /*2d0b0*/  LDL R56, [R1+0x1fdc] ;  /* 0x001fdc0001387983 */ /* 0x000ea80000100800 */
[----:B------:R-:W2:Y:S04]  /*2d0c0*/  LDL R15, [R1+0x1fe0] ;  /* 0x001fe000010f7983 */ /* 0x000ea80000100800 */
[----:B------:R-:W2:Y:S01]  /*2d0d0*/  LDL.LU R14, [R1+0xb4c] ;  /* 0x000b4c00010e7983 */ /* 0x000ea20000300800 */
[----:B0-----:R-:W-:-:S02]  /*2d0e0*/  LOP3.LUT R3, R50, 0xffff, RZ, 0xc0, !PT ;  /* 0x0000ffff32037812 */ /* 0x001fc400078ec0ff */
[----:B-1----:R-:W-:Y:S01]  /*2d0f0*/  LOP3.LUT R12, R117, 0xffff, RZ, 0xc0, !PT ;  /* 0x0000ffff750c7812 */ /* 0x002fe200078ec0ff */
[----:B------:R-:W-:-:S03]  /*2d100*/  @!P0 IMAD.MOV.U32 R13, RZ, RZ, R58 ;  /* 0x000000ffff0d8224 */ /* 0x000fc600078e003a */
[----:B------:R-:W-:Y:S01]  /*2d110*/  PRMT R3, R12, 0x3340, R3 ;  /* 0x000033400c037816 */ /* 0x000fe20000000003 */
[----:B------:R-:W-:Y:S01]  /*2d120*/  @!P0 IMAD.MOV.U32 R12, RZ, RZ, R57 ;  /* 0x000000ffff0c8224 */ /* 0x000fe200078e0039 */
[----:B---3--:R-:W-:-:S06]  /*2d130*/  PRMT R51, RZ, 0x7610, R51 ;  /* 0x00007610ff337816 */ /* 0x008fcc0000000033 */
[----:B------:R-:W3:Y:S04]  /*2d140*/  @!P0 LDG.E.U8 R51, desc[UR60][R12.64] ;  /* 0x0000003c0c338981 */ /* 0x000ee8000c1e1100 */
[----:B----4-:R-:W-:Y:S04]  /*2d150*/  STL [R1+0x279c], R52 ;  /* 0x00279c3401007387 */ /* 0x010fe80000100800 */
[----:B------:R-:W4:Y:S04]  /*2d160*/  LDL.LU R50, [R1+0x2880] ;  /* 0x0028800001327983 */ /* 0x000f280000300800 */
[----:B------:R-:W4:Y:S04]  /*2d170*/  LDL R55, [R1+0x1f9c] ;  /* 0x001f9c0001377983 */ /* 0x000f280000100800 */
[----:B------:R-:W4:Y:S04]  /*2d180*/  LDL R54, [R1+0x1fa0] ;  /* 0x001fa00001367983 */ /* 0x000f280000100800 */
[----:B------:R0:W-:Y:S04]  /*2d190*/  STL [R1+0x2144], R3 ;  /* 0x0021440301007387 */ /* 0x0001e80000100800 */
[----:B------:R-:W4:Y:S01]  /*2d1a0*/  LDL.LU R117, [R1+0xb64] ;  /* 0x000b640001757983 */ /* 0x000f220000300800 */
[----:B0-----:R-:W-:-:S03]  /*2d1b0*/  LOP3.LUT R3, R49, 0xffff, RZ, 0xc0, !PT ;  /* 0x0000ffff31037812 */ /* 0x001fc600078ec0ff */
[----:B---3--:R-:W-:Y:S04]  /*2d1c0*/  STL [R1+0x27a0], R51 ;  /* 0x0027a03301007387 */ /* 0x008fe80000100800 */
[----:B------:R-:W3:Y:S01]  /*2d1d0*/  LDL.LU R49, [R1+0x287c] ;  /* 0x00287c0001317983 */ /* 0x000ee20000300800 */
[----:B--2---:R-:W-:Y:S01]  /*2d1e0*/  LOP3.LUT R12, R99, 0xffff, RZ, 0xc0, !PT ;  /* 0x0000ffff630c7812 */ /* 0x004fe200078ec0ff */
[----:B------:R-:W-:Y:S02]  /*2d1f0*/  @!P0 IMAD.MOV.U32 R13, RZ, RZ, R17 ;  /* 0x000000ffff0d8224 */ /* 0x000fe400078e0011 */
[----:B------:R-:W2:Y:S04]  /*2d200*/  LDL R53, [R1+0x1f5c] ;  /* 0x001f5c0001357983 */ /* 0x000ea80000100800 */
[----:B------:R-:W2:Y:S01]  /*2d210*/  LDL R52, [R1+0x1f60] ;  /* 0x001f600001347983 */ /* 0x000ea20000100800 */
[----:B------:R-:W-:-:S02]  /*2d220*/  PRMT R3, R12, 0x3340, R3 ;  /* 0x000033400c037816 */ /* 0x000fc40000000003 */
[----:B----4-:R-:W-:Y:S01]  /*2d230*/  PRMT R50, RZ, 0x7610, R50 ;  /* 0x00007610ff327816 */ /* 0x010fe20000000032 */
[----:B------:R-:W-:Y:S02]  /*2d240*/  @!P0 IMAD.MOV.U32 R12, RZ, RZ, R16 ;  /* 0x000000ffff0c8224 */ /* 0x000fe400078e0010 */
[----:B------:R0:W-:Y:S04]  /*2d250*/  STL [R1+0x2140], R3 ;  /* 0x0021400301007387 */ /* 0x0001e80000100800 */
[----:B------:R1:W4:Y:S04]  /*2d260*/  @!P0 LDG.E.U8 R50, desc[UR60][R12.64] ;  /* 0x0000003c0c328981 */ /* 0x000328000c1e1100 */
[----:B------:R-:W2:Y:S01]  /*2d270*/  LDL.LU R99, [R1+0xb2c] ;  /* 0x000b2c0001637983 */ /* 0x000ea20000300800 */
[----:B0-----:R-:W-:-:S02]  /*2d280*/  LOP3.LUT R3, R48, 0xffff, RZ, 0xc0, !PT ;  /* 0x0000ffff30037812 */ /* 0x001fc400078ec0ff */
[----:B-1----:R-:W-:Y:S01]  /*2d290*/  LOP3.LUT R12, R233, 0xffff, RZ, 0xc0, !PT ;  /* 0x0000ffffe90c7812 */ /* 0x002fe200078ec0ff */
[----:B------:R-:W-:-:S03]  /*2d2a0*/  @!P0 IMAD.MOV.U32 R13, RZ, RZ, R56 ;  /* 0x000000ffff0d8224 */ /* 0x000fc600078e0038 */
[----:B------:R-:W-:Y:S01]  /*2d2b0*/  PRMT R3, R12, 0x3340, R3 ;  /* 0x000033400c037816 */ /* 0x000fe20000000003 */
[----:B------:R-:W-:Y:S01]  /*2d2c0*/  @!P0 IMAD.MOV.U32 R12, RZ, RZ, R15 ;  /* 0x000000ffff0c8224 */ /* 0x000fe200078e000f */
[----:B---3--:R-:W-:-:S06]  /*2d2d0*/  PRMT R49, RZ, 0x7610, R49 ;  /* 0x00007610ff317816 */ /* 0x008fcc0000000031 */
[----:B------:R0:W3:Y:S04]  /*2d2e0*/  @!P0 LDG.E.U8 R49, desc[UR60][R12.64] ;  /* 0x0000003c0c318981 */ /* 0x0000e8000c1e1100 */
[----:B----4-:R-:W-:Y:S04]  /*2d2f0*/  STL [R1+0x27a4], R50 ;  /* 0x0027a43201007387 */ /* 0x010fe80000100800 */
[----:B------:R-:W4:Y:S04]  /*2d300*/  LDL.LU R48, [R1+0x2878] ;  /* 0x0028780001307983 */ /* 0x000f280000300800 */
[----:B------:R-:W2:Y:S04]  /*2d310*/  LDL R17, [R1+0x1f1c] ;  /* 0x001f1c0001117983 */ /* 0x000ea80000100800 */
[----:B------:R-:W2:Y:S04]  /*2d320*/  LDL R16, [R1+0x1f20] ;  /* 0x001f200001107983 */ /* 0x000ea80000100800 */
[----:B------:R-:W2:Y:S04]  /*2d330*/  LDL.LU R233, [R1+0xb54] ;  /* 0x000b540001e97983 */ /* 0x000ea80000300800 */
[----:B------:R1:W-:Y:S01]  /*2d340*/  STL [R1+0x213c], R3 ;  /* 0x00213c0301007387 */ /* 0x0003e20000100800 */
[----:B0-----:R-:W-:-:S02]  /*2d350*/  LOP3.LUT R12, R14, 0xffff, RZ, 0xc0, !PT ;  /* 0x0000ffff0e0c7812 */ /* 0x001fc400078ec0ff */
[----:B-1----:R-:W-:Y:S01]  /*2d360*/  LOP3.LUT R3, R47, 0xffff, RZ, 0xc0, !PT ;  /* 0x0000ffff2f037812 */ /* 0x002fe200078ec0ff */
[----:B---3--:R-:W-:Y:S04]  /*2d370*/  STL [R1+0x27a8], R49 ;  /* 0x0027a83101007387 */ /* 0x008fe80000100800 */
[----:B------:R-:W3:Y:S04]  /*2d380*/  LDL R15, [R1+0x1edc] ;  /* 0x001edc00010f7983 */ /* 0x000ee80000100800 */
[----:B------:R-:W3:Y:S04]  /*2d390*/  LDL R14, [R1+0x1ee0] ;  /* 0x001ee000010e7983 */ /* 0x000ee80000100800 */
[----:B------:R-:W3:Y:S01]  /*2d3a0*/  LDL.LU R47, [R1+0x2874] ;  /* 0x00287400012f7983 */ /* 0x000ee20000300800 */
[----:B------:R-:W-:Y:S01]  /*2d3b0*/  PRMT R3, R12, 0x3340, R3 ;  /* 0x000033400c037816 */ /* 0x000fe20000000003 */
[----:B------:R-:W-:Y:S01]  /*2d3c0*/  @!P0 IMAD.MOV.U32 R12, RZ, RZ, R54 ;  /* 0x000000ffff0c8224 */ /* 0x000fe200078e0036 */
[----:B----4-:R-:W-:Y:S01]  /*2d3d0*/  PRMT R48, RZ, 0x7610, R48 ;  /* 0x00007610ff307816 */ /* 0x010fe20000000030 */
[----:B------:R-:W-:-:S02]  /*2d3e0*/  @!P0 IMAD.MOV.U32 R13, RZ, RZ, R55 ;  /* 0x000000ffff0d8224 */ /* 0x000fc400078e0037 */
[----:B------:R0:W-:Y:S04]  /*2d3f0*/  STL [R1+0x2138], R3 ;  /* 0x0021380301007387 */ /* 0x0001e80000100800 */
[----:B------:R1:W4:Y:S01]  /*2d400*/  @!P0 LDG.E.U8 R48, desc[UR60][R12.64] ;  /* 0x0000003c0c308981 */ /* 0x000322000c1e1100 */
[----:B0-----:R-:W-:Y:S02]  /*2d410*/  LOP3.LUT R3, R46, 0xffff, RZ, 0xc0, !PT ;  /* 0x0000ffff2e037812 */ /* 0x001fe400078ec0ff */
[----:B-1----:R-:W-:Y:S01]  /*2d420*/  LOP3.LUT R12, R117, 0xffff, RZ, 0xc0, !PT ;  /* 0x0000ffff750c7812 */ /* 0x002fe200078ec0ff */
[----:B--2---:R-:W-:-:S03]  /*2d430*/  @!P0 IMAD.MOV.U32 R13, RZ, RZ, R53 ;  /* 0x000000ffff0d8224 */ /* 0x004fc600078e0035 */
[----:B------:R-:W-:Y:S01]  /*2d440*/  PRMT R3, R12, 0x3340, R3 ;  /* 0x000033400c037816 */ /* 0x000fe20000000003 */
[----:B------:R-:W-:Y:S01]  /*2d450*/  @!P0 IMAD.MOV.U32 R12, RZ, RZ, R52 ;  /* 0x000000ffff0c8224 */ /* 0x000fe200078e0034 */
[----:B---3--:R-:W-:-:S06]  /*2d460*/  PRMT R47, RZ, 0x7610, R47 ;  /* 0x00007610ff2f7816 */ /* 0x008fcc000000002f */
[----:B------:R-:W2:Y:S04]  /*2d470*/  @!P0 LDG.E.U8 R47, desc[UR60][R12.64] ;  /* 0x0000003c0c2f8981 */ /* 0x000ea8000c1e1100 */
[----:B----4-:R0:W-:Y:S04]  /*2d480*/  STL [R1+0x27ac], R48 ;  /* 0x0027ac3001007387 */ /* 0x0101e80000100800 */
[----:B------:R-:W3:Y:S04]  /*2d490*/  LDL R51, [R1+0x1e9c] ;  /* 0x001e9c0001337983 */ /* 0x000ee80000100800 */
[----:B------:R-:W4:Y:S04]  /*2d4a0*/  LDL R50, [R1+0x1ea0] ;  /* 0x001ea00001327983 */ /* 0x000f280000100800 */
[----:B------:R-:W3:Y:S04]  /*2d4b0*/  LDL.LU R46, [R1+0x2870] ;  /* 0x00287000012e7983 */ /* 0x000ee80000300800 */
[----:B------:R1:W-:Y:S04]  /*2d4c0*/  STL [R1+0x2134], R3 ;  /* 0x0021340301007387 */ /* 0x0003e80000100800 */
[----:B------:R-:W4:Y:S04]  /*2d4d0*/  LDL R49, [R1+0x1e5c] ;  /* 0x001e5c0001317983 */ /* 0x000f280000100800 */
[----:B0-----:R-:W4:Y:S01]  /*2d4e0*/  LDL R48, [R1+0x1e60] ;  /* 0x001e600001307983 */ /* 0x001f220000100800 */
[----:B-1----:R-:W-:-:S03]  /*2d4f0*/  LOP3.LUT R3, R45, 0xffff, RZ, 0xc0, !PT ;  /* 0x0000ffff2d037812 */ /* 0x002fc600078ec0ff */
[----:B--2---:R-:W-:Y:S04]  /*2d500*/  STL [R1+0x27b0], R47 ;  /* 0x0027b02f01007387 */ /* 0x004fe80000100800 */
[----:B------:R-:W2:Y:S01]  /*2d510*/  LDL.LU R45, [R1+0x286c] ;  /* 0x00286c00012d7983 */ /* 0x000ea20000300800 */
[----:B------:R-:W-:Y:S01]  /*2d520*/  LOP3.LUT R12, R99, 0xffff, RZ, 0xc0, !PT ;  /* 0x0000ffff630c7812 */ /* 0x000fe200078ec0ff */
[----:B------:R-:W-:Y:S01]  /*2d530*/  @!P0 IMAD.MOV.U32 R13, RZ, RZ, R17 ;  /* 0x000000ffff0d8224 */ /* 0x000fe200078e0011 */
[----:B---3--:R-:W-:Y:S02]  /*2d540*/  PRMT R46, RZ, 0x7610, R46 ;  /* 0x00007610ff2e7816 */ /* 0x008fe4000000002e */
[----:B------:R-:W-:Y:S01]  /*2d550*/  PRMT R3, R12, 0x3340, R3 ;  /* 0x000033400c037816 */ /* 0x000fe20000000003 */
[----:B------:R-:W-:-:S04]  /*2d560*/  @!P0 IMAD.MOV.U32 R12, RZ, RZ, R16 ;  /* 0x000000ffff0c8224 */ /* 0x000fc800078e0010 */
[----:B------:R0:W-:Y:S04]  /*2d570*/  STL [R1+0x2130], R3 ;  /* 0x0021300301007387 */ /* 0x0001e80000100800 */
[----:B------:R1:W3:Y:S01]  /*2d580*/  @!P0 LDG.E.U8 R46, desc[UR60][R12.64] ;  /* 0x0000003c0c2e8981 */ /* 0x0002e2000c1e1100 */
        /* <DEDUP_REMOVED lines=11> */
[----:B------:R1:W-:Y:S01]  /*2d640*/  STL [R1+0x212c], R3 ;  /* 0x00212c0301007387 */ /* 0x0003e20000100800 */
[----:B0-----:R-:W-:-:S02]  /*2d650*/  LOP3.LUT R12, R39, 0xffff, RZ, 0xc0, !PT ;  /* 0x0000ffff270c7812 */ /* 0x001fc400078ec0ff */
[----:B-1----:R-:W-:Y:S01]  /*2d660*/  LOP3.LUT R3, R43, 0xffff, RZ, 0xc0, !PT ;  /* 0x0000ffff2b037812 */ /* 0x002fe200078ec0ff */
[----:B--2---:R-:W-:Y:S04]  /*2d670*/  STL [R1+0x27b8], R45 ;  /* 0x0027b82d01007387 */ /* 0x004fe80000100800 */
[----:B------:R-:W2:Y:S04]  /*2d680*/  LDL.LU R39, [R1+0x2864] ;  /* 0x0028640001277983 */ /* 0x000ea80000300800 */
[----:B------:R-:W2:Y:S01]  /*2d690*/  LDL.LU R43, [R1+0x2860] ;  /* 0x00286000012b7983 */ /* 0x000ea20000300800 */
[----:B------:R-:W-:Y:S01]  /*2d6a0*/  PRMT R3, R12, 0x3340, R3 ;  /* 0x000033400c037816 */ /* 0x000fe20000000003 */
[----:B----4-:R-:W-:-:S02]  /*2d6b0*/  @!P0 IMAD.MOV.U32 R12, RZ, RZ, R50 ;  /* 0x000000ffff0c8224 */ /* 0x010fc400078e0032 */
[----:B------:R-:W-:Y:S01]  /*2d6c0*/  @!P0 IMAD.MOV.U32 R13, RZ, RZ, R51 ;  /* 0x000000ffff0d8224 */ /* 0x000fe200078e0033 */
[----:B---3--:R-:W-:Y:S01]  /*2d6d0*/  PRMT R44, RZ, 0x7610, R44 ;  /* 0x00007610ff2c7816 */ /* 0x008fe2000000002c */
[----:B------:R-:W3:Y:S04]  /*2d6e0*/  LDL R15, [R1+0x1ddc] ;  /* 0x001ddc00010f7983 */ /* 0x000ee80000100800 */
[----:B------:R-:W4:Y:S04]  /*2d6f0*/  LDL R14, [R1+0x1de0] ;  /* 0x001de000010e7983 */ /* 0x000f280000100800 */
[----:B------:R0:W-:Y:S04]  /*2d700*/  STL [R1+0x2128], R3 ;  /* 0x0021280301007387 */ /* 0x0001e80000100800 */
[----:B------:R1:W3:Y:S01]  /*2d710*/  @!P0 LDG.E.U8 R44, desc[UR60][R12.64] ;  /* 0x0000003c0c2c8981 */ /* 0x0002e2000c1e1100 */
        /* <DEDUP_REMOVED lines=10> */
[----:B------:R-:W-:Y:S01]  /*2d7c0*/  STL [R1+0x27c0], R45 ;  /* 0x0027c02d01007387 */ /* 0x000fe20000100800 */
[----:B------:R-:W-:-:S02]  /*2d7d0*/  LOP3.LUT R3, R41, 0xffff, RZ, 0xc0, !PT ;  /* 0x0000ffff29037812 */ /* 0x000fc400078ec0ff */
[----:B0-----:R-:W-:Y:S01]  /*2d7e0*/  LOP3.LUT R12, R4, 0xffff, RZ, 0xc0, !PT ;  /* 0x0000ffff040c7812 */ /* 0x001fe200078ec0ff */
[----:B--2---:R-:W-:Y:S04]  /*2d7f0*/  STL [R1+0x27c4], R43 ;  /* 0x0027c42b01007387 */ /* 0x004fe80000100800 */
[----:B------:R-:W2:Y:S04]  /*2d800*/  LDL.LU R237, [R1+0x1da0] ;  /* 0x001da00001ed7983 */ /* 0x000ea80000300800 */
[----:B------:R-:W2:Y:S04]  /*2d810*/  LDL.LU R4, [R1+0x1d9c] ;  /* 0x001d9c0001047983 */ /* 0x000ea80000300800 */
[----:B------:R-:W2:Y:S01]  /*2d820*/  LDL.LU R41, [R1+0x2854] ;  /* 0x0028540001297983 */ /* 0x000ea20000300800 */
[----:B------:R-:W-:Y:S01]  /*2d830*/  PRMT R47, R12, 0x3340, R3 ;  /* 0x000033400c2f7816 */ /* 0x000fe20000000003 */
[----:B------:R-:W-:Y:S01]  /*2d840*/  @!P0 IMAD.MOV.U32 R12, RZ, RZ, R16 ;  /* 0x000000ffff0c8224 */ /* 0x000fe200078e0010 */
[----:B----4-:R-:W-:Y:S01]  /*2d850*/  PRMT R42, RZ, 0x7610, R42 ;  /* 0x00007610ff2a7816 */ /* 0x010fe2000000002a */
[----:B------:R-:W-:Y:S01]  /*2d860*/  @!P0 IMAD.MOV.U32 R13, RZ, RZ, R17 ;  /* 0x000000ffff0d8224 */ /* 0x000fe200078e0011 */
[----:B------:R-:W-:-:S02]  /*2d870*/  LOP3.LUT R3, R96, 0xffff, RZ, 0xc0, !PT ;  /* 0x0000ffff60037812 */ /* 0x000fc400078ec0ff */
[----:B---3--:R-:W-:Y:S01]  /*2d880*/  PRMT R40, RZ, 0x7610, R40 ;  /* 0x00007610ff287816 */ /* 0x008fe20000000028 */
[----:B------:R-:W3:Y:S04]  /*2d890*/  LDL.LU R233, [R1+0xbc4] ;  /* 0x000bc40001e97983 */ /* 0x000ee80000300800 */
[----:B------:R0:W4:Y:S02]  /*2d8a0*/  @!P0 LDG.E.U8 R42, desc[UR60][R12.64] ;  /* 0x0000003c0c2a8981 */ /* 0x000124000c1e1100 */
[----:B0-----:R-:W-:Y:S01]  /*2d8b0*/  LOP3.LUT R12, R116, 0xffff, RZ, 0xc0, !PT ;  /* 0x0000ffff740c7812 */ /* 0x001fe200078ec0ff */
[----:B------:R-:W-:-:S03]  /*2d8c0*/  @!P0 IMAD.MOV.U32 R13, RZ, RZ, R15 ;  /* 0x000000ffff0d8224 */ /* 0x000fc600078e000f */
[----:B------:R-:W-:Y:S01]  /*2d8d0*/  PRMT R49, R12, 0x3340, R3 ;  /* 0x000033400c317816 */ /* 0x000fe20000000003 */
[----:B------:R-:W-:Y:S01]  /*2d8e0*/  @!P0 IMAD.MOV.U32 R12, RZ, RZ, R14 ;  /* 0x000000ffff0c8224 */ /* 0x000fe200078e000e */
[----:B------:R-:W-:Y:S02]  /*2d8f0*/  LOP3.LUT R3, R101, 0xffff, RZ, 0xc0, !PT ;  /* 0x0000ffff65037812 */ /* 0x000fe400078ec0ff */
[----:B--2---:R-:W-:-:S06]  /*2d900*/  PRMT R41, RZ, 0x7610, R41 ;  /* 0x00007610ff297816 */ /* 0x004fcc0000000029 */
[----:B------:R0:W2:Y:S02]  /*2d910*/  @!P0 LDG.E.U8 R41, desc[UR60][R12.64] ;  /* 0x0000003c0c298981 */ /* 0x0000a4000c1e1100 */
[----:B0-----:R-:W-:Y:S01]  /*2d920*/  LOP3.LUT R12, R109, 0xffff, RZ, 0xc0, !PT ;  /* 0x0000ffff6d0c7812 */ /* 0x001fe200078ec0ff */
[----:B------:R-:W-:-:S03]  /*2d930*/  @!P0 IMAD.MOV.U32 R13, RZ, RZ, R4 ;  /* 0x000000ffff0d8224 */ /* 0x000fc600078e0004 */
[----:B------:R-:W-:Y:S01]  /*2d940*/  PRMT R51, R12, 0x3340, R3 ;  /* 0x000033400c337816 */ /* 0x000fe20000000003 */
[----:B------:R-:W-:-:S05]  /*2d950*/  @!P0 IMAD.MOV.U32 R12, RZ, RZ, R237 ;  /* 0x000000ffff0c8224 */ /* 0x000fca00078e00ed */
[----:B------:R-:W3:Y:S04]  /*2d960*/  @!P0 LDG.E.U8 R40, desc[UR60][R12.64] ;  /* 0x0000003c0c288981 */ /* 0x000ee8000c1e1100 */
[----:B------:R-:W-:Y:S04]  /*2d970*/  STL [R1+0x27c8], R47 ;  /* 0x0027c82f01007387 */ /* 0x000fe80000100800 */
[----:B----4-:R-:W-:Y:S04]  /*2d980*/  STL [R1+0x27cc], R42 ;  /* 0x0027cc2a01007387 */ /* 0x010fe80000100800 */
[----:B------:R-:W4:Y:S04]  /*2d990*/  LDL.LU R96, [R1+0x1d5c] ;  /* 0x001d5c0001607983 */ /* 0x000f280000300800 */
[----:B------:R-:W-:Y:S04]  /*2d9a0*/  STL [R1+0x27d4], R49 ;  /* 0x0027d43101007387 */ /* 0x000fe80000100800 */
[----:B------:R-:W4:Y:S04]  /*2d9b0*/  LDL.LU R99, [R1+0xb8c] ;  /* 0x000b8c0001637983 */ /* 0x000f280000300800 */
[----:B------:R-:W4:Y:S01]  /*2d9c0*/  LDL.LU R116, [R1+0x1d60] ;  /* 0x001d600001747983 */ /* 0x000f220000300800 */
[----:B------:R-:W-:-:S03]  /*2d9d0*/  LOP3.LUT R3, R38, 0xffff, RZ, 0xc0, !PT ;  /* 0x0000ffff26037812 */ /* 0x000fc600078ec0ff */
[----:B--2---:R-:W-:Y:S04]  /*2d9e0*/  STL [R1+0x27d8], R41 ;  /* 0x0027d82901007387 */ /* 0x004fe80000100800 */
[----:B------:R-:W2:Y:S04]  /*2d9f0*/  LDL.LU R166, [R1+0xbb4] ;  /* 0x000bb40001a67983 */ /* 0x000ea80000300800 */
[----:B------:R-:W2:Y:S04]  /*2da00*/  LDL.LU R109, [R1+0x1d20] ;  /* 0x001d2000016d7983 */ /* 0x000ea80000300800 */
[----:B------:R-:W2:Y:S04]  /*2da10*/  LDL.LU R101, [R1+0x1d1c] ;  /* 0x001d1c0001657983 */ /* 0x000ea80000300800 */
[----:B------:R-:W-:Y:S04]  /*2da20*/  STL [R1+0x27dc], R51 ;  /* 0x0027dc3301007387 */ /* 0x000fe80000100800 */
[----:B------:R-:W-:Y:S04]  /*2da30*/  STL [R1+0x2254], R237 ;  /* 0x002254ed01007387 */ /* 0x000fe80000100800 */
[----:B------:R0:W-:Y:S04]  /*2da40*/  STL [R1+0x2250], R4 ;  /* 0x0022500401007387 */ /* 0x0001e80000100800 */
[----:B---3--:R1:W-:Y:S04]  /*2da50*/  STL [R1+0x27e4], R40 ;  /* 0x0027e42801007387 */ /* 0x0083e80000100800 */
[----:B------:R-:W3:Y:S01]  /*2da60*/  LDL.LU R38, [R1+0x2850] ;  /* 0x0028500001267983 */ /* 0x000ee20000300800 */
[----:B------:R-:W-:-:S02]  /*2da70*/  LOP3.LUT R12, R233, 0xffff, RZ, 0xc0, !PT ;  /* 0x0000ffffe90c7812 */ /* 0x000fc400078ec0ff */
[----:B------:R-:W-:Y:S01]  /*2da80*/  PRMT R39, RZ, 0x7610, R39 ;  /* 0x00007610ff277816 */ /* 0x000fe20000000027 */
[----:B----4-:R-:W-:Y:S01]  /*2da90*/  @!P0 IMAD.MOV.U32 R13, RZ, RZ, R96 ;  /* 0x000000ffff0d8224 */ /* 0x010fe200078e0060 */
[----:B------:R-:W4:Y:S01]  /*2daa0*/  LDL R14, [R1+0x20c4] ;  /* 0x0020c400010e7983 */ /* 0x000f220000100800 */
[----:B------:R-:W-:Y:S01]  /*2dab0*/  PRMT R53, R12, 0x3340, R3 ;  /* 0x000033400c357816 */ /* 0x000fe20000000003 */
[----:B------:R-:W-:Y:S01]  /*2dac0*/  @!P0 IMAD.MOV.U32 R12, RZ, RZ, R116 ;  /* 0x000000ffff0c8224 */ /* 0x000fe200078e0074 */
[----:B------:R-:W-:Y:S01]  /*2dad0*/  LOP3.LUT R3, R37, 0xffff, RZ, 0xc0, !PT ;  /* 0x0000ffff25037812 */ /* 0x000fe200078ec0ff */
[----:B0-----:R-:W4:Y:S04]  /*2dae0*/  LDL R4, [R1+0x20f0] ;  /* 0x0020f00001047983 */ /* 0x001f280000100800 */
[----:B------:R0:W4:Y:S04]  /*2daf0*/  @!P0 LDG.E.U8 R39, desc[UR60][R12.64] ;  /* 0x0000003c0c278981 */ /* 0x000128000c1e1100 */
[----:B------:R-:W4:Y:S04]  /*2db00*/  LDL.LU R233, [R1+0xbcc] ;  /* 0x000bcc0001e97983 */ /* 0x000f280000300800 */
[----:B------:R-:W4:Y:S04]  /*2db10*/  LDL R41, [R1+0x2094] ;  /* 0x0020940001297983 */ /* 0x000f280000100800 */
[----:B------:R-:W4:Y:S01]  /*2db20*/  LDL R17, [R1+0x2098] ;  /* 0x0020980001117983 */ /* 0x000f220000100800 */
[----:B0-----:R-:W-:-:S04]  /*2db30*/  LOP3.LUT R12, R99, 0xffff, RZ, 0xc0, !PT ;  /* 0x0000ffff630c7812 */ /* 0x001fc800078ec0ff */
[----:B------:R-:W-:Y:S01]  /*2db40*/  PRMT R46, R12, 0x3340, R3 ;  /* 0x000033400c2e7816 */ /* 0x000fe20000000003 */
[----:B--2---:R-:W-:Y:S02]  /*2db50*/  @!P0 IMAD.MOV.U32 R12, RZ, RZ, R109 ;  /* 0x000000ffff0c8224 */ /* 0x004fe400078e006d */
[----:B------:R-:W-:Y:S01]  /*2db60*/  @!P0 IMAD.MOV.U32 R13, RZ, RZ, R101 ;  /* 0x000000ffff0d8224 */ /* 0x000fe200078e0065 */
[----:B---3--:R-:W-:-:S06]  /*2db70*/  PRMT R38, RZ, 0x7610, R38 ;  /* 0x00007610ff267816 */ /* 0x008fcc0000000026 */
[----:B------:R0:W2:Y:S04]  /*2db80*/  @!P0 LDG.E.U8 R38, desc[UR60][R12.64] ;  /* 0x0000003c0c268981 */ /* 0x0000a8000c1e1100 */
[----:B------:R-:W-:Y:S04]  /*2db90*/  STL [R1+0x27e8], R53 ;  /* 0x0027e83501007387 */ /* 0x000fe80000100800 */
[----:B------:R-:W-:Y:S04]  /*2dba0*/  STL [R1+0x27f4], R116 ;  /* 0x0027f47401007387 */ /* 0x000fe80000100800 */
[----:B------:R-:W-:Y:S04]  /*2dbb0*/  STL [R1+0x27f0], R96 ;  /* 0x0027f06001007387 */ /* 0x000fe80000100800 */
[----:B----4-:R3:W-:Y:S04]  /*2dbc0*/  STL [R1+0x27f8], R39 ;  /* 0x0027f82701007387 */ /* 0x0107e80000100800 */
[----:B------:R-:W4:Y:S04]  /*2dbd0*/  LDL.LU R117, [R1+0xbfc] ;  /* 0x000bfc0001757983 */ /* 0x000f280000300800 */
[----:B------:R-:W4:Y:S04]  /*2dbe0*/  LDL.LU R37, [R1+0x284c] ;  /* 0x00284c0001257983 */ /* 0x000f280000300800 */
[----:B------:R-:W4:Y:S04]  /*2dbf0*/  LDL R16, [R1+0x2054] ;  /* 0x0020540001107983 */ /* 0x000f280000100800 */
[----:B------:R-:W4:Y:S04]  /*2dc00*/  LDL R15, [R1+0x2058] ;  /* 0x00205800010f7983 */ /* 0x000f280000100800 */
[----:B------:R-:W4:Y:S04]  /*2dc10*/  LDL.LU R99, [R1+0xbbc] ;  /* 0x000bbc0001637983 */ /* 0x000f280000300800 */
[----:B------:R-:W-:Y:S04]  /*2dc20*/  STL [R1+0x27fc], R46 ;  /* 0x0027fc2e01007387 */ /* 0x000fe80000100800 */
[----:B------:R-:W-:Y:S04]  /*2dc30*/  STL [R1+0x2804], R109 ;  /* 0x0028046d01007387 */ /* 0x000fe80000100800 */
[----:B------:R-:W-:Y:S01]  /*2dc40*/  STL [R1+0x2800], R101 ;  /* 0x0028006501007387 */ /* 0x000fe20000100800 */
[----:B------:R-:W-:-:S02]  /*2dc50*/  LOP3.LUT R3, R36, 0xffff, RZ, 0xc0, !PT ;  /* 0x0000ffff24037812 */ /* 0x000fc400078ec0ff */
[----:B0-----:R-:W-:Y:S01]  /*2dc60*/  LOP3.LUT R12, R166, 0xffff, RZ, 0xc0, !PT ;  /* 0x0000ffffa60c7812 */ /* 0x001fe200078ec0ff */
[----:B--2---:R0:W-:Y:S04]  /*2dc70*/  STL [R1+0x2808], R38 ;  /* 0x0028082601007387 */ /* 0x0041e80000100800 */
[----:B------:R-:W2:Y:S04]  /*2dc80*/  LDL.LU R36, [R1+0x2848] ;  /* 0x0028480001247983 */ /* 0x000ea80000300800 */
[----:B-1----:R-:W2:Y:S04]  /*2dc90*/  LDL R40, [R1+0x2014] ;  /* 0x0020140001287983 */ /* 0x002ea80000100800 */
[----:B---3--:R-:W3:Y:S01]  /*2dca0*/  LDL R39, [R1+0x2018] ;  /* 0x0020180001277983 */ /* 0x008ee20000100800 */
[----:B------:R-:W-:-:S03]  /*2dcb0*/  PRMT R48, R12, 0x3340, R3 ;  /* 0x000033400c307816 */ /* 0x000fc60000000003 */
[----:B------:R-:W3:Y:S01]  /*2dcc0*/  LDL.LU R166, [R1+0xbdc] ;  /* 0x000bdc0001a67983 */ /* 0x000ee20000300800 */
[----:B----4-:R-:W-:Y:S01]  /*2dcd0*/  PRMT R37, RZ, 0x7610, R37 ;  /* 0x00007610ff257816 */ /* 0x010fe20000000025 */
[----:B------:R-:W-:Y:S02]  /*2dce0*/  @!P0 IMAD.MOV.U32 R12, RZ, RZ, R4 ;  /* 0x000000ffff0c8224 */ /* 0x000fe400078e0004 */
[----:B------:R-:W-:Y:S01]  /*2dcf0*/  @!P0 IMAD.MOV.U32 R13, RZ, RZ, R14 ;  /* 0x000000ffff0d8224 */ /* 0x000fe200078e000e */
[----:B------:R-:W4:Y:S04]  /*2dd00*/  LDL R4, [R1+0x1fd8] ;  /* 0x001fd80001047983 */ /* 0x000f280000100800 */
[----:B------:R-:W4:Y:S01]  /*2dd10*/  LDL R14, [R1+0x1fd4] ;  /* 0x001fd400010e7983 */ /* 0x000f220000100800 */
[----:B------:R-:W-:-:S03]  /*2dd20*/  LOP3.LUT R3, R35, 0xffff, RZ, 0xc0, !PT ;  /* 0x0000ffff23037812 */ /* 0x000fc600078ec0ff */
[----:B------:R-:W3:Y:S04]  /*2dd30*/  LDL.LU R35, [R1+0x2844] ;  /* 0x0028440001237983 */ /* 0x000ee80000300800 */
[----:B------:R1:W4:Y:S02]  /*2dd40*/  @!P0 LDG.E.U8 R37, desc[UR60][R12.64] ;  /* 0x0000003c0c258981 */ /* 0x000324000c1e1100 */
[----:B-1----:R-:W-:Y:S01]  /*2dd50*/  LOP3.LUT R12, R233, 0xffff, RZ, 0xc0, !PT ;  /* 0x0000ffffe90c7812 */ /* 0x002fe200078ec0ff */
[----:B------:R-:W-:Y:S01]  /*2dd60*/  @!P0 IMAD.MOV.U32 R13, RZ, RZ, R41 ;  /* 0x000000ffff0d8224 */ /* 0x000fe200078e0029 */
[----:B------:R-:W4:Y:S02]  /*2dd70*/  LDL.LU R233, [R1+0xc0c] ;  /* 0x000c0c0001e97983 */ /* 0x000f240000300800 */
[----:B------:R-:W-:Y:S01]  /*2dd80*/  PRMT R50, R12, 0x3340, R3 ;  /* 0x000033400c327816 */ /* 0x000fe20000000003 */
[----:B------:R-:W-:Y:S01]  /*2dd90*/  @!P0 IMAD.MOV.U32 R12, RZ, RZ, R17 ;  /* 0x000000ffff0c8224 */ /* 0x000fe200078e0011 */
[----:B------:R-:W-:-:S02]  /*2dda0*/  LOP3.LUT R3, R34, 0xffff, RZ, 0xc0, !PT ;  /* 0x0000ffff22037812 */ /* 0x000fc400078ec0ff */
[----:B------:R-:W4:Y:S04]  /*2ddb0*/  LDL.LU R34, [R1+0x2840] ;  /* 0x0028400001227983 */ /* 0x000f280000300800 */
[----:B0-----:R-:W4:Y:S04]  /*2ddc0*/  LDL R38, [R1+0x1f94] ;  /* 0x001f940001267983 */ /* 0x001f280000100800 */
[----:B------:R-:W4:Y:S01]  /*2ddd0*/  LDL R17, [R1+0x1f98] ;  /* 0x001f980001117983 */ /* 0x000f220000100800 */
[----:B--2---:R-:W-:-:S06]  /*2dde0*/  PRMT R36, RZ, 0x7610, R36 ;  /* 0x00007610ff247816 */ /* 0x004fcc0000000024 */
[----:B------:R0:W2:Y:S02]  /*2ddf0*/  @!P0 LDG.E.U8 R36, desc[UR60][R12.64] ;  /* 0x0000003c0c248981 */ /* 0x0000a4000c1e1100 */
[----:B0-----:R-:W-:Y:S02]  /*2de00*/  LOP3.LUT R12, R117, 0xffff, RZ, 0xc0, !PT ;  /* 0x0000ffff750c7812 */ /* 0x001fe400078ec0ff */
[----:B------:R-:W2:Y:S02]  /*2de10*/  LDL.LU R117, [R1+0xc24] ;  /* 0x000c240001757983 */ /* 0x000ea40000300800 */
[----:B------:R-:W-:Y:S02]  /*2de20*/  PRMT R52, R12, 0x3340, R3 ;  /* 0x000033400c347816 */ /* 0x000fe40000000003 */
[----:B------:R-:W-:Y:S02]  /*2de30*/  LOP3.LUT R3, R33, 0xffff, RZ, 0xc0, !PT ;  /* 0x0000ffff21037812 */ /* 0x000fe400078ec0ff */
[----:B------:R-:W2:Y:S01]  /*2de40*/  LDL.LU R33, [R1+0x283c] ;  /* 0x00283c0001217983 */ /* 0x000ea20000300800 */
[----:B---3--:R-:W-:Y:S01]  /*2de50*/  PRMT R35, RZ, 0x7610, R35 ;  /* 0x00007610ff237816 */ /* 0x008fe20000000023 */
[----:B------:R-:W-:-:S02]  /*2de60*/  @!P0 IMAD.MOV.U32 R12, RZ, RZ, R15 ;  /* 0x000000ffff0c8224 */ /* 0x000fc400078e000f */
[----:B------:R-:W-:Y:S01]  /*2de70*/  @!P0 IMAD.MOV.U32 R13, RZ, RZ, R16 ;  /* 0x000000ffff0d8224 */ /* 0x000fe200078e0010 */
[----:B------:R-:W3:Y:S04]  /*2de80*/  LDL R15, [R1+0x1f58] ;  /* 0x001f5800010f7983 */ /* 0x000ee80000100800 */
[----:B------:R-:W3:Y:S04]  /*2de90*/  LDL R16, [R1+0x1f54] ;  /* 0x001f540001107983 */ /* 0x000ee80000100800 */
[----:B------:R0:W3:Y:S01]  /*2dea0*/  @!P0 LDG.E.U8 R35, desc[UR60][R12.64] ;  /* 0x0000003c0c238981 */ /* 0x0000e2000c1e1100 */
[----:B----4-:R-:W-:-:S02]  /*2deb0*/  PRMT R34, RZ, 0x7610, R34 ;  /* 0x00007610ff227816 */ /* 0x010fc40000000022 */
[----:B0-----:R-:W-:Y:S01]  /*2dec0*/  LOP3.LUT R12, R99, 0xffff, RZ, 0xc0, !PT ;  /* 0x0000ffff630c7812 */ /* 0x001fe200078ec0ff */
[----:B------:R-:W-:Y:S01]  /*2ded0*/  @!P0 IMAD.MOV.U32 R13, RZ, RZ, R40 ;  /* 0x000000ffff0d8224 */ /* 0x000fe200078e0028 */
[----:B------:R-:W4:Y:S04]  /*2dee0*/  LDL.LU R99, [R1+0xbec] ;  /* 0x000bec0001637983 */ /* 0x000f280000300800 */
[----:B------:R-:W4:Y:S01]  /*2def0*/  LDL R42, [R1+0x1f14] ;  /* 0x001f1400012a7983 */ /* 0x000f220000100800 */
[----:B------:R-:W-:Y:S01]  /*2df00*/  PRMT R54, R12, 0x3340, R3 ;  /* 0x000033400c367816 */ /* 0x000fe20000000003 */
[----:B------:R-:W-:Y:S01]  /*2df10*/  @!P0 IMAD.MOV.U32 R12, RZ, RZ, R39 ;  /* 0x000000ffff0c8224 */ /* 0x000fe200078e0027 */
[----:B------:R-:W-:Y:S01]  /*2df20*/  LOP3.LUT R3, R32, 0xffff, RZ, 0xc0, !PT ;  /* 0x0000ffff20037812 */ /* 0x000fe200078ec0ff */
[----:B------:R-:W4:Y:S04]  /*2df30*/  LDL R41, [R1+0x1f18] ;  /* 0x001f180001297983 */ /* 0x000f280000100800 */
[----:B------:R0:W4:Y:S04]  /*2df40*/  @!P0 LDG.E.U8 R34, desc[UR60][R12.64] ;  /* 0x0000003c0c228981 */ /* 0x000128000c1e1100 */
[----:B------:R-:W3:Y:S04]  /*2df50*/  LDL.LU R32, [R1+0x2838] ;  /* 0x0028380001207983 */ /* 0x000ee80000300800 */
[----:B------:R-:W4:Y:S01]  /*2df60*/  LDL R40, [R1+0x1ed4] ;  /* 0x001ed40001287983 */ /* 0x000f220000100800 */
[----:B0-----:R-:W-:Y:S01]  /*2df70*/  LOP3.LUT R12, R166, 0xffff, RZ, 0xc0, !PT ;  /* 0x0000ffffa60c7812 */ /* 0x001fe200078ec0ff */
[----:B------:R-:W-:-:S02]  /*2df80*/  @!P0 IMAD.MOV.U32 R13, RZ, RZ, R14 ;  /* 0x000000ffff0d8224 */ /* 0x000fc400078e000e */
[----:B------:R-:W4:Y:S01]  /*2df90*/  LDL R14, [R1+0x1ed8] ;  /* 0x001ed800010e7983 */ /* 0x000f220000100800 */
[----:B------:R-:W-:Y:S01]  /*2dfa0*/  PRMT R102, R12, 0x3340, R3 ;  /* 0x000033400c667816 */ /* 0x000fe20000000003 */
[----:B------:R-:W-:Y:S01]  /*2dfb0*/  @!P0 IMAD.MOV.U32 R12, RZ, RZ, R4 ;  /* 0x000000ffff0c8224 */ /* 0x000fe200078e0004 */
[----:B------:R-:W-:Y:S02]  /*2dfc0*/  LOP3.LUT R3, R31, 0xffff, RZ, 0xc0, !PT ;  /* 0x0000ffff1f037812 */ /* 0x000fe400078ec0ff */
[----:B--2---:R-:W-:-:S06]  /*2dfd0*/  PRMT R33, RZ, 0x7610, R33 ;  /* 0x00007610ff217816 */ /* 0x004fcc0000000021 */
[----:B------:R0:W2:Y:S02]  /*2dfe0*/  @!P0 LDG.E.U8 R33, desc[UR60][R12.64] ;  /* 0x0000003c0c218981 */ /* 0x0000a4000c1e1100 */
[----:B0-----:R-:W-:Y:S02]  /*2dff0*/  LOP3.LUT R12, R233, 0xffff, RZ, 0xc0, !PT ;  /* 0x0000ffffe90c7812 */ /* 0x001fe400078ec0ff */
[----:B------:R-:W2:Y:S04]  /*2e000*/  LDL.LU R233, [R1+0xc2c] ;  /* 0x000c2c0001e97983 */ /* 0x000ea80000300800 */
[----:B------:R-:W4:Y:S01]  /*2e010*/  LDL.LU R31, [R1+0x2834] ;  /* 0x00283400011f7983 */ /* 0x000f220000300800 */
[----:B------:R-:W-:-:S03]  /*2e020*/  PRMT R105, R12, 0x3340, R3 ;  /* 0x000033400c697816 */ /* 0x000fc60000000003 */
[----:B------:R-:W2:Y:S04]  /*2e030*/  LDL R39, [R1+0x1e94] ;  /* 0x001e940001277983 */ /* 0x000ea80000100800 */
[----:B------:R-:W2:Y:S01]  /*2e040*/  LDL R4, [R1+0x1e98] ;  /* 0x001e980001047983 */ /* 0x000ea20000100800 */
[----:B------:R-:W-:-:S03]  /*2e050*/  LOP3.LUT R3, R30, 0xffff, RZ, 0xc0, !PT ;  /* 0x0000ffff1e037812 */ /* 0x000fc600078ec0ff */
[----:B------:R-:W2:Y:S01]  /*2e060*/  LDL.LU R30, [R1+0x2830] ;  /* 0x00283000011e7983 */ /* 0x000ea20000300800 */
[----:B---3--:R-:W-:Y:S01]  /*2e070*/  PRMT R32, RZ, 0x7610, R32 ;  /* 0x00007610ff207816 */ /* 0x008fe20000000020 */
[----:B------:R-:W-:Y:S02]  /*2e080*/  @!P0 IMAD.MOV.U32 R12, RZ, RZ, R17 ;  /* 0x000000ffff0c8224 */ /* 0x000fe400078e0011 */
[----:B------:R-:W-:Y:S01]  /*2e090*/  @!P0 IMAD.MOV.U32 R13, RZ, RZ, R38 ;  /* 0x000000ffff0d8224 */ /* 0x000fe200078e0026 */
[----:B------:R-:W3:Y:S04]  /*2e0a0*/  LDL R17, [R1+0x1e58] ;  /* 0x001e580001117983 */ /* 0x000ee80000100800 */
[----:B------:R-:W3:Y:S04]  /*2e0b0*/  LDL R38, [R1+0x1e54] ;  /* 0x001e540001267983 */ /* 0x000ee80000100800 */
[----:B------:R0:W3:Y:S02]  /*2e0c0*/  @!P0 LDG.E.U8 R32, desc[UR60][R12.64] ;  /* 0x0000003c0c208981 */ /* 0x0000e4000c1e1100 */
[----:B0-----:R-:W-:Y:S01]  /*2e0d0*/  LOP3.LUT R12, R117, 0xffff, RZ, 0xc0, !PT ;  /* 0x0000ffff750c7812 */ /* 0x001fe200078ec0ff */
[----:B------:R-:W-:-:S03]  /*2e0e0*/  @!P0 IMAD.MOV.U32 R13, RZ, RZ, R16 ;  /* 0x000000ffff0d8224 */ /* 0x000fc600078e0010 */
[----:B------:R-:W-:Y:S01]  /*2e0f0*/  PRMT R56, R12, 0x3340, R3 ;  /* 0x000033400c387816 */ /* 0x000fe20000000003 */
[----:B------:R-:W-:Y:S01]  /*2e100*/  @!P0 IMAD.MOV.U32 R12, RZ, RZ, R15 ;  /* 0x000000ffff0c8224 */ /* 0x000fe200078e000f */
[----:B------:R-:W-:Y:S02]  /*2e110*/  LOP3.LUT R3, R29, 0xffff, RZ, 0xc0, !PT ;  /* 0x0000ffff1d037812 */ /* 0x000fe400078ec0ff */
[----:B------:R-:W3:Y:S04]  /*2e120*/  LDL.LU R29, [R1+0x282c] ;  /* 0x00282c00011d7983 */ /* 0x000ee80000300800 */
[----:B------:R-:W3:Y:S04]  /*2e130*/  LDL R16, [R1+0x1e14] ;  /* 0x001e140001107983 */ /* 0x000ee80000100800 */
[----:B------:R-:W3:Y:S01]  /*2e140*/  LDL R15, [R1+0x1e18] ;  /* 0x001e1800010f7983 */ /* 0x000ee20000100800 */
[----:B----4-:R-:W-:-:S06]  /*2e150*/  PRMT R31, RZ, 0x7610, R31 ;  /* 0x00007610ff1f7816 */ /* 0x010fcc000000001f */
[----:B------:R0:W4:Y:S01]  /*2e160*/  @!P0 LDG.E.U8 R31, desc[UR60][R12.64] ;  /* 0x0000003c0c1f8981 */ /* 0x000122000c1e1100 */
[----:B--2---:R-:W-:Y:S02]  /*2e170*/  PRMT R30, RZ, 0x7610, R30 ;  /* 0x00007610ff1e7816 */ /* 0x004fe4000000001e */
[----:B0-----:R-:W-:Y:S01]  /*2e180*/  LOP3.LUT R12, R99, 0xffff, RZ, 0xc0, !PT ;  /* 0x0000ffff630c7812 */ /* 0x001fe200078ec0ff */
[----:B------:R-:W-:-:S03]  /*2e190*/  @!P0 IMAD.MOV.U32 R13, RZ, RZ, R42 ;  /* 0x000000ffff0d8224 */ /* 0x000fc600078e002a */
[----:B------:R-:W-:Y:S01]  /*2e1a0*/  PRMT R224, R12, 0x3340, R3 ;  /* 0x000033400ce07816 */ /* 0x000fe20000000003 */
[----:B------:R-:W-:-:S05]  /*2e1b0*/  @!P0 IMAD.MOV.U32 R12, RZ, RZ, R41 ;  /* 0x000000ffff0c8224 */ /* 0x000fca00078e0029 */
[----:B------:R0:W2:Y:S01]  /*2e1c0*/  @!P0 LDG.E.U8 R30, desc[UR60][R12.64] ;  /* 0x0000003c0c1e8981 */ /* 0x0000a2000c1e1100 */
[----:B------:R-:W-:Y:S02]  /*2e1d0*/  LOP3.LUT R3, R24, 0xffff, RZ, 0xc0, !PT ;  /* 0x0000ffff18037812 */ /* 0x000fe400078ec0ff */
[----:B0-----:R-:W-:Y:S02]  /*2e1e0*/  LOP3.LUT R12, R28, 0xffff, RZ, 0xc0, !PT ;  /* 0x0000ffff1c0c7812 */ /* 0x001fe400078ec0ff */
[----:B------:R-:W4:Y:S04]  /*2e1f0*/  LDL.LU R28, [R1+0x2828] ;  /* 0x00282800011c7983 */ /* 0x000f280000300800 */
[----:B------:R-:W2:Y:S01]  /*2e200*/  LDL.LU R24, [R1+0x2824] ;  /* 0x0028240001187983 */ /* 0x000ea20000300800 */
[----:B------:R-:W-:Y:S01]  /*2e210*/  PRMT R111, R12, 0x3340, R3 ;  /* 0x000033400c6f7816 */ /* 0x000fe20000000003 */
[----:B------:R-:W-:Y:S01]  /*2e220*/  @!P0 IMAD.MOV.U32 R12, RZ, RZ, R14 ;  /* 0x000000ffff0c8224 */ /* 0x000fe200078e000e */
[----:B------:R-:W-:Y:S01]  /*2e230*/  LOP3.LUT R3, R27, 0xffff, RZ, 0xc0, !PT ;  /* 0x0000ffff1b037812 */ /* 0x000fe200078ec0ff */
[----:B------:R-:W2:Y:S04]  /*2e240*/  LDL R14, [R1+0x1dd8] ;  /* 0x001dd800010e7983 */ /* 0x000ea80000100800 */
[----:B------:R-:W2:Y:S01]  /*2e250*/  LDL.LU R27, [R1+0x2820] ;  /* 0x00282000011b7983 */ /* 0x000ea20000300800 */
[----:B---3--:R-:W-:Y:S01]  /*2e260*/  PRMT R29, RZ, 0x7610, R29 ;  /* 0x00007610ff1d7816 */ /* 0x008fe2000000001d */
[----:B------:R-:W-:-:S05]  /*2e270*/  @!P0 IMAD.MOV.U32 R13, RZ, RZ, R40 ;  /* 0x000000ffff0d8224 */ /* 0x000fca00078e0028 */
[----:B------:R0:W3:Y:S02]  /*2e280*/  @!P0 LDG.E.U8 R29, desc[UR60][R12.64] ;  /* 0x0000003c0c1d8981 */ /* 0x0000e4000c1e1100 */
[----:B0-----:R-:W-:Y:S01]  /*2e290*/  LOP3.LUT R12, R233, 0xffff, RZ, 0xc0, !PT ;  /* 0x0000ffffe90c7812 */ /* 0x001fe200078ec0ff */
[----:B------:R-:W-:-:S03]  /*2e2a0*/  @!P0 IMAD.MOV.U32 R13, RZ, RZ, R39 ;  /* 0x000000ffff0d8224 */ /* 0x000fc600078e0027 */
[----:B------:R-:W-:Y:S01]  /*2e2b0*/  PRMT R55, R12, 0x3340, R3 ;  /* 0x000033400c377816 */ /* 0x000fe20000000003 */
[----:B------:R-:W-:Y:S01]  /*2e2c0*/  @!P0 IMAD.MOV.U32 R12, RZ, RZ, R4 ;  /* 0x000000ffff0c8224 */ /* 0x000fe200078e0004 */
[----:B------:R-:W-:Y:S02]  /*2e2d0*/  LOP3.LUT R3, R26, 0xffff, RZ, 0xc0, !PT ;  /* 0x0000ffff1a037812 */ /* 0x000fe400078ec0ff */
[----:B----4-:R-:W-:-:S06]  /*2e2e0*/  PRMT R28, RZ, 0x7610, R28 ;  /* 0x00007610ff1c7816 */ /* 0x010fcc000000001c */
[----:B------:R0:W4:Y:S01]  /*2e2f0*/  @!P0 LDG.E.U8 R28, desc[UR60][R12.64] ;  /* 0x0000003c0c1c8981 */ /* 0x000122000c1e1100 */
[----:B--2---:R-:W-:Y:S02]  /*2e300*/  PRMT R27, RZ, 0x7610, R27 ;  /* 0x00007610ff1b7816 */ /* 0x004fe4000000001b */
[----:B0-----:R-:W-:Y:S02]  /*2e310*/  LOP3.LUT R12, R24, 0xffff, RZ, 0xc0, !PT ;  /* 0x0000ffff180c7812 */ /* 0x001fe400078ec0ff */
[----:B------:R-:W2:Y:S04]  /*2e320*/  LDL.LU R24, [R1+0x281c] ;  /* 0x00281c0001187983 */ /* 0x000ea80000300800 */
[----:B------:R-:W3:Y:S01]  /*2e330*/  LDL.LU R26, [R1+0x2818] ;  /* 0x00281800011a7983 */ /* 0x000ee20000300800 */
[----:B------:R-:W-:Y:S01]  /*2e340*/  PRMT R94, R12, 0x3340, R3 ;  /* 0x000033400c5e7816 */ /* 0x000fe20000000003 */
[----:B------:R-:W-:-:S02]  /*2e350*/  @!P0 IMAD.MOV.U32 R12, RZ, RZ, R17 ;  /* 0x000000ffff0c8224 */ /* 0x000fc400078e0011 */
[----:B------:R-:W-:Y:S01]  /*2e360*/  @!P0 IMAD.MOV.U32 R13, RZ, RZ, R38 ;  /* 0x000000ffff0d8224 */ /* 0x000fe200078e0026 */
[----:B------:R-:W4:Y:S04]  /*2e370*/  LDL.LU R4, [R1+0x1dd4] ;  /* 0x001dd40001047983 */ /* 0x000f280000300800 */
[----:B------:R0:W2:Y:S02]  /*2e380*/  @!P0 LDG.E.U8 R27, desc[UR60][R12.64] ;  /* 0x0000003c0c1b8981 */ /* 0x0000a4000c1e1100 */
[----:B0-----:R-:W-:Y:S02]  /*2e390*/  LOP3.LUT R12, R25, 0xffff, RZ, 0xc0, !PT ;  /* 0x0000ffff190c7812 */ /* 0x001fe400078ec0ff */
[----:B------:R-:W2:Y:S04]  /*2e3a0*/  LDL.LU R25, [R1+0x2814] ;  /* 0x0028140001197983 */ /* 0x000ea80000300800 */
[----:B------:R-:W2:Y:S04]  /*2e3b0*/  LDL.LU R233, [R1+0xc84] ;  /* 0x000c840001e97983 */ /* 0x000ea80000300800 */
[----:B------:R-:W2:Y:S01]  /*2e3c0*/  LDL.LU R234, [R1+0x1d98] ;  /* 0x001d980001ea7983 */ /* 0x000ea20000300800 */
[----:B------:R-:W-:-:S03]  /*2e3d0*/  LOP3.LUT R3, R104, 0xffff, RZ, 0xc0, !PT ;  /* 0x0000ffff68037812 */ /* 0x000fc600078ec0ff */
[----:B------:R-:W2:Y:S01]  /*2e3e0*/  LDL.LU R104, [R1+0x1d94] ;  /* 0x001d940001687983 */ /* 0x000ea20000300800 */
[----:B------:R-:W-:Y:S01]  /*2e3f0*/  @!P0 IMAD.MOV.U32 R13, RZ, RZ, R16 ;  /* 0x000000ffff0d8224 */ /* 0x000fe200078e0010 */
[----:B------:R-:W-:Y:S01]  /*2e400*/  PRMT R59, R12, 0x3340, R3 ;  /* 0x000033400c3b7816 */ /* 0x000fe20000000003 */
[----:B------:R-:W-:Y:S01]  /*2e410*/  @!P0 IMAD.MOV.U32 R12, RZ, RZ, R15 ;  /* 0x000000ffff0c8224 */ /* 0x000fe200078e000f */
[----:B------:R-:W-:Y:S01]  /*2e420*/  LOP3.LUT R3, R112, 0xffff, RZ, 0xc0, !PT ;  /* 0x0000ffff70037812 */ /* 0x000fe200078ec0ff */
[----:B------:R-:W2:Y:S01]  /*2e430*/  LDL.LU R164, [R1+0xc4c] ;  /* 0x000c4c0001a47983 */ /* 0x000ea20000300800 */
[----:B---3--:R-:W-:-:S06]  /*2e440*/  PRMT R26, RZ, 0x7610, R26 ;  /* 0x00007610ff1a7816 */ /* 0x008fcc000000001a */
[----:B------:R0:W3:Y:S02]  /*2e450*/  @!P0 LDG.E.U8 R26, desc[UR60][R12.64] ;  /* 0x0000003c0c1a8981 */ /* 0x0000e4000c1e1100 */
[----:B0-----:R-:W-:Y:S01]  /*2e460*/  LOP3.LUT R12, R114, 0xffff, RZ, 0xc0, !PT ;  /* 0x0000ffff720c7812 */ /* 0x001fe200078ec0ff */
[----:B----4-:R-:W-:Y:S01]  /*2e470*/  @!P0 IMAD.MOV.U32 R13, RZ, RZ, R4 ;  /* 0x000000ffff0d8224 */ /* 0x010fe200078e0004 */
[----:B------:R-:W4:Y:S04]  /*2e480*/  LDL.LU R114, [R1+0x1d58] ;  /* 0x001d580001727983 */ /* 0x000f280000300800 */
[----:B------:R-:W3:Y:S01]  /*2e490*/  LDL.LU R112, [R1+0x1d54] ;  /* 0x001d540001707983 */ /* 0x000ee20000300800 */
[----:B------:R-:W-:Y:S02]  /*2e4a0*/  PRMT R61, R12, 0x3340, R3 ;  /* 0x000033400c3d7816 */ /* 0x000fe40000000003 */
[----:B--2---:R-:W-:Y:S01]  /*2e4b0*/  PRMT R25, RZ, 0x7610, R25 ;  /* 0x00007610ff197816 */ /* 0x004fe20000000019 */
[----:B------:R-:W-:Y:S01]  /*2e4c0*/  @!P0 IMAD.MOV.U32 R12, RZ, RZ, R14 ;  /* 0x000000ffff0c8224 */ /* 0x000fe200078e000e */
[----:B------:R-:W2:Y:S04]  /*2e4d0*/  LDL.LU R165, [R1+0xbf8] ;  /* 0x000bf80001a57983 */ /* 0x000ea80000300800 */
[----:B------:R-:W2:Y:S04]  /*2e4e0*/  LDL R14, [R1+0x1d14] ;  /* 0x001d1400010e7983 */ /* 0x000ea80000100800 */
[----:B------:R0:W-:Y:S04]  /*2e4f0*/  STL [R1+0x2258], R4 ;  /* 0x0022580401007387 */ /* 0x0001e80000100800 */
[----:B------:R1:W2:Y:S01]  /*2e500*/  @!P0 LDG.E.U8 R25, desc[UR60][R12.64] ;  /* 0x0000003c0c198981 */ /* 0x0002a2000c1e1100 */
[----:B------:R-:W-:-:S02]  /*2e510*/  LOP3.LUT R3, R107, 0xffff, RZ, 0xc0, !PT ;  /* 0x0000ffff6b037812 */ /* 0x000fc400078ec0ff */
[----:B-1----:R-:W-:Y:S02]  /*2e520*/  LOP3.LUT R12, R119, 0xffff, RZ, 0xc0, !PT ;  /* 0x0000ffff770c7812 */ /* 0x002fe400078ec0ff */
[----:B------:R-:W2:Y:S04]  /*2e530*/  LDL.LU R119, [R1+0x2810] ;  /* 0x0028100001777983 */ /* 0x000ea80000300800 */
[----:B------:R-:W2:Y:S04]  /*2e540*/  LDL.LU R166, [R1+0xc74] ;  /* 0x000c740001a67983 */ /* 0x000ea80000300800 */
[----:B------:R-:W2:Y:S04]  /*2e550*/  LDL.LU R117, [R1+0xc18] ;  /* 0x000c180001757983 */ /* 0x000ea80000300800 */
[----:B------:R-:W2:Y:S04]  /*2e560*/  LDL R38, [R1+0x20bc] ;  /* 0x0020bc0001267983 */ /* 0x000ea80000100800 */
[----:B0-----:R-:W2:Y:S04]  /*2e570*/  LDL R4, [R1+0x20ec] ;  /* 0x0020ec0001047983 */ /* 0x001ea80000100800 */
[----:B------:R-:W2:Y:S04]  /*2e580*/  LDL.LU R107, [R1+0x1d18] ;  /* 0x001d1800016b7983 */ /* 0x000ea80000300800 */
[----:B------:R0:W-:Y:S01]  /*2e590*/  STL [R1+0x225c], R234 ;  /* 0x00225cea01007387 */ /* 0x0001e20000100800 */
[----:B------:R-:W-:-:S03]  /*2e5a0*/  PRMT R63, R12, 0x3340, R3 ;  /* 0x000033400c3f7816 */ /* 0x000fc60000000003 */
[----:B------:R-:W2:Y:S04]  /*2e5b0*/  LDL.LU R162, [R1+0xc8c] ;  /* 0x000c8c0001a27983 */ /* 0x000ea80000300800 */
[----:B------:R-:W2:Y:S01]  /*2e5c0*/  LDL.LU R163, [R1+0xc38] ;  /* 0x000c380001a37983 */ /* 0x000ea20000300800 */
[----:B------:R-:W-:-:S03]  /*2e5d0*/  LOP3.LUT R3, R118, 0xffff, RZ, 0xc0, !PT ;  /* 0x0000ffff76037812 */ /* 0x000fc600078ec0ff */
[----:B------:R-:W2:Y:S01]  /*2e5e0*/  LDL.LU R118, [R1+0x280c] ;  /* 0x00280c0001767983 */ /* 0x000ea20000300800 */
[----:B------:R-:W-:Y:S01]  /*2e5f0*/  PRMT R24, RZ, 0x7610, R24 ;  /* 0x00007610ff187816 */ /* 0x000fe20000000018 */
[----:B------:R-:W-:Y:S02]  /*2e600*/  @!P0 IMAD.MOV.U32 R12, RZ, RZ, R234 ;  /* 0x000000ffff0c8224 */ /* 0x000fe400078e00ea */
[----:B------:R-:W-:Y:S01]  /*2e610*/  @!P0 IMAD.MOV.U32 R13, RZ, RZ, R104 ;  /* 0x000000ffff0d8224 */ /* 0x000fe200078e0068 */
[----:B------:R-:W2:Y:S04]  /*2e620*/  LDL R40, [R1+0x208c] ;  /* 0x00208c0001287983 */ /* 0x000ea80000100800 */
[----:B------:R-:W2:Y:S04]  /*2e630*/  LDL R39, [R1+0x2090] ;  /* 0x0020900001277983 */ /* 0x000ea80000100800 */
[----:B------:R1:W2:Y:S04]  /*2e640*/  @!P0 LDG.E.U8 R24, desc[UR60][R12.64] ;  /* 0x0000003c0c188981 */ /* 0x0002a8000c1e1100 */
[----:B------:R-:W2:Y:S01]  /*2e650*/  LDL.LU R99, [R1+0xcb8] ;  /* 0x000cb80001637983 */ /* 0x000ea20000300800 */
[----:B-1----:R-:W-:-:S03]  /*2e660*/  LOP3.LUT R12, R233, 0xffff, RZ, 0xc0, !PT ;  /* 0x0000ffffe90c7812 */ /* 0x002fc600078ec0ff */
[----:B------:R-:W2:Y:S04]  /*2e670*/  LDL.LU R233, [R1+0xc68] ;  /* 0x000c680001e97983 */ /* 0x000ea80000300800 */
[----:B------:R-:W2:Y:S04]  /*2e680*/  LDL R17, [R1+0x204c] ;  /* 0x00204c0001117983 */ /* 0x000ea80000100800 */
[----:B------:R-:W2:Y:S01]  /*2e690*/  LDL R16, [R1+0x2050] ;  /* 0x0020500001107983 */ /* 0x000ea20000100800 */
[----:B------:R-:W-:Y:S02]  /*2e6a0*/  PRMT R65, R12, 0x3340, R3 ;  /* 0x000033400c417816 */ /* 0x000fe40000000003 */
[----:B------:R-:W-:-:S02]  /*2e6b0*/  PRMT R252, RZ, 0x7610, R252 ;  /* 0x00007610fffc7816 */ /* 0x000fc400000000fc */
[----:B------:R-:W-:Y:S01]  /*2e6c0*/  PRMT R251, RZ, 0x7610, R251 ;  /* 0x00007610fffb7816 */ /* 0x000fe200000000fb */
[----:B----4-:R-:W-:Y:S02]  /*2e6d0*/  @!P0 IMAD.MOV.U32 R12, RZ, RZ, R114 ;  /* 0x000000ffff0c8224 */ /* 0x010fe400078e0072 */
[----:B---3--:R-:W-:Y:S01]  /*2e6e0*/  @!P0 IMAD.MOV.U32 R13, RZ, RZ, R112 ;  /* 0x000000ffff0d8224 */ /* 0x008fe200078e0070 */
[----:B--2---:R-:W-:Y:S02]  /*2e6f0*/  LOP3.LUT R3, R165, 0xffff, RZ, 0xc0, !PT ;  /* 0x0000ffffa5037812 */ /* 0x004fe400078ec0ff */
[----:B------:R-:W-:-:S06]  /*2e700*/  PRMT R119, RZ, 0x7610, R119 ;  /* 0x00007610ff777816 */ /* 0x000fcc0000000077 */
[----:B------:R1:W2:Y:S02]  /*2e710*/  @!P0 LDG.E.U8 R119, desc[UR60][R12.64] ;  /* 0x0000003c0c778981 */ /* 0x0002a4000c1e1100 */
[----:B-1----:R-:W-:Y:S02]  /*2e720*/  LOP3.LUT R12, R164, 0xffff, RZ, 0xc0, !PT ;  /* 0x0000ffffa40c7812 */ /* 0x002fe400078ec0ff */
[----:B------:R-:W3:Y:S04]  /*2e730*/  LDL.LU R164, [R1+0xc7c] ;  /* 0x000c7c0001a47983 */ /* 0x000ee80000300800 */
[----:B------:R-:W4:Y:S01]  /*2e740*/  LDL.LU R165, [R1+0xc20] ;  /* 0x000c200001a57983 */ /* 0x000f220000300800 */
[----:B------:R-:W-:Y:S02]  /*2e750*/  PRMT R58, R12, 0x3340, R3 ;  /* 0x000033400c3a7816 */ /* 0x000fe40000000003 */
[----:B------:R-:W-:Y:S01]  /*2e760*/  PRMT R118, RZ, 0x7610, R118 ;  /* 0x00007610ff767816 */ /* 0x000fe20000000076 */
[----:B------:R-:W-:-:S02]  /*2e770*/  @!P0 IMAD.MOV.U32 R12, RZ, RZ, R107 ;  /* 0x000000ffff0c8224 */ /* 0x000fc400078e006b */
[----:B------:R-:W-:Y:S01]  /*2e780*/  @!P0 IMAD.MOV.U32 R13, RZ, RZ, R14 ;  /* 0x000000ffff0d8224 */ /* 0x000fe200078e000e */
[----:B------:R-:W2:Y:S04]  /*2e790*/  LDL R15, [R1+0x200c] ;  /* 0x00200c00010f7983 */ /* 0x000ea80000100800 */
[----:B------:R-:W2:Y:S04]  /*2e7a0*/  LDL R14, [R1+0x2010] ;  /* 0x00201000010e7983 */ /* 0x000ea80000100800 */
[----:B------:R1:W2:Y:S01]  /*2e7b0*/  @!P0 LDG.E.U8 R118, desc[UR60][R12.64] ;  /* 0x0000003c0c768981 */ /* 0x0002a2000c1e1100 */
[----:B------:R-:W-:-:S02]  /*2e7c0*/  LOP3.LUT R3, R117, 0xffff, RZ, 0xc0, !PT ;  /* 0x0000ffff75037812 */ /* 0x000fc400078ec0ff */
[----:B-1----:R-:W-:Y:S01]  /*2e7d0*/  LOP3.LUT R12, R166, 0xffff, RZ, 0xc0, !PT ;  /* 0x0000ffffa60c7812 */ /* 0x002fe200078ec0ff */
[----:B------:R-:W-:Y:S01]  /*2e7e0*/  @!P0 IMAD.MOV.U32 R13, RZ, RZ, R38 ;  /* 0x000000ffff0d8224 */ /* 0x000fe200078e0026 */
[----:B------:R-:W2:Y:S04]  /*2e7f0*/  LDL.LU R166, [R1+0xc9c] ;  /* 0x000c9c0001a67983 */ /* 0x000ea80000300800 */
[----:B------:R-:W2:Y:S01]  /*2e800*/  LDL.LU R117, [R1+0xc48] ;  /* 0x000c480001757983 */ /* 0x000ea20000300800 */
[----:B------:R-:W-:Y:S01]  /*2e810*/  PRMT R60, R12, 0x3340, R3 ;  /* 0x000033400c3c7816 */ /* 0x000fe20000000003 */
[----:B------:R-:W-:Y:S01]  /*2e820*/  @!P0 IMAD.MOV.U32 R12, RZ, RZ, R4 ;  /* 0x000000ffff0c8224 */ /* 0x000fe200078e0004 */
[----:B------:R-:W-:Y:S01]  /*2e830*/  LOP3.LUT R3, R163, 0xffff, RZ, 0xc0, !PT ;  /* 0x0000ffffa3037812 */ /* 0x000fe200078ec0ff */
[----:B------:R-:W2:Y:S04]  /*2e840*/  LDL R38, [R1+0x1fcc] ;  /* 0x001fcc0001267983 */ /* 0x000ea80000100800 */
[----:B------:R1:W2:Y:S04]  /*2e850*/  @!P0 LDG.E.U8 R252, desc[UR60][R12.64] ;  /* 0x0000003c0cfc8981 */ /* 0x0002a8000c1e1100 */
[----:B------:R-:W2:Y:S01]  /*2e860*/  LDL R4, [R1+0x1fd0] ;  /* 0x001fd00001047983 */ /* 0x000ea20000100800 */
[----:B-1----:R-:W-:-:S04]  /*2e870*/  LOP3.LUT R12, R162, 0xffff, RZ, 0xc0, !PT ;  /* 0x0000ffffa20c7812 */ /* 0x002fc800078ec0ff */
[----:B------:R-:W-:Y:S02]  /*2e880*/  PRMT R62, R12, 0x3340, R3 ;  /* 0x000033400c3e7816 */ /* 0x000fe40000000003 */
[----:B------:R-:W-:Y:S02]  /*2e890*/  LOP3.LUT R3, R233, 0xffff, RZ, 0xc0, !PT ;  /* 0x0000ffffe9037812 */ /* 0x000fe400078ec0ff */
[----:B------:R-:W2:Y:S01]  /*2e8a0*/  LDL.LU R233, [R1+0xcc8] ;  /* 0x000cc80001e97983 */ /* 0x000ea20000300800 */
[----:B------:R-:W-:Y:S02]  /*2e8b0*/  @!P0 IMAD.MOV.U32 R12, RZ, RZ, R39 ;  /* 0x000000ffff0c8224 */ /* 0x000fe400078e0027 */
[----:B------:R-:W-:-:S05]  /*2e8c0*/  @!P0 IMAD.MOV.U32 R13, RZ, RZ, R40 ;  /* 0x000000ffff0d8224 */ /* 0x000fca00078e0028 */
[----:B------:R1:W2:Y:S02]  /*2e8d0*/  @!P0 LDG.E.U8 R251, desc[UR60][R12.64] ;  /* 0x0000003c0cfb8981 */ /* 0x0002a4000c1e1100 */
[----:B-1----:R-:W-:Y:S02]  /*2e8e0*/  LOP3.LUT R12, R99, 0xffff, RZ, 0xc0, !PT ;  /* 0x0000ffff630c7812 */ /* 0x002fe400078ec0ff */
[----:B------:R-:W2:Y:S01]  /*2e8f0*/  LDL.LU R99, [R1+0xc70] ;  /* 0x000c700001637983 */ /* 0x000ea20000300800 */
[----:B------:R-:W-:Y:S01]  /*2e900*/  @!P0 IMAD.MOV.U32 R13, RZ, RZ, R17 ;  /* 0x000000ffff0d8224 */ /* 0x000fe200078e0011 */
[----:B------:R-:W-:Y:S01]  /*2e910*/  PRMT R64, R12, 0x3340, R3 ;  /* 0x000033400c407816 */ /* 0x000fe20000000003 */
[----:B------:R-:W-:Y:S01]  /*2e920*/  @!P0 IMAD.MOV.U32 R12, RZ, RZ, R16 ;  /* 0x000000ffff0c8224 */ /* 0x000fe200078e0010 */
[----:B------:R-:W2:Y:S04]  /*2e930*/  LDL R17, [R1+0x1f8c] ;  /* 0x001f8c0001117983 */ /* 0x000ea80000100800 */
[----:B------:R-:W2:Y:S01]  /*2e940*/  LDL R16, [R1+0x1f90] ;  /* 0x001f900001107983 */ /* 0x000ea20000100800 */
[----:B------:R-:W-:-:S03]  /*2e950*/  PRMT R250, RZ, 0x7610, R250 ;  /* 0x00007610fffa7816 */ /* 0x000fc600000000fa */
[----:B------:R-:W2:Y:S04]  /*2e960*/  LDL.LU R160, [R1+0xcd8] ;  /* 0x000cd80001a07983 */ /* 0x000ea80000300800 */
[----:B------:R-:W2:Y:S04]  /*2e970*/  LDL.LU R161, [R1+0xc88] ;  /* 0x000c880001a17983 */ /* 0x000ea80000300800 */
[----:B------:R3:W2:Y:S01]  /*2e980*/  @!P0 LDG.E.U8 R250, desc[UR60][R12.64] ;  /* 0x0000003c0cfa8981 */ /* 0x0006a2000c1e1100 */
[----:B------:R-:W-:Y:S02]  /*2e990*/  PRMT R249, RZ, 0x7610, R249 ;  /* 0x00007610fff97816 */ /* 0x000fe400000000f9 */
[----:B------:R-:W-:-:S02]  /*2e9a0*/  PRMT R248, RZ, 0x7610, R248 ;  /* 0x00007610fff87816 */ /* 0x000fc400000000f8 */
[----:B---3--:R-:W-:Y:S02]  /*2e9b0*/  LOP3.LUT R12, R164, 0xffff, RZ, 0xc0, !PT ;  /* 0x0000ffffa40c7812 */ /* 0x008fe400078ec0ff */
[----:B----4-:R-:W-:-:S04]  /*2e9c0*/  LOP3.LUT R3, R165, 0xffff, RZ, 0xc0, !PT ;  /* 0x0000ffffa5037812 */ /* 0x010fc800078ec0ff */
[----:B------:R-:W-:Y:S01]  /*2e9d0*/  PRMT R67, R12, 0x3340, R3 ;  /* 0x000033400c437816 */ /* 0x000fe20000000003 */
[----:B--2---:R-:W-:Y:S02]  /*2e9e0*/  @!P0 IMAD.MOV.U32 R13, RZ, RZ, R15 ;  /* 0x000000ffff0d8224 */ /* 0x004fe400078e000f */
[----:B------:R-:W-:Y:S01]  /*2e9f0*/  @!P0 IMAD.MOV.U32 R12, RZ, RZ, R14 ;  /* 0x000000ffff0c8224 */ /* 0x000fe200078e000e */
[----:B------:R-:W2:Y:S04]  /*2ea00*/  LDL R15, [R1+0x1f4c] ;  /* 0x001f4c00010f7983 */ /* 0x000ea80000100800 */
[----:B------:R-:W3:Y:S04]  /*2ea10*/  LDL R14, [R1+0x1f50] ;  /* 0x001f5000010e7983 */ /* 0x000ee80000100800 */
[----:B------:R-:W4:Y:S04]  /*2ea20*/  LDL.LU R162, [R1+0xcac] ;  /* 0x000cac0001a27983 */ /* 0x000f280000300800 */
[----:B------:R-:W4:Y:S04]  /*2ea30*/  LDL.LU R163, [R1+0xc58] ;  /* 0x000c580001a37983 */ /* 0x000f280000300800 */
[----:B------:R1:W4:Y:S04]  /*2ea40*/  @!P0 LDG.E.U8 R249, desc[UR60][R12.64] ;  /* 0x0000003c0cf98981 */ /* 0x000328000c1e1100 */
[----:B------:R-:W4:Y:S04]  /*2ea50*/  LDL R40, [R1+0x1f0c] ;  /* 0x001f0c0001287983 */ /* 0x000f280000100800 */
[----:B------:R-:W4:Y:S04]  /*2ea60*/  LDL R39, [R1+0x1f10] ;  /* 0x001f100001277983 */ /* 0x000f280000100800 */
[----:B------:R-:W4:Y:S04]  /*2ea70*/  LDL.LU R164, [R1+0xcd0] ;  /* 0x000cd00001a47983 */ /* 0x000f280000300800 */
[----:B------:R-:W4:Y:S01]  /*2ea80*/  LDL.LU R165, [R1+0xc78] ;  /* 0x000c780001a57983 */ /* 0x000f220000300800 */
[----:B------:R-:W-:-:S02]  /*2ea90*/  LOP3.LUT R3, R117, 0xffff, RZ, 0xc0, !PT ;  /* 0x0000ffff75037812 */ /* 0x000fc400078ec0ff */
[----:B-1----:R-:W-:Y:S01]  /*2eaa0*/  LOP3.LUT R12, R166, 0xffff, RZ, 0xc0, !PT ;  /* 0x0000ffffa60c7812 */ /* 0x002fe200078ec0ff */
[----:B------:R-:W-:-:S03]  /*2eab0*/  @!P0 IMAD.MOV.U32 R13, RZ, RZ, R38 ;  /* 0x000000ffff0d8224 */ /* 0x000fc600078e0026 */
[----:B------:R-:W-:Y:S01]  /*2eac0*/  PRMT R121, R12, 0x3340, R3 ;  /* 0x000033400c797816 */ /* 0x000fe20000000003 */
[----:B------:R-:W-:Y:S01]  /*2ead0*/  @!P0 IMAD.MOV.U32 R12, RZ, RZ, R4 ;  /* 0x000000ffff0c8224 */ /* 0x000fe200078e0004 */
[----:B------:R-:W4:Y:S04]  /*2eae0*/  LDL R38, [R1+0x1ecc] ;  /* 0x001ecc0001267983 */ /* 0x000f280000100800 */
[----:B------:R-:W4:Y:S04]  /*2eaf0*/  LDL R4, [R1+0x1ed0] ;  /* 0x001ed00001047983 */ /* 0x000f280000100800 */
[----:B------:R1:W4:Y:S04]  /*2eb00*/  @!P0 LDG.E.U8 R248, desc[UR60][R12.64] ;  /* 0x0000003c0cf88981 */ /* 0x000328000c1e1100 */
[----:B------:R-:W4:Y:S01]  /*2eb10*/  LDL.LU R166, [R1+0xce0] ;  /* 0x000ce00001a67983 */ /* 0x000f220000300800 */
[----:B-1----:R-:W-:-:S03]  /*2eb20*/  LOP3.LUT R12, R233, 0xffff, RZ, 0xc0, !PT ;  /* 0x0000ffffe90c7812 */ /* 0x002fc600078ec0ff */
[----:B------:R-:W4:Y:S01]  /*2eb30*/  LDL.LU R233, [R1+0xc98] ;  /* 0x000c980001e97983 */ /* 0x000f220000300800 */
[----:B------:R-:W-:-:S04]  /*2eb40*/  LOP3.LUT R3, R99, 0xffff, RZ, 0xc0, !PT ;  /* 0x0000ffff63037812 */ /* 0x000fc800078ec0ff */
[----:B------:R-:W-:Y:S01]  /*2eb50*/  PRMT R70, R12, 0x3340, R3 ;  /* 0x000033400c467816 */ /* 0x000fe20000000003 */
[----:B------:R-:W-:Y:S02]  /*2eb60*/  @!P0 IMAD.MOV.U32 R12, RZ, RZ, R16 ;  /* 0x000000ffff0c8224 */ /* 0x000fe400078e0010 */
[----:B------:R-:W-:Y:S01]  /*2eb70*/  @!P0 IMAD.MOV.U32 R13, RZ, RZ, R17 ;  /* 0x000000ffff0d8224 */ /* 0x000fe200078e0011 */
[----:B------:R-:W4:Y:S04]  /*2eb80*/  LDL R16, [R1+0x1e90] ;  /* 0x001e900001107983 */ /* 0x000f280000100800 */
[----:B------:R-:W4:Y:S04]  /*2eb90*/  LDL R17, [R1+0x1e8c] ;  /* 0x001e8c0001117983 */ /* 0x000f280000100800 */
[----:B------:R-:W4:Y:S04]  /*2eba0*/  LDL.LU R117, [R1+0xcf8] ;  /* 0x000cf80001757983 */ /* 0x000f280000300800 */
[----:B------:R-:W4:Y:S01]  /*2ebb0*/  LDL.LU R99, [R1+0xcc4] ;  /* 0x000cc40001637983 */ /* 0x000f220000300800 */
[----:B------:R-:W-:-:S02]  /*2ebc0*/  PRMT R247, RZ, 0x7610, R247 ;  /* 0x00007610fff77816 */ /* 0x000fc400000000f7 */
[----:B------:R-:W-:-:S04]  /*2ebd0*/  LOP3.LUT R3, R161, 0xffff, RZ, 0xc0, !PT ;  /* 0x0000ffffa1037812 */ /* 0x000fc800078ec0ff */
[----:B------:R1:W4:Y:S01]  /*2ebe0*/  @!P0 LDG.E.U8 R247, desc[UR60][R12.64] ;  /* 0x0000003c0cf78981 */ /* 0x000322000c1e1100 */
[----:B------:R-:W-:Y:S02]  /*2ebf0*/  PRMT R246, RZ, 0x7610, R246 ;  /* 0x00007610fff67816 */ /* 0x000fe400000000f6 */
[----:B-1----:R-:W-:-:S04]  /*2ec00*/  LOP3.LUT R12, R160, 0xffff, RZ, 0xc0, !PT ;  /* 0x0000ffffa00c7812 */ /* 0x002fc800078ec0ff */
[----:B------:R-:W-:Y:S02]  /*2ec10*/  PRMT R97, R12, 0x3340, R3 ;  /* 0x000033400c617816 */ /* 0x000fe40000000003 */
[----:B------:R-:W-:Y:S02]  /*2ec20*/  PRMT R245, RZ, 0x7610, R245 ;  /* 0x00007610fff57816 */ /* 0x000fe400000000f5 */
[----:B------:R-:W-:Y:S01]  /*2ec30*/  PRMT R244, RZ, 0x7610, R244 ;  /* 0x00007610fff47816 */ /* 0x000fe200000000f4 */
[----:B--2---:R-:W-:Y:S02]  /*2ec40*/  @!P0 IMAD.MOV.U32 R13, RZ, RZ, R15 ;  /* 0x000000ffff0d8224 */ /* 0x004fe400078e000f */
[----:B---3--:R-:W-:Y:S01]  /*2ec50*/  @!P0 IMAD.MOV.U32 R12, RZ, RZ, R14 ;  /* 0x000000ffff0c8224 */ /* 0x008fe200078e000e */
[----:B------:R-:W2:Y:S01]  /*2ec60*/  LDL R15, [R1+0x1e4c] ;  /* 0x001e4c00010f7983 */ /* 0x000ea20000100800 */
[----:B----4-:R-:W-:-:S03]  /*2ec70*/  LOP3.LUT R3, R163, 0xffff, RZ, 0xc0, !PT ;  /* 0x0000ffffa3037812 */ /* 0x010fc600078ec0ff */
[----:B------:R-:W3:Y:S04]  /*2ec80*/  LDL R14, [R1+0x1e50] ;  /* 0x001e5000010e7983 */ /* 0x000ee80000100800 */
[----:B------:R1:W4:Y:S02]  /*2ec90*/  @!P0 LDG.E.U8 R246, desc[UR60][R12.64] ;  /* 0x0000003c0cf68981 */ /* 0x000324000c1e1100 */
[----:B-1----:R-:W-:Y:S01]  /*2eca0*/  LOP3.LUT R12, R162, 0xffff, RZ, 0xc0, !PT ;  /* 0x0000ffffa20c7812 */ /* 0x002fe200078ec0ff */
[----:B------:R-:W-:-:S03]  /*2ecb0*/  @!P0 IMAD.MOV.U32 R13, RZ, RZ, R40 ;  /* 0x000000ffff0d8224 */ /* 0x000fc600078e0028 */
[----:B------:R-:W-:Y:S01]  /*2ecc0*/  PRMT R66, R12, 0x3340, R3 ;  /* 0x000033400c427816 */ /* 0x000fe20000000003 */
[----:B------:R-:W-:Y:S01]  /*2ecd0*/  @!P0 IMAD.MOV.U32 R12, RZ, RZ, R39 ;  /* 0x000000ffff0c8224 */ /* 0x000fe200078e0027 */
[----:B------:R-:W-:-:S04]  /*2ece0*/  LOP3.LUT R3, R165, 0xffff, RZ, 0xc0, !PT ;  /* 0x0000ffffa5037812 */ /* 0x000fc800078ec0ff */
[----:B------:R1:W4:Y:S02]  /*2ecf0*/  @!P0 LDG.E.U8 R245, desc[UR60][R12.64] ;  /* 0x0000003c0cf58981 */ /* 0x000324000c1e1100 */
[----:B-1----:R-:W-:-:S04]  /*2ed00*/  LOP3.LUT R12, R164, 0xffff, RZ, 0xc0, !PT ;  /* 0x0000ffffa40c7812 */ /* 0x002fc800078ec0ff */
[----:B------:R-:W-:Y:S02]  /*2ed10*/  PRMT R68, R12, 0x3340, R3 ;  /* 0x000033400c447816 */ /* 0x000fe40000000003 */
[----:B------:R-:W-:Y:S01]  /*2ed20*/  LOP3.LUT R3, R233, 0xffff, RZ, 0xc0, !PT ;  /* 0x0000ffffe9037812 */ /* 0x000fe200078ec0ff */
[----:B------:R-:W-:Y:S01]  /*2ed30*/  @!P0 IMAD.MOV.U32 R12, RZ, RZ, R4 ;  /* 0x000000ffff0c8224 */ /* 0x000fe200078e0004 */
[----:B------:R-:W4:Y:S04]  /*2ed40*/  LDL.LU R233, [R1+0xca8] ;  /* 0x000ca80001e97983 */ /* 0x000f280000300800 */
[----:B0-----:R-:W4:Y:S04]  /*2ed50*/  LDL.LU R234, [R1+0x1e10] ;  /* 0x001e100001ea7983 */ /* 0x001f280000300800 */
[----:B------:R-:W4:Y:S01]  /*2ed60*/  LDL.LU R4, [R1+0x1e0c] ;  /* 0x001e0c0001047983 */ /* 0x000f220000300800 */
[----:B------:R-:W-:-:S05]  /*2ed70*/  @!P0 IMAD.MOV.U32 R13, RZ, RZ, R38 ;  /* 0x000000ffff0d8224 */ /* 0x000fca00078e0026 */
[----:B------:R0:W4:Y:S02]  /*2ed80*/  @!P0 LDG.E.U8 R244, desc[UR60][R12.64] ;  /* 0x0000003c0cf48981 */ /* 0x000124000c1e1100 */
[----:B0-----:R-:W-:Y:S02]  /*2ed90*/  LOP3.LUT R12, R166, 0xffff, RZ, 0xc0, !PT ;  /* 0x0000ffffa60c7812 */ /* 0x001fe400078ec0ff */
[----:B------:R-:W4:Y:S02]  /*2eda0*/  LDL.LU R166, [R1+0xcfc] ;  /* 0x000cfc0001a67983 */ /* 0x000f240000300800 */
[----:B------:R-:W-:Y:S02]  /*2edb0*/  PRMT R69, R12, 0x3340, R3 ;  /* 0x000033400c457816 */ /* 0x000fe40000000003 */
[----:B------:R-:W-:Y:S02]  /*2edc0*/  LOP3.LUT R3, R99, 0xffff, RZ, 0xc0, !PT ;  /* 0x0000ffff63037812 */ /* 0x000fe400078ec0ff */
[----:B------:R-:W4:Y:S04]  /*2edd0*/  LDL.LU R99, [R1+0xccc] ;  /* 0x000ccc0001637983 */ /* 0x000f280000300800 */
[----:B------:R-:W4:Y:S04]  /*2ede0*/  LDL.LU R237, [R1+0x1dd0] ;  /* 0x001dd00001ed7983 */ /* 0x000f280000300800 */
[----:B------:R-:W4:Y:S01]  /*2edf0*/  LDL.LU R235, [R1+0x1dcc] ;  /* 0x001dcc0001eb7983 */ /* 0x000f220000300800 */
[----:B------:R-:W-:Y:S01]  /*2ee00*/  PRMT R243, RZ, 0x7610, R243 ;  /* 0x00007610fff37816 */ /* 0x000fe200000000f3 */
[----:B------:R-:W-:-:S02]  /*2ee10*/  @!P0 IMAD.MOV.U32 R12, RZ, RZ, R16 ;  /* 0x000000ffff0c8224 */ /* 0x000fc400078e0010 */
[----:B------:R-:W-:Y:S01]  /*2ee20*/  @!P0 IMAD.MOV.U32 R13, RZ, RZ, R17 ;  /* 0x000000ffff0d8224 */ /* 0x000fe200078e0011 */
[----:B------:R-:W-:Y:S01]  /*2ee30*/  PRMT R242, RZ, 0x7610, R242 ;  /* 0x00007610fff27816 */ /* 0x000fe200000000f2 */
[----:B------:R-:W4:Y:S04]  /*2ee40*/  LDL.LU R236, [R1+0x1d90] ;  /* 0x001d900001ec7983 */ /* 0x000f280000300800 */
[----:B------:R0:W4:Y:S04]  /*2ee50*/  @!P0 LDG.E.U8 R243, desc[UR60][R12.64] ;  /* 0x0000003c0cf38981 */ /* 0x000128000c1e1100 */
[----:B------:R-:W4:Y:S04]  /*2ee60*/  LDL.LU R161, [R1+0xd00] ;  /* 0x000d000001a17983 */ /* 0x000f280000300800 */
[----:B------:R-:W4:Y:S01]  /*2ee70*/  LDL.LU R163, [R1+0xcdc] ;  /* 0x000cdc0001a37983 */ /* 0x000f220000300800 */
[----:B0-----:R-:W-:-:S04]  /*2ee80*/  LOP3.LUT R12, R117, 0xffff, RZ, 0xc0, !PT ;  /* 0x0000ffff750c7812 */ /* 0x001fc800078ec0ff */
[----:B------:R-:W-:Y:S02]  /*2ee90*/  PRMT R113, R12, 0x3340, R3 ;  /* 0x000033400c717816 */ /* 0x000fe40000000003 */
[----:B------:R-:W-:Y:S02]  /*2eea0*/  LOP3.LUT R3, R98, 0xffff, RZ, 0xc0, !PT ;  /* 0x0000ffff62037812 */ /* 0x000fe400078ec0ff */
[----:B------:R-:W4:Y:S01]  /*2eeb0*/  LDL.LU R98, [R1+0x1d8c] ;  /* 0x001d8c0001627983 */ /* 0x000f220000300800 */
[----:B------:R-:W-:Y:S02]  /*2eec0*/  PRMT R241, RZ, 0x7610, R241 ;  /* 0x00007610fff17816 */ /* 0x000fe400000000f1 */
[----:B------:R-:W-:Y:S01]  /*2eed0*/  PRMT R240, RZ, 0x7610, R240 ;  /* 0x00007610fff07816 */ /* 0x000fe200000000f0 */
[----:B--2---:R-:W-:Y:S02]  /*2eee0*/  @!P0 IMAD.MOV.U32 R13, RZ, RZ, R15 ;  /* 0x000000ffff0d8224 */ /* 0x004fe400078e000f */
[----:B---3--:R-:W-:-:S02]  /*2eef0*/  @!P0 IMAD.MOV.U32 R12, RZ, RZ, R14 ;  /* 0x000000ffff0c8224 */ /* 0x008fc400078e000e */
[----:B------:R-:W2:Y:S04]  /*2ef00*/  LDL.LU R14, [R1+0xcf4] ;  /* 0x000cf400010e7983 */ /* 0x000ea80000300800 */
[----:B------:R0:W3:Y:S04]  /*2ef10*/  @!P0 LDG.E.U8 R242, desc[UR60][R12.64] ;  /* 0x0000003c0cf28981 */ /* 0x0000e8000c1e1100 */
[----:B------:R-:W3:Y:S01]  /*2ef20*/  LDL.LU R165, [R1+0xce8] ;  /* 0x000ce80001a57983 */ /* 0x000ee20000300800 */
[----:B0-----:R-:W-:-:S03]  /*2ef30*/  LOP3.LUT R12, R110, 0xffff, RZ, 0xc0, !PT ;  /* 0x0000ffff6e0c7812 */ /* 0x001fc600078ec0ff */
[----:B------:R-:W3:Y:S01]  /*2ef40*/  LDL.LU R110, [R1+0x1d4c] ;  /* 0x001d4c00016e7983 */ /* 0x000ee20000300800 */
[----:B------:R-:W-:Y:S01]  /*2ef50*/  PRMT R156, R12, 0x3340, R3 ;  /* 0x000033400c9c7816 */ /* 0x000fe20000000003 */
[----:B----4-:R-:W-:Y:S02]  /*2ef60*/  @!P0 IMAD.MOV.U32 R12, RZ, RZ, R234 ;  /* 0x000000ffff0c8224 */ /* 0x010fe400078e00ea */
[----:B------:R-:W-:-:S05]  /*2ef70*/  @!P0 IMAD.MOV.U32 R13, RZ, RZ, R4 ;  /* 0x000000ffff0d8224 */ /* 0x000fca00078e0004 */
[----:B------:R0:W4:Y:S01]  /*2ef80*/  @!P0 LDG.E.U8 R241, desc[UR60][R12.64] ;  /* 0x0000003c0cf18981 */ /* 0x000122000c1e1100 */
[----:B------:R-:W-:Y:S02]  /*2ef90*/  LOP3.LUT R3, R233, 0xffff, RZ, 0xc0, !PT ;  /* 0x0000ffffe9037812 */ /* 0x000fe400078ec0ff */
[----:B0-----:R-:W-:Y:S02]  /*2efa0*/  LOP3.LUT R12, R89, 0xffff, RZ, 0xc0, !PT ;  /* 0x0000ffff590c7812 */ /* 0x001fe400078ec0ff */
[----:B------:R-:W4:Y:S04]  /*2efb0*/  LDL.LU R89, [R1+0x1d50] ;  /* 0x001d500001597983 */ /* 0x000f280000300800 */
[----:B------:R-:W4:Y:S04]  /*2efc0*/  LDL.LU R117, [R1+0xcc0] ;  /* 0x000cc00001757983 */ /* 0x000f280000300800 */
[----:B------:R-:W4:Y:S04]  /*2efd0*/  LDL.LU R162, [R1+0xcb4] ;  /* 0x000cb40001a27983 */ /* 0x000f280000300800 */
[----:B------:R-:W4:Y:S01]  /*2efe0*/  LDL.LU R233, [R1+0xcf0] ;  /* 0x000cf00001e97983 */ /* 0x000f220000300800 */
[----:B------:R-:W-:-:S03]  /*2eff0*/  PRMT R92, R12, 0x3340, R3 ;  /* 0x000033400c5c7816 */ /* 0x000fc60000000003 */
[----:B------:R-:W4:Y:S01]  /*2f000*/  LDL.LU R164, [R1+0xce4] ;  /* 0x000ce40001a47983 */ /* 0x000f220000300800 */
[----:B------:R-:W-:Y:S02]  /*2f010*/  @!P0 IMAD.MOV.U32 R12, RZ, RZ, R237 ;  /* 0x000000ffff0c8224 */ /* 0x000fe400078e00ed */
[----:B------:R-:W-:-:S05]  /*2f020*/  @!P0 IMAD.MOV.U32 R13, RZ, RZ, R235 ;  /* 0x000000ffff0d8224 */ /* 0x000fca00078e00eb */
[----:B------:R0:W4:Y:S01]  /*2f030*/  @!P0 LDG.E.U8 R240, desc[UR60][R12.64] ;  /* 0x0000003c0cf08981 */ /* 0x000122000c1e1100 */
[----:B------:R-:W-:Y:S02]  /*2f040*/  LOP3.LUT R3, R99, 0xffff, RZ, 0xc0, !PT ;  /* 0x0000ffff63037812 */ /* 0x000fe400078ec0ff */
[----:B0-----:R-:W-:Y:S02]  /*2f050*/  LOP3.LUT R12, R166, 0xffff, RZ, 0xc0, !PT ;  /* 0x0000ffffa60c7812 */ /* 0x001fe400078ec0ff */
[----:B------:R-:W4:Y:S04]  /*2f060*/  LDL.LU R166, [R1+0xcbc] ;  /* 0x000cbc0001a67983 */ /* 0x000f280000300800 */
[----:B------:R-:W4:Y:S04]  /*2f070*/  LDL.LU R157, [R1+0xcb0] ;  /* 0x000cb000019d7983 */ /* 0x000f280000300800 */
[----:B------:R-:W4:Y:S01]  /*2f080*/  LDL.LU R99, [R1+0xca4] ;  /* 0x000ca40001637983 */ /* 0x000f220000300800 */
[----:B------:R-:W-:-:S02]  /*2f090*/  PRMT R73, R12, 0x3340, R3 ;  /* 0x000033400c497816 */ /* 0x000fc40000000003 */
[----:B------:R-:W-:Y:S01]  /*2f0a0*/  PRMT R239, RZ, 0x7610, R239 ;  /* 0x00007610ffef7816 */ /* 0x000fe200000000ef */
[----:B------:R-:W-:Y:S02]  /*2f0b0*/  @!P0 IMAD.MOV.U32 R12, RZ, RZ, R236 ;  /* 0x000000ffff0c8224 */ /* 0x000fe400078e00ec */
[----:B------:R-:W-:Y:S01]  /*2f0c0*/  @!P0 IMAD.MOV.U32 R13, RZ, RZ, R98 ;  /* 0x000000ffff0d8224 */ /* 0x000fe200078e0062 */
[----:B------:R-:W4:Y:S01]  /*2f0d0*/  LDL.LU R159, [R1+0xc94] ;  /* 0x000c9400019f7983 */ /* 0x000f220000300800 */
[----:B------:R-:W-:-:S03]  /*2f0e0*/  LOP3.LUT R3, R163, 0xffff, RZ, 0xc0, !PT ;  /* 0x0000ffffa3037812 */ /* 0x000fc600078ec0ff */
[----:B------:R0:W4:Y:S01]  /*2f0f0*/  @!P0 LDG.E.U8 R239, desc[UR60][R12.64] ;  /* 0x0000003c0cef8981 */ /* 0x000122000c1e1100 */
[----:B------:R-:W-:Y:S02]  /*2f100*/  PRMT R238, RZ, 0x7610, R238 ;  /* 0x00007610ffee7816 */ /* 0x000fe400000000ee */
[----:B0-----:R-:W-:Y:S02]  /*2f110*/  LOP3.LUT R12, R161, 0xffff, RZ, 0xc0, !PT ;  /* 0x0000ffffa10c7812 */ /* 0x001fe400078ec0ff */
[----:B------:R-:W4:Y:S04]  /*2f120*/  LDL.LU R161, [R1+0xc64] ;  /* 0x000c640001a17983 */ /* 0x000f280000300800 */
[----:B------:R-:W4:Y:S01]  /*2f130*/  LDL.LU R160, [R1+0xc54] ;  /* 0x000c540001a07983 */ /* 0x000f220000300800 */
[----:B------:R-:W-:-:S03]  /*2f140*/  PRMT R75, R12, 0x3340, R3 ;  /* 0x000033400c4b7816 */ /* 0x000fc60000000003 */
[----:B------:R-:W4:Y:S04]  /*2f150*/  LDL.LU R163, [R1+0xca0] ;  /* 0x000ca00001a37983 */ /* 0x000f280000300800 */
[----:B------:R-:W4:Y:S01]  /*2f160*/  LDL.LU R158, [R1+0xc90] ;  /* 0x000c9000019e7983 */ /* 0x000f220000300800 */
[----:B--2---:R-:W-:Y:S01]  /*2f170*/  LOP3.LUT R14, R14, 0xffff, RZ, 0xc0, !PT ;  /* 0x0000ffff0e0e7812 */ /* 0x004fe200078ec0ff */
[----:B---3--:R-:W-:Y:S02]  /*2f180*/  @!P0 IMAD.MOV.U32 R13, RZ, RZ, R110 ;  /* 0x000000ffff0d8224 */ /* 0x008fe400078e006e */
[----:B----4-:R-:W-:-:S05]  /*2f190*/  @!P0 IMAD.MOV.U32 R12, RZ, RZ, R89 ;  /* 0x000000ffff0c8224 */ /* 0x010fca00078e0059 */
[----:B------:R0:W2:Y:S01]  /*2f1a0*/  @!P0 LDG.E.U8 R238, desc[UR60][R12.64] ;  /* 0x0000003c0cee8981 */ /* 0x0000a2000c1e1100 */
[----:B------:R-:W-:Y:S02]  /*2f1b0*/  LOP3.LUT R3, R162, 0xffff, RZ, 0xc0, !PT ;  /* 0x0000ffffa2037812 */ /* 0x000fe400078ec0ff */
[----:B0-----:R-:W-:Y:S02]  /*2f1c0*/  LOP3.LUT R12, R165, 0xffff, RZ, 0xc0, !PT ;  /* 0x0000ffffa50c7812 */ /* 0x001fe400078ec0ff */
[----:B------:R-:W-:Y:S01]  /*2f1d0*/  LOP3.LUT R13, R117, 0xffff, RZ, 0xc0, !PT ;  /* 0x0000ffff750d7812 */ /* 0x000fe200078ec0ff */
[----:B------:R-:W3:Y:S04]  /*2f1e0*/  LDL.LU R165, [R1+0xc60] ;  /* 0x000c600001a57983 */ /* 0x000ee80000300800 */
[----:B------:R-:W4:Y:S01]  /*2f1f0*/  LDL.LU R117, [R1+0xc50] ;  /* 0x000c500001757983 */ /* 0x000f220000300800 */
[----:B------:R-:W-:-:S02]  /*2f200*/  PRMT R71, R14, 0x3340, R13 ;  /* 0x000033400e477816 */ /* 0x000fc4000000000d */
[----:B------:R-:W-:Y:S02]  /*2f210*/  LOP3.LUT R14, R233, 0xffff, RZ, 0xc0, !PT ;  /* 0x0000ffffe90e7812 */ /* 0x000fe400078ec0ff */
[----:B------:R-:W2:Y:S01]  /*2f220*/  LDL.LU R233, [R1+0xc44] ;  /* 0x000c440001e97983 */ /* 0x000ea20000300800 */
[----:B------:R-:W-:-:S03]  /*2f230*/  PRMT R103, R12, 0x3340, R3 ;  /* 0x000033400c677816 */ /* 0x000fc60000000003 */
[----:B------:R-:W2:Y:S01]  /*2f240*/  LDL.LU R162, [R1+0xc34] ;  /* 0x000c340001a27983 */ /* 0x000ea20000300800 */
[----:B------:R-:W-:Y:S02]  /*2f250*/  LOP3.LUT R12, R164, 0xffff, RZ, 0xc0, !PT ;  /* 0x0000ffffa40c7812 */ /* 0x000fe400078ec0ff */
[----:B------:R-:W-:Y:S01]  /*2f260*/  LOP3.LUT R13, R166, 0xffff, RZ, 0xc0, !PT ;  /* 0x0000ffffa60d7812 */ /* 0x000fe200078ec0ff */
[----:B------:R-:W2:Y:S04]  /*2f270*/  LDL.LU R164, [R1+0xc04] ;  /* 0x000c040001a47983 */ /* 0x000ea80000300800 */
[----:B------:R-:W2:Y:S01]  /*2f280*/  LDL.LU R166, [R1+0xbf4] ;  /* 0x000bf40001a67983 */ /* 0x000ea20000300800 */
[----:B------:R-:W-:Y:S02]  /*2f290*/  PRMT R72, R14, 0x3340, R13 ;  /* 0x000033400e487816 */ /* 0x000fe4000000000d */
[----:B------:R-:W-:-:S02]  /*2f2a0*/  LOP3.LUT R14, R99, 0xffff, RZ, 0xc0, !PT ;  /* 0x0000ffff630e7812 */ /* 0x000fc400078ec0ff */
[----:B------:R-:W2:Y:S01]  /*2f2b0*/  LDL.LU R99, [R1+0xc40] ;  /* 0x000c400001637983 */ /* 0x000ea20000300800 */
[----:B------:R-:W-:-:S03]  /*2f2c0*/  LOP3.LUT R3, R157, 0xffff, RZ, 0xc0, !PT ;  /* 0x0000ffff9d037812 */ /* 0x000fc600078ec0ff */
[----:B------:R-:W2:Y:S01]  /*2f2d0*/  LDL.LU R157, [R1+0xc30] ;  /* 0x000c3000019d7983 */ /* 0x000ea20000300800 */
[----:B------:R-:W-:Y:S02]  /*2f2e0*/  PRMT R74, R12, 0x3340, R3 ;  /* 0x000033400c4a7816 */ /* 0x000fe40000000003 */
[----:B------:R-:W-:Y:S02]  /*2f2f0*/  LOP3.LUT R12, R159, 0xffff, RZ, 0xc0, !PT ;  /* 0x0000ffff9f0c7812 */ /* 0x000fe400078ec0ff */
[----:B------:R-:W2:Y:S01]  /*2f300*/  LDL.LU R159, [R1+0xc00] ;  /* 0x000c0000019f7983 */ /* 0x000ea20000300800 */
[----:B------:R-:W-:-:S03]  /*2f310*/  LOP3.LUT R13, R161, 0xffff, RZ, 0xc0, !PT ;  /* 0x0000ffffa10d7812 */ /* 0x000fc600078ec0ff */
[----:B------:R-:W2:Y:S01]  /*2f320*/  LDL.LU R161, [R1+0xbf0] ;  /* 0x000bf00001a17983 */ /* 0x000ea20000300800 */
[----:B------:R-:W-:Y:S02]  /*2f330*/  LOP3.LUT R3, R160, 0xffff, RZ, 0xc0, !PT ;  /* 0x0000ffffa0037812 */ /* 0x000fe400078ec0ff */
[----:B------:R-:W-:Y:S01]  /*2f340*/  PRMT R77, R14, 0x3340, R13 ;  /* 0x000033400e4d7816 */ /* 0x000fe2000000000d */
[----:B------:R-:W2:Y:S01]  /*2f350*/  LDL.LU R155, [R1+0xbe4] ;  /* 0x000be400019b7983 */ /* 0x000ea20000300800 */
[----:B------:R-:W-:-:S03]  /*2f360*/  LOP3.LUT R14, R163, 0xffff, RZ, 0xc0, !PT ;  /* 0x0000ffffa30e7812 */ /* 0x000fc600078ec0ff */
[----:B------:R-:W2:Y:S04]  /*2f370*/  LDL.LU R160, [R1+0xbd4] ;  /* 0x000bd40001a07983 */ /* 0x000ea80000300800 */
[----:B------:R-:W2:Y:S01]  /*2f380*/  LDL.LU R163, [R1+0xba4] ;  /* 0x000ba40001a37983 */ /* 0x000ea20000300800 */
[----:B------:R-:W-:Y:S02]  /*2f390*/  PRMT R79, R12, 0x3340, R3 ;  /* 0x000033400c4f7816 */ /* 0x000fe40000000003 */
[----:B------:R-:W-:Y:S02]  /*2f3a0*/  LOP3.LUT R12, R158, 0xffff, RZ, 0xc0, !PT ;  /* 0x0000ffff9e0c7812 */ /* 0x000fe400078ec0ff */
[----:B------:R-:W2:Y:S01]  /*2f3b0*/  LDL.LU R158, [R1+0xb94] ;  /* 0x000b9400019e7983 */ /* 0x000ea20000300800 */
[----:B---3--:R-:W-:-:S03]  /*2f3c0*/  LOP3.LUT R13, R165, 0xffff, RZ, 0xc0, !PT ;  /* 0x0000ffffa50d7812 */ /* 0x008fc600078ec0ff */
[----:B------:R-:W3:Y:S01]  /*2f3d0*/  LDL.LU R165, [R1+0xbe0] ;  /* 0x000be00001a57983 */ /* 0x000ee20000300800 */
[----:B----4-:R-:W-:Y:S02]  /*2f3e0*/  LOP3.LUT R3, R117, 0xffff, RZ, 0xc0, !PT ;  /* 0x0000ffff75037812 */ /* 0x010fe400078ec0ff */
[----:B------:R-:W-:Y:S01]  /*2f3f0*/  PRMT R81, R14, 0x3340, R13 ;  /* 0x000033400e517816 */ /* 0x000fe2000000000d */
[----:B------:R-:W4:Y:S01]  /*2f400*/  LDL.LU R117, [R1+0xbd0] ;  /* 0x000bd00001757983 */ /* 0x000f220000300800 */
[----:B--2---:R-:W-:-:S03]  /*2f410*/  LOP3.LUT R14, R233, 0xffff, RZ, 0xc0, !PT ;  /* 0x0000ffffe90e7812 */ /* 0x004fc600078ec0ff */
[----:B------:R-:W2:Y:S01]  /*2f420*/  LDL.LU R233, [R1+0xba0] ;  /* 0x000ba00001e97983 */ /* 0x000ea20000300800 */
[----:B------:R-:W-:Y:S02]  /*2f430*/  PRMT R83, R12, 0x3340, R3 ;  /* 0x000033400c537816 */ /* 0x000fe40000000003 */
[----:B------:R-:W-:Y:S02]  /*2f440*/  LOP3.LUT R12, R162, 0xffff, RZ, 0xc0, !PT ;  /* 0x0000ffffa20c7812 */ /* 0x000fe400078ec0ff */
[----:B------:R-:W-:Y:S01]  /*2f450*/  LOP3.LUT R13, R164, 0xffff, RZ, 0xc0, !PT ;  /* 0x0000ffffa40d7812 */ /* 0x000fe200078ec0ff */
[----:B------:R-:W2:Y:S04]  /*2f460*/  LDL.LU R162, [R1+0xb90] ;  /* 0x000b900001a27983 */ /* 0x000ea80000300800 */
[----:B------:R-:W2:Y:S01]  /*2f470*/  LDL.LU R164, [R1+0xb84] ;  /* 0x000b840001a47983 */ /* 0x000ea20000300800 */
[----:B------:R-:W-:-:S02]  /*2f480*/  LOP3.LUT R3, R166, 0xffff, RZ, 0xc0, !PT ;  /* 0x0000ffffa6037812 */ /* 0x000fc400078ec0ff */
[----:B------:R-:W-:Y:S01]  /*2f490*/  PRMT R76, R14, 0x3340, R13 ;  /* 0x000033400e4c7816 */ /* 0x000fe2000000000d */
        /* <DEDUP_REMOVED lines=11> */
[----:B------:R-:W-:Y:S02]  /*2f550*/  PRMT R82, R12, 0x3340, R3 ;  /* 0x000033400c527816 */ /* 0x000fe40000000003 */
[----:B------:R-:W-:Y:S02]  /*2f560*/  LOP3.LUT R12, R160, 0xffff, RZ, 0xc0, !PT ;  /* 0x0000ffffa00c7812 */ /* 0x000fe400078ec0ff */
[----:B------:R-:W-:Y:S02]  /*2f570*/  LOP3.LUT R14, R155, 0xffff, RZ, 0xc0, !PT ;  /* 0x0000ffff9b0e7812 */ /* 0x000fe400078ec0ff */
[----:B------:R-:W-:Y:S01]  /*2f580*/  LOP3.LUT R13, R163, 0xffff, RZ, 0xc0, !PT ;  /* 0x0000ffffa30d7812 */ /* 0x000fe200078ec0ff */
[----:B------:R-:W2:Y:S04]  /*2f590*/  LDL.LU R160, [R1+0xb40] ;  /* 0x000b400001a07983 */ /* 0x000ea80000300800 */
[----:B------:R-:W2:Y:S01]  /*2f5a0*/  LDL.LU R163, [R1+0xb30] ;  /* 0x000b300001a37983 */ /* 0x000ea20000300800 */
[----:B------:R-:W-:-:S02]  /*2f5b0*/  LOP3.LUT R3, R158, 0xffff, RZ, 0xc0, !PT ;  /* 0x0000ffff9e037812 */ /* 0x000fc400078ec0ff */
[----:B------:R-:W-:Y:S02]  /*2f5c0*/  PRMT R85, R14, 0x3340, R13 ;  /* 0x000033400e557816 */ /* 0x000fe4000000000d */
[----:B------:R-:W-:Y:S02]  /*2f5d0*/  PRMT R123, R12, 0x3340, R3 ;  /* 0x000033400c7b7816 */ /* 0x000fe40000000003 */
[----:B---3--:R-:W-:Y:S02]  /*2f5e0*/  LOP3.LUT R14, R165, 0xffff, RZ, 0xc0, !PT ;  /* 0x0000ffffa50e7812 */ /* 0x008fe400078ec0ff */
[----:B------:R-:W3:Y:S04]  /*2f5f0*/  LDL.LU R165, [R1+0xb24] ;  /* 0x000b240001a57983 */ /* 0x000ee80000300800 */
[----:B------:R-:W3:Y:S01]  /*2f600*/  LDL.LU R158, [R1+0xb14] ;  /* 0x000b1400019e7983 */ /* 0x000ee20000300800 */
[----:B----4-:R-:W-:-:S02]  /*2f610*/  LOP3.LUT R12, R117, 0xffff, RZ, 0xc0, !PT ;  /* 0x0000ffff750c7812 */ /* 0x010fc400078ec0ff */
[----:B--2---:R-:W-:Y:S01]  /*2f620*/  LOP3.LUT R13, R233, 0xffff, RZ, 0xc0, !PT ;  /* 0x0000ffffe90d7812 */ /* 0x004fe200078ec0ff */
[----:B------:R-:W2:Y:S04]  /*2f630*/  LDL.LU R117, [R1+0xae4] ;  /* 0x000ae40001757983 */ /* 0x000ea80000300800 */
[----:B------:R-:W4:Y:S01]  /*2f640*/  LDL.LU R233, [R1+0xad4] ;  /* 0x000ad40001e97983 */ /* 0x000f220000300800 */
[----:B------:R-:W-:Y:S02]  /*2f650*/  LOP3.LUT R3, R162, 0xffff, RZ, 0xc0, !PT ;  /* 0x0000ffffa2037812 */ /* 0x000fe400078ec0ff */
[----:B------:R-:W-:Y:S01]  /*2f660*/  PRMT R125, R14, 0x3340, R13 ;  /* 0x000033400e7d7816 */ /* 0x000fe2000000000d */
[----:B------:R-:W4:Y:S01]  /*2f670*/  LDL.LU R162, [R1+0xb20] ;  /* 0x000b200001a27983 */ /* 0x000f220000300800 */
[----:B------:R-:W-:-:S03]  /*2f680*/  LOP3.LUT R14, R164, 0xffff, RZ, 0xc0, !PT ;  /* 0x0000ffffa40e7812 */ /* 0x000fc600078ec0ff */
[----:B------:R-:W4:Y:S01]  /*2f690*/  LDL.LU R164, [R1+0xb10] ;  /* 0x000b100001a47983 */ /* 0x000f220000300800 */
[----:B------:R-:W-:Y:S02]  /*2f6a0*/  PRMT R127, R12, 0x3340, R3 ;  /* 0x000033400c7f7816 */ /* 0x000fe40000000003 */
[----:B------:R-:W-:Y:S02]  /*2f6b0*/  LOP3.LUT R12, R166, 0xffff, RZ, 0xc0, !PT ;  /* 0x0000ffffa60c7812 */ /* 0x000fe400078ec0ff */
[----:B------:R-:W-:Y:S01]  /*2f6c0*/  LOP3.LUT R13, R99, 0xffff, RZ, 0xc0, !PT ;  /* 0x0000ffff630d7812 */ /* 0x000fe200078ec0ff */
[----:B------:R-:W4:Y:S04]  /*2f6d0*/  LDL.LU R166, [R1+0xae0] ;  /* 0x000ae00001a67983 */ /* 0x000f280000300800 */
[----:B------:R-:W4:Y:S01]  /*2f6e0*/  LDL.LU R99, [R1+0xad0] ;  /* 0x000ad00001637983 */ /* 0x000f220000300800 */
[----:B------:R-:W-:-:S02]  /*2f6f0*/  PRMT R84, R14, 0x3340, R13 ;  /* 0x000033400e547816 */ /* 0x000fc4000000000d */
[----:B------:R-:W-:Y:S02]  /*2f700*/  LOP3.LUT R3, R157, 0xffff, RZ, 0xc0, !PT ;  /* 0x0000ffff9d037812 */ /* 0x000fe400078ec0ff */
[----:B------:R-:W-:Y:S02]  /*2f710*/  LOP3.LUT R14, R159, 0xffff, RZ, 0xc0, !PT ;  /* 0x0000ffff9f0e7812 */ /* 0x000fe400078ec0ff */
[----:B------:R-:W4:Y:S04]  /*2f720*/  LDL.LU R159, [R1+0xac4] ;  /* 0x000ac400019f7983 */ /* 0x000f280000300800 */
[----:B------:R-:W4:Y:S04]  /*2f730*/  LDL.LU R155, [R1+0xab4] ;  /* 0x000ab400019b7983 */ /* 0x000f280000300800 */
[----:B------:R-:W4:Y:S01]  /*2f740*/  LDL.LU R157, [R1+0xa84] ;  /* 0x000a8400019d7983 */ /* 0x000f220000300800 */
[----:B------:R-:W-:-:S02]  /*2f750*/  PRMT R122, R12, 0x3340, R3 ;  /* 0x000033400c7a7816 */ /* 0x000fc40000000003 */
[----:B------:R-:W-:Y:S02]  /*2f760*/  LOP3.LUT R12, R161, 0xffff, RZ, 0xc0, !PT ;  /* 0x0000ffffa10c7812 */ /* 0x000fe400078ec0ff */
[----:B------:R-:W4:Y:S01]  /*2f770*/  LDL.LU R161, [R1+0xa74] ;  /* 0x000a740001a17983 */ /* 0x000f220000300800 */
[----:B------:R-:W-:Y:S02]  /*2f780*/  LOP3.LUT R13, R160, 0xffff, RZ, 0xc0, !PT ;  /* 0x0000ffffa00d7812 */ /* 0x000fe400078ec0ff */
[----:B------:R-:W-:Y:S02]  /*2f790*/  LOP3.LUT R3, R163, 0xffff, RZ, 0xc0, !PT ;  /* 0x0000ffffa3037812 */ /* 0x000fe400078ec0ff */
[----:B------:R-:W4:Y:S01]  /*2f7a0*/  LDL.LU R163, [R1+0xac0] ;  /* 0x000ac00001a37983 */ /* 0x000f220000300800 */
[----:B------:R-:W-:-:S03]  /*2f7b0*/  PRMT R124, R14, 0x3340, R13 ;  /* 0x000033400e7c7816 */ /* 0x000fc6000000000d */
[----:B------:R-:W4:Y:S01]  /*2f7c0*/  LDL.LU R160, [R1+0xab0] ;  /* 0x000ab00001a07983 */ /* 0x000f220000300800 */
[----:B------:R-:W-:Y:S02]  /*2f7d0*/  PRMT R126, R12, 0x3340, R3 ;  /* 0x000033400c7e7816 */ /* 0x000fe40000000003 */
[----:B---3--:R-:W-:Y:S02]  /*2f7e0*/  LOP3.LUT R14, R165, 0xffff, RZ, 0xc0, !PT ;  /* 0x0000ffffa50e7812 */ /* 0x008fe400078ec0ff */
[----:B------:R-:W-:Y:S01]  /*2f7f0*/  LOP3.LUT R12, R158, 0xffff, RZ, 0xc0, !PT ;  /* 0x0000ffff9e0c7812 */ /* 0x000fe200078ec0ff */
[----:B------:R-:W3:Y:S04]  /*2f800*/  LDL.LU R165, [R1+0xa80] ;  /* 0x000a800001a57983 */ /* 0x000ee80000300800 */
[----:B------:R-:W3:Y:S01]  /*2f810*/  LDL.LU R158, [R1+0xa70] ;  /* 0x000a7000019e7983 */ /* 0x000ee20000300800 */
[----:B--2---:R-:W-:-:S02]  /*2f820*/  LOP3.LUT R13, R117, 0xffff, RZ, 0xc0, !PT ;  /* 0x0000ffff750d7812 */ /* 0x004fc400078ec0ff */
[----:B----4-:R-:W-:Y:S01]  /*2f830*/  LOP3.LUT R3, R233, 0xffff, RZ, 0xc0, !PT ;  /* 0x0000ffffe9037812 */ /* 0x010fe200078ec0ff */
[----:B------:R-:W2:Y:S04]  /*2f840*/  LDL.LU R117, [R1+0xa64] ;  /* 0x000a640001757983 */ /* 0x000ea80000300800 */
[----:B------:R-:W4:Y:S01]  /*2f850*/  LDL.LU R233, [R1+0xa54] ;  /* 0x000a540001e97983 */ /* 0x000f220000300800 */
[----:B------:R-:W-:Y:S02]  /*2f860*/  PRMT R95, R14, 0x3340, R13 ;  /* 0x000033400e5f7816 */ /* 0x000fe4000000000d */
[----:B------:R-:W-:Y:S02]  /*2f870*/  LOP3.LUT R14, R162, 0xffff, RZ, 0xc0, !PT ;  /* 0x0000ffffa20e7812 */ /* 0x000fe400078ec0ff */
[----:B------:R-:W-:Y:S01]  /*2f880*/  PRMT R129, R12, 0x3340, R3 ;  /* 0x000033400c817816 */ /* 0x000fe20000000003 */
[----:B------:R-:W4:Y:S01]  /*2f890*/  LDL.LU R162, [R1+0xa24] ;  /* 0x000a240001a27983 */ /* 0x000f220000300800 */
[----:B------:R-:W-:-:S03]  /*2f8a0*/  LOP3.LUT R12, R164, 0xffff, RZ, 0xc0, !PT ;  /* 0x0000ffffa40c7812 */ /* 0x000fc600078ec0ff */
[----:B------:R-:W4:Y:S01]  /*2f8b0*/  LDL.LU R164, [R1+0xa14] ;  /* 0x000a140001a47983 */ /* 0x000f220000300800 */
[----:B------:R-:W-:Y:S02]  /*2f8c0*/  LOP3.LUT R13, R166, 0xffff, RZ, 0xc0, !PT ;  /* 0x0000ffffa60d7812 */ /* 0x000fe400078ec0ff */
[----:B------:R-:W-:Y:S01]  /*2f8d0*/  LOP3.LUT R3, R99, 0xffff, RZ, 0xc0, !PT ;  /* 0x0000ffff63037812 */ /* 0x000fe200078ec0ff */
[----:B------:R-:W4:Y:S04]  /*2f8e0*/  LDL.LU R166, [R1+0xa60] ;  /* 0x000a600001a67983 */ /* 0x000f280000300800 */
[----:B------:R-:W4:Y:S01]  /*2f8f0*/  LDL.LU R99, [R1+0xa50] ;  /* 0x000a500001637983 */ /* 0x000f220000300800 */
[----:B------:R-:W-:Y:S02]  /*2f900*/  PRMT R131, R14, 0x3340, R13 ;  /* 0x000033400e837816 */ /* 0x000fe4000000000d */
[----:B------:R-:W-:-:S02]  /*2f910*/  PRMT R133, R12, 0x3340, R3 ;  /* 0x000033400c857816 */ /* 0x000fc40000000003 */
[----:B------:R-:W-:Y:S02]  /*2f920*/  LOP3.LUT R14, R159, 0xffff, RZ, 0xc0, !PT ;  /* 0x0000ffff9f0e7812 */ /* 0x000fe400078ec0ff */
[----:B------:R-:W4:Y:S01]  /*2f930*/  LDL.LU R159, [R1+0xa20] ;  /* 0x000a2000019f7983 */ /* 0x000f220000300800 */
[----:B------:R-:W-:Y:S02]  /*2f940*/  LOP3.LUT R13, R157, 0xffff, RZ, 0xc0, !PT ;  /* 0x0000ffff9d0d7812 */ /* 0x000fe400078ec0ff */
[----:B------:R-:W-:Y:S02]  /*2f950*/  LOP3.LUT R12, R155, 0xffff, RZ, 0xc0, !PT ;  /* 0x0000ffff9b0c7812 */ /* 0x000fe400078ec0ff */
[----:B------:R-:W-:Y:S02]  /*2f960*/  PRMT R86, R14, 0x3340, R13 ;  /* 0x000033400e567816 */ /* 0x000fe4000000000d */
[----:B------:R-:W-:Y:S02]  /*2f970*/  LOP3.LUT R3, R161, 0xffff, RZ, 0xc0, !PT ;  /* 0x0000ffffa1037812 */ /* 0x000fe400078ec0ff */
[----:B------:R-:W4:Y:S02]  /*2f980*/  LDL.LU R161, [R1+0xa04] ;  /* 0x000a040001a17983 */ /* 0x000f240000300800 */
[----:B------:R-:W-:-:S02]  /*2f990*/  PRMT R128, R12, 0x3340, R3 ;  /* 0x000033400c807816 */ /* 0x000fc40000000003 */
[----:B------:R-:W-:Y:S02]  /*2f9a0*/  LOP3.LUT R14, R163, 0xffff, RZ, 0xc0, !PT ;  /* 0x0000ffffa30e7812 */ /* 0x000fe400078ec0ff */
[----:B------:R-:W4:Y:S01]  /*2f9b0*/  LDL.LU R163, [R1+0x9f4] ;  /* 0x0009f40001a37983 */ /* 0x000f220000300800 */
[----:B------:R-:W-:-:S03]  /*2f9c0*/  LOP3.LUT R12, R160, 0xffff, RZ, 0xc0, !PT ;  /* 0x0000ffffa00c7812 */ /* 0x000fc600078ec0ff */
[----:B------:R-:W4:Y:S01]  /*2f9d0*/  LDL.LU R160, [R1+0x9d8] ;  /* 0x0009d80001a07983 */ /* 0x000f220000300800 */
[----:B---3--:R-:W-:Y:S02]  /*2f9e0*/  LOP3.LUT R13, R165, 0xffff, RZ, 0xc0, !PT ;  /* 0x0000ffffa50d7812 */ /* 0x008fe400078ec0ff */
[----:B------:R-:W-:Y:S01]  /*2f9f0*/  LOP3.LUT R3, R158, 0xffff, RZ, 0xc0, !PT ;  /* 0x0000ffff9e037812 */ /* 0x000fe200078ec0ff */
[----:B------:R-:W3:Y:S04]  /*2fa00*/  LDL.LU R165, [R1+0x9d0] ;  /* 0x0009d00001a57983 */ /* 0x000ee80000300800 */
[----:B------:R-:W3:Y:S01]  /*2fa10*/  LDL.LU R157, [R1+0xa00] ;  /* 0x000a0000019d7983 */ /* 0x000ee20000300800 */
[----:B------:R-:W-:Y:S02]  /*2fa20*/  PRMT R130, R14, 0x3340, R13 ;  /* 0x000033400e827816 */ /* 0x000fe4000000000d */
[----:B------:R-:W-:-:S02]  /*2fa30*/  PRMT R132, R12, 0x3340, R3 ;  /* 0x000033400c847816 */ /* 0x000fc40000000003 */
[----:B--2---:R-:W-:Y:S02]  /*2fa40*/  LOP3.LUT R14, R117, 0xffff, RZ, 0xc0, !PT ;  /* 0x0000ffff750e7812 */ /* 0x004fe400078ec0ff */
[----:B----4-:R-:W-:Y:S01]  /*2fa50*/  LOP3.LUT R12, R233, 0xffff, RZ, 0xc0, !PT ;  /* 0x0000ffffe90c7812 */ /* 0x010fe200078ec0ff */
[----:B------:R-:W2:Y:S04]  /*2fa60*/  LDL.LU R117, [R1+0x9f0] ;  /* 0x0009f00001757983 */ /* 0x000ea80000300800 */
[----:B------:R-:W4:Y:S01]  /*2fa70*/  LDL.LU R233, [R1+0x9d4] ;  /* 0x0009d40001e97983 */ /* 0x000f220000300800 */
[----:B------:R-:W-:-:S03]  /*2fa80*/  LOP3.LUT R13, R162, 0xffff, RZ, 0xc0, !PT ;  /* 0x0000ffffa20d7812 */ /* 0x000fc600078ec0ff */
[----:B------:R-:W4:Y:S01]  /*2fa90*/  LDL.LU R162, [R1+0x9cc] ;  /* 0x0009cc0001a27983 */ /* 0x000f220000300800 */
[----:B------:R-:W-:-:S03]  /*2faa0*/  LOP3.LUT R3, R164, 0xffff, RZ, 0xc0, !PT ;  /* 0x0000ffffa4037812 */ /* 0x000fc600078ec0ff */
        /* <DEDUP_REMOVED lines=8> */
[----:B------:R-:W-:Y:S02]  /*2fb30*/  LOP3.LUT R13, R159, 0xffff, RZ, 0xc0, !PT ;  /* 0x0000ffff9f0d7812 */ /* 0x000fe400078ec0ff */
[----:B------:R-:W4:Y:S01]  /*2fb40*/  LDL.LU R159, [R1+0x9b0] ;  /* 0x0009b000019f7983 */ /* 0x000f220000300800 */
[----:B------:R-:W-:Y:S02]  /*2fb50*/  PRMT R88, R12, 0x3340, R3 ;  /* 0x000033400c587816 */ /* 0x000fe40000000003 */
[----:B------:R-:W-:Y:S01]  /*2fb60*/  PRMT R206, R14, 0x3340, R13 ;  /* 0x000033400ece7816 */ /* 0x000fe2000000000d */
[----:B------:R-:W4:Y:S01]  /*2fb70*/  LDL.LU R155, [R1+0x9c4] ;  /* 0x0009c400019b7983 */ /* 0x000f220000300800 */
[----:B------:R-:W-:-:S03]  /*2fb80*/  LOP3.LUT R14, R161, 0xffff, RZ, 0xc0, !PT ;  /* 0x0000ffffa10e7812 */ /* 0x000fc600078ec0ff */
[----:B------:R-:W4:Y:S01]  /*2fb90*/  LDL.LU R161, [R1+0x9bc] ;  /* 0x0009bc0001a17983 */ /* 0x000f220000300800 */
[----:B------:R-:W-:-:S03]  /*2fba0*/  LOP3.LUT R12, R163, 0xffff, RZ, 0xc0, !PT ;  /* 0x0000ffffa30c7812 */ /* 0x000fc600078ec0ff */
[----:B------:R-:W4:Y:S04]  /*2fbb0*/  LDL.LU R163, [R1+0x9b4] ;  /* 0x0009b40001a37983 */ /* 0x000f280000300800 */
[----:B------:R-:W4:Y:S01]  /*2fbc0*/  LDL.LU R158, [R1+0x9ac] ;  /* 0x0009ac00019e7983 */ /* 0x000f220000300800 */
[----:B------:R-:W-:-:S03]  /*2fbd0*/  LOP3.LUT R13, R160, 0xffff, RZ, 0xc0, !PT ;  /* 0x0000ffffa00d7812 */ /* 0x000fc600078ec0ff */
[----:B------:R-:W4:Y:S01]  /*2fbe0*/  LDL.LU R160, [R1+0x9a8] ;  /* 0x0009a80001a07983 */ /* 0x000f220000300800 */
[----:B------:R-:W-:Y:S02]  /*2fbf0*/  PRMT R106, R14, 0x3340, R13 ;  /* 0x000033400e6a7816 */ /* 0x000fe4000000000d */
[----:B---3--:R-:W-:Y:S02]  /*2fc00*/  LOP3.LUT R3, R165, 0xffff, RZ, 0xc0, !PT ;  /* 0x0000ffffa5037812 */ /* 0x008fe400078ec0ff */
[----:B------:R-:W3:Y:S02]  /*2fc10*/  LDL.LU R165, [R1+0x9a0] ;  /* 0x0009a00001a57983 */ /* 0x000ee40000300800 */
[----:B------:R-:W-:Y:S02]  /*2fc20*/  PRMT R134, R12, 0x3340, R3 ;  /* 0x000033400c867816 */ /* 0x000fe40000000003 */
[----:B--2---:R-:W-:Y:S02]  /*2fc30*/  LOP3.LUT R12, R117, 0xffff, RZ, 0xc0, !PT ;  /* 0x0000ffff750c7812 */ /* 0x004fe400078ec0ff */
[----:B----4-:R-:W-:Y:S01]  /*2fc40*/  LOP3.LUT R13, R233, 0xffff, RZ, 0xc0, !PT ;  /* 0x0000ffffe90d7812 */ /* 0x010fe200078ec0ff */
[----:B------:R-:W2:Y:S01]  /*2fc50*/  LDL.LU R117, [R1+0x998] ;  /* 0x0009980001757983 */ /* 0x000ea20000300800 */
[----:B------:R-:W-:-:S03]  /*2fc60*/  LOP3.LUT R14, R157, 0xffff, RZ, 0xc0, !PT ;  /* 0x0000ffff9d0e7812 */ /* 0x000fc600078ec0ff */
[----:B------:R-:W4:Y:S01]  /*2fc70*/  LDL.LU R233, [R1+0x990] ;  /* 0x0009900001e97983 */ /* 0x000f220000300800 */
[----:B------:R-:W-:-:S03]  /*2fc80*/  LOP3.LUT R3, R162, 0xffff, RZ, 0xc0, !PT ;  /* 0x0000ffffa2037812 */ /* 0x000fc600078ec0ff */
[----:B------:R-:W4:Y:S01]  /*2fc90*/  LDL.LU R162, [R1+0x9a4] ;  /* 0x0009a40001a27983 */ /* 0x000f220000300800 */
[----:B------:R-:W-:Y:S02]  /*2fca0*/  PRMT R100, R14, 0x3340, R13 ;  /* 0x000033400e647816 */ /* 0x000fe4000000000d */
[----:B------:R-:W-:Y:S02]  /*2fcb0*/  LOP3.LUT R14, R164, 0xffff, RZ, 0xc0, !PT ;  /* 0x0000ffffa40e7812 */ /* 0x000fe400078ec0ff */
[----:B------:R-:W4:Y:S01]  /*2fcc0*/  LDL.LU R164, [R1+0x99c] ;  /* 0x00099c0001a47983 */ /* 0x000f220000300800 */
[----:B------:R-:W-:Y:S02]  /*2fcd0*/  PRMT R135, R12, 0x3340, R3 ;  /* 0x000033400c877816 */ /* 0x000fe40000000003 */
[----:B------:R-:W-:Y:S02]  /*2fce0*/  LOP3.LUT R12, R166, 0xffff, RZ, 0xc0, !PT ;  /* 0x0000ffffa60c7812 */ /* 0x000fe400078ec0ff */
[----:B------:R-:W-:Y:S01]  /*2fcf0*/  LOP3.LUT R13, R99, 0xffff, RZ, 0xc0, !PT ;  /* 0x0000ffff630d7812 */ /* 0x000fe200078ec0ff */
[----:B------:R-:W4:Y:S04]  /*2fd00*/  LDL.LU R166, [R1+0x994] ;  /* 0x0009940001a67983 */ /* 0x000f280000300800 */
[----:B------:R-:W4:Y:S04]  /*2fd10*/  LDL.LU R99, [R1+0x98c] ;  /* 0x00098c0001637983 */ /* 0x000f280000300800 */
[----:B------:R-:W4:Y:S01]  /*2fd20*/  LDL.LU R157, [R1+0x988] ;  /* 0x00098800019d7983 */ /* 0x000f220000300800 */
[----:B------:R-:W-:-:S02]  /*2fd30*/  LOP3.LUT R3, R159, 0xffff, RZ, 0xc0, !PT ;  /* 0x0000ffff9f037812 */ /* 0x000fc400078ec0ff */
[----:B------:R-:W-:Y:S01]  /*2fd40*/  PRMT R120, R14, 0x3340, R13 ;  /* 0x000033400e787816 */ /* 0x000fe2000000000d */
[----:B------:R-:W4:Y:S01]  /*2fd50*/  LDL.LU R159, [R1+0x980] ;  /* 0x00098000019f7983 */ /* 0x000f220000300800 */
[----:B------:R-:W-:Y:S02]  /*2fd60*/  LOP3.LUT R14, R155, 0xffff, RZ, 0xc0, !PT ;  /* 0x0000ffff9b0e7812 */ /* 0x000fe400078ec0ff */
[----:B------:R-:W-:Y:S02]  /*2fd70*/  PRMT R137, R12, 0x3340, R3 ;  /* 0x000033400c897816 */ /* 0x000fe40000000003 */
[----:B------:R-:W-:Y:S02]  /*2fd80*/  LOP3.LUT R12, R161, 0xffff, RZ, 0xc0, !PT ;  /* 0x0000ffffa10c7812 */ /* 0x000fe400078ec0ff */
[----:B------:R-:W4:Y:S01]  /*2fd90*/  LDL.LU R161, [R1+0x978] ;  /* 0x0009780001a17983 */ /* 0x000f220000300800 */
[----:B------:R-:W-:Y:S02]  /*2fda0*/  LOP3.LUT R13, R163, 0xffff, RZ, 0xc0, !PT ;  /* 0x0000ffffa30d7812 */ /* 0x000fe400078ec0ff */
[----:B------:R-:W-:Y:S01]  /*2fdb0*/  LOP3.LUT R3, R158, 0xffff, RZ, 0xc0, !PT ;  /* 0x0000ffff9e037812 */ /* 0x000fe200078ec0ff */
[----:B------:R-:W4:Y:S04]  /*2fdc0*/  LDL.LU R163, [R1+0x970] ;  /* 0x0009700001a37983 */ /* 0x000f280000300800 */
[----:B------:R-:W4:Y:S01]  /*2fdd0*/  LDL.LU R158, [R1+0x984] ;  /* 0x00098400019e7983 */ /* 0x000f220000300800 */
[----:B------:R-:W-:-:S02]  /*2fde0*/  PRMT R139, R14, 0x3340, R13 ;  /* 0x000033400e8b7816 */ /* 0x000fc4000000000d */
[----:B------:R-:W-:Y:S02]  /*2fdf0*/  PRMT R141, R12, 0x3340, R3 ;  /* 0x000033400c8d7816 */ /* 0x000fe40000000003 */
[----:B------:R-:W-:Y:S02]  /*2fe00*/  LOP3.LUT R14, R160, 0xffff, RZ, 0xc0, !PT ;  /* 0x0000ffffa00e7812 */ /* 0x000fe400078ec0ff */
[----:B------:R-:W4:Y:S01]  /*2fe10*/  LDL.LU R160, [R1+0x97c] ;  /* 0x00097c0001a07983 */ /* 0x000f220000300800 */
[----:B---3--:R-:W-:-:S03]  /*2fe20*/  LOP3.LUT R12, R165, 0xffff, RZ, 0xc0, !PT ;  /* 0x0000ffffa50c7812 */ /* 0x008fc600078ec0ff */
[----:B------:R-:W3:Y:S01]  /*2fe30*/  LDL.LU R165, [R1+0x974] ;  /* 0x0009740001a57983 */ /* 0x000ee20000300800 */
[----:B--2---:R-:W-:-:S03]  /*2fe40*/  LOP3.LUT R13, R117, 0xffff, RZ, 0xc0, !PT ;  /* 0x0000ffff750d7812 */ /* 0x004fc600078ec0ff */
[----:B------:R-:W2:Y:S01]  /*2fe50*/  LDL.LU R117, [R1+0x96c] ;  /* 0x00096c0001757983 */ /* 0x000ea20000300800 */
[----:B----4-:R-:W-:-:S03]  /*2fe60*/  LOP3.LUT R3, R233, 0xffff, RZ, 0xc0, !PT ;  /* 0x0000ffffe9037812 */ /* 0x010fc600078ec0ff */
        /* <DEDUP_REMOVED lines=10> */
[----:B------:R-:W4:Y:S04]  /*2ff10*/  LDL.LU R99, [R1+0x964] ;  /* 0x0009640001637983 */ /* 0x000f280000300800 */
[----:B------:R-:W4:Y:S01]  /*2ff20*/  LDL.LU R154, [R1+0x95c] ;  /* 0x00095c00019a7983 */ /* 0x000f220000300800 */
[----:B------:R-:W-:-:S02]  /*2ff30*/  PRMT R138, R14, 0x3340, R13 ;  /* 0x000033400e8a7816 */ /* 0x000fc4000000000d */
[----:B------:R-:W-:Y:S02]  /*2ff40*/  PRMT R140, R12, 0x3340, R3 ;  /* 0x000033400c8c7816 */ /* 0x000fe40000000003 */
[----:B------:R-:W-:Y:S02]  /*2ff50*/  LOP3.LUT R14, R157, 0xffff, RZ, 0xc0, !PT ;  /* 0x0000ffff9d0e7812 */ /* 0x000fe400078ec0ff */
[----:B------:R-:W-:Y:S01]  /*2ff60*/  LOP3.LUT R12, R159, 0xffff, RZ, 0xc0, !PT ;  /* 0x0000ffff9f0c7812 */ /* 0x000fe200078ec0ff */
[----:B------:R-:W4:Y:S04]  /*2ff70*/  LDL.LU R157, [R1+0x954] ;  /* 0x00095400019d7983 */ /* 0x000f280000300800 */
[----:B------:R-:W4:Y:S04]  /*2ff80*/  LDL.LU R159, [R1+0x94c] ;  /* 0x00094c00019f7983 */ /* 0x000f280000300800 */
[----:B------:R-:W4:Y:S01]  /*2ff90*/  LDL.LU R153, [R1+0x948] ;  /* 0x0009480001997983 */ /* 0x000f220000300800 */
[----:B------:R-:W-:-:S03]  /*2ffa0*/  LOP3.LUT R13, R161, 0xffff, RZ, 0xc0, !PT ;  /* 0x0000ffffa10d7812 */ /* 0x000fc600078ec0ff */
[----:B------:R-:W4:Y:S01]  /*2ffb0*/  LDL.LU R161, [R1+0x940] ;  /* 0x0009400001a17983 */ /* 0x000f220000300800 */
[----:B------:R-:W-:Y:S02]  /*2ffc0*/  PRMT R143, R14, 0x3340, R13 ;  /* 0x000033400e8f7816 */ /* 0x000fe4000000000d */
[----:B------:R-:W-:Y:S02]  /*2ffd0*/  LOP3.LUT R3, R163, 0xffff, RZ, 0xc0, !PT ;  /* 0x0000ffffa3037812 */ /* 0x000fe400078ec0ff */
[----:B------:R-:W-:Y:S01]  /*2ffe0*/  LOP3.LUT R14, R158, 0xffff, RZ, 0xc0, !PT ;  /* 0x0000ffff9e0e7812 */ /* 0x000fe200078ec0ff */
[----:B------:R-:W4:Y:S01]  /*2fff0*/  LDL.LU R163, [R1+0x938] ;  /* 0x0009380001a37983 */ /* 0x000f220000300800 */
[----:B------:R-:W-:Y:S02]  /*30000*/  PRMT R145, R12, 0x3340, R3 ;  /* 0x000033400c917816 */ /* 0x000fe40000000003 */
[----:B------:R-:W-:Y:S02]  /*30010*/  LOP3.LUT R12, R160, 0xffff, RZ, 0xc0, !PT ;  /* 0x0000ffffa00c7812 */ /* 0x000fe400078ec0ff */
[----:B---3--:R-:W-:-:S02]  /*30020*/  LOP3.LUT R13, R165, 0xffff, RZ, 0xc0, !PT ;  /* 0x0000ffffa50d7812 */ /* 0x008fc400078ec0ff */
[----:B------:R-:W3:Y:S02]  /*30030*/  LDL.LU R165, [R1+0x930] ;  /* 0x0009300001a57983 */ /* 0x000ee40000300800 */
[----:B------:R-:W-:Y:S02]  /*30040*/  PRMT R158, R14, 0x3340, R13 ;  /* 0x000033400e9e7816 */ /* 0x000fe4000000000d */
[----:B--2---:R-:W-:Y:S02]  /*30050*/  LOP3.LUT R3, R117, 0xffff, RZ, 0xc0, !PT ;  /* 0x0000ffff75037812 */ /* 0x004fe400078ec0ff */
[----:B------:R-:W2:Y:S01]  /*30060*/  LDL.LU R117, [R1+0x944] ;  /* 0x0009440001757983 */ /* 0x000ea20000300800 */
[----:B----4-:R-:W-:-:S03]  /*30070*/  LOP3.LUT R14, R233, 0xffff, RZ, 0xc0, !PT ;  /* 0x0000ffffe90e7812 */ /* 0x010fc600078ec0ff */
[----:B------:R-:W4:Y:S01]  /*30080*/  LDL.LU R233, [R1+0x93c] ;  /* 0x00093c0001e97983 */ /* 0x000f220000300800 */
[----:B------:R-:W-:Y:S02]  /*30090*/  PRMT R160, R12, 0x3340, R3 ;  /* 0x000033400ca07816 */ /* 0x000fe40000000003 */
[----:B------:R-:W-:Y:S02]  /*300a0*/  LOP3.LUT R12, R162, 0xffff, RZ, 0xc0, !PT ;  /* 0x0000ffffa20c7812 */ /* 0x000fe400078ec0ff */
[----:B------:R-:W4:Y:S01]  /*300b0*/  LDL.LU R162, [R1+0x934] ;  /* 0x0009340001a27983 */ /* 0x000f220000300800 */
[----:B------:R-:W-:-:S03]  /*300c0*/  LOP3.LUT R13, R164, 0xffff, RZ, 0xc0, !PT ;  /* 0x0000ffffa40d7812 */ /* 0x000fc600078ec0ff */
[----:B------:R-:W4:Y:S04]  /*300d0*/  LDL.LU R164, [R1+0x92c] ;  /* 0x00092c0001a47983 */ /* 0x000f280000300800 */
[----:B------:R-:W4:Y:S01]  /*300e0*/  LDL.LU R155, [R1+0x928] ;  /* 0x00092800019b7983 */ /* 0x000f220000300800 */
[----:B------:R-:W-:Y:S02]  /*300f0*/  LOP3.LUT R3, R166, 0xffff, RZ, 0xc0, !PT ;  /* 0x0000ffffa6037812 */ /* 0x000fe400078ec0ff */
[----:B------:R-:W-:Y:S01]  /*30100*/  PRMT R142, R14, 0x3340, R13 ;  /* 0x000033400e8e7816 */ /* 0x000fe2000000000d */
[----:B------:R-:W4:Y:S01]  /*30110*/  LDL.LU R166, [R1+0x920] ;  /* 0x0009200001a67983 */ /* 0x000f220000300800 */
[----:B------:R-:W-:-:S03]  /*30120*/  LOP3.LUT R14, R99, 0xffff, RZ, 0xc0, !PT ;  /* 0x0000ffff630e7812 */ /* 0x000fc600078ec0ff */
[----:B------:R-:W4:Y:S04]  /*30130*/  LDL.LU R99, [R1+0x918] ;  /* 0x0009180001637983 */ /* 0x000f280000300800 */
[----:B------:R-:W4:Y:S01]  /*30140*/  LDL.LU R115, [R1+0x910] ;  /* 0x0009100001737983 */ /* 0x000f220000300800 */
[----:B------:R-:W-:Y:S02]  /*30150*/  PRMT R144, R12, 0x3340, R3 ;  /* 0x000033400c907816 */ /* 0x000fe40000000003 */
[----:B------:R-:W-:Y:S02]  /*30160*/  LOP3.LUT R12, R154, 0xffff, RZ, 0xc0, !PT ;  /* 0x0000ffff9a0c7812 */ /* 0x000fe400078ec0ff */
[----:B------:R-:W4:Y:S01]  /*30170*/  LDL.LU R154, [R1+0x924] ;  /* 0x00092400019a7983 */ /* 0x000f220000300800 */
[----:B------:R-:W-:-:S02]  /*30180*/  LOP3.LUT R3, R159, 0xffff, RZ, 0xc0, !PT ;  /* 0x0000ffff9f037812 */ /* 0x000fc400078ec0ff */
[----:B------:R-:W-:Y:S01]  /*30190*/  LOP3.LUT R13, R157, 0xffff, RZ, 0xc0, !PT ;  /* 0x0000ffff9d0d7812 */ /* 0x000fe200078ec0ff */
[----:B------:R-:W4:Y:S01]  /*301a0*/  LDL.LU R91, [R1+0x91c] ;  /* 0x00091c00015b7983 */ /* 0x000f220000300800 */
[----:B------:R-:W-:Y:S02]  /*301b0*/  PRMT R159, R12, 0x3340, R3 ;  /* 0x000033400c9f7816 */ /* 0x000fe40000000003 */
[----:B------:R-:W-:Y:S02]  /*301c0*/  PRMT R157, R14, 0x3340, R13 ;  /* 0x000033400e9d7816 */ /* 0x000fe4000000000d */
[----:B------:R-:W-:Y:S02]  /*301d0*/  LOP3.LUT R12, R161, 0xffff, RZ, 0xc0, !PT ;  /* 0x0000ffffa10c7812 */ /* 0x000fe400078ec0ff */
[----:B------:R-:W-:Y:S01]  /*301e0*/  LOP3.LUT R14, R153, 0xffff, RZ, 0xc0, !PT ;  /* 0x0000ffff990e7812 */ /* 0x000fe200078ec0ff */
        /* <DEDUP_REMOVED lines=8> */
[----:B------:R-:W2:Y:S01]  /*30270*/  LDL.LU R117, [R1+0x900] ;  /* 0x0009000001757983 */ /* 0x000ea20000300800 */
[----:B----4-:R-:W-:-:S03]  /*30280*/  LOP3.LUT R12, R233, 0xffff, RZ, 0xc0, !PT ;  /* 0x0000ffffe90c7812 */ /* 0x010fc600078ec0ff */
[----:B------:R-:W4:Y:S04]  /*30290*/  LDL.LU R233, [R1+0x8f8] ;  /* 0x0008f80001e97983 */ /* 0x000f280000300800 */
[----:B------:R-:W4:Y:S01]  /*302a0*/  LDL.LU R152, [R1+0x8f0] ;  /* 0x0008f00001987983 */ /* 0x000f220000300800 */
[----:B------:R-:W-:-:S03]  /*302b0*/  LOP3.LUT R13, R162, 0xffff, RZ, 0xc0, !PT ;  /* 0x0000ffffa20d7812 */ /* 0x000fc600078ec0ff */
[----:B------:R-:W4:Y:S01]  /*302c0*/  LDL.LU R153, [R1+0x904] ;  /* 0x0009040001997983 */ /* 0x000f220000300800 */
[----:B------:R-:W-:Y:S02]  /*302d0*/  LOP3.LUT R3, R164, 0xffff, RZ, 0xc0, !PT ;  /* 0x0000ffffa4037812 */ /* 0x000fe400078ec0ff */
[----:B------:R-:W-:Y:S02]  /*302e0*/  PRMT R162, R14, 0x3340, R13 ;  /* 0x000033400ea27816 */ /* 0x000fe4000000000d */
[----:B------:R-:W-:Y:S02]  /*302f0*/  LOP3.LUT R14, R155, 0xffff, RZ, 0xc0, !PT ;  /* 0x0000ffff9b0e7812 */ /* 0x000fe400078ec0ff */
        /* <DEDUP_REMOVED lines=8> */
[----:B------:R-:W4:Y:S04]  /*30380*/  LDL.LU R108, [R1+0x8e0] ;  /* 0x0008e000016c7983 */ /* 0x000f280000300800 */
[----:B------:R-:W4:Y:S01]  /*30390*/  LDL.LU R115, [R1+0x8d8] ;  /* 0x0008d80001737983 */ /* 0x000f220000300800 */
[----:B------:R-:W-:Y:S02]  /*303a0*/  PRMT R146, R14, 0x3340, R13 ;  /* 0x000033400e927816 */ /* 0x000fe4000000000d */
[----:B------:R-:W-:Y:S02]  /*303b0*/  LOP3.LUT R14, R154, 0xffff, RZ, 0xc0, !PT ;  /* 0x0000ffff9a0e7812 */ /* 0x000fe400078ec0ff */
[----:B------:R-:W4:Y:S04]  /*303c0*/  LDL.LU R154, [R1+0x8d0] ;  /* 0x0008d000019a7983 */ /* 0x000f280000300800 */
[----:B------:R-:W4:Y:S01]  /*303d0*/  LDL.LU R16, [R1+0x8e4] ;  /* 0x0008e40001107983 */ /* 0x000f220000300800 */
[----:B------:R-:W-:-:S02]  /*303e0*/  PRMT R148, R12, 0x3340, R3 ;  /* 0x000033400c947816 */ /* 0x000fc40000000003 */
[----:B------:R-:W-:Y:S02]  /*303f0*/  LOP3.LUT R13, R161, 0xffff, RZ, 0xc0, !PT ;  /* 0x0000ffffa10d7812 */ /* 0x000fe400078ec0ff */
[----:B------:R-:W-:Y:S02]  /*30400*/  LOP3.LUT R12, R91, 0xffff, RZ, 0xc0, !PT ;  /* 0x0000ffff5b0c7812 */ /* 0x000fe400078ec0ff */
[----:B------:R-:W-:Y:S02]  /*30410*/  LOP3.LUT R3, R163, 0xffff, RZ, 0xc0, !PT ;  /* 0x0000ffffa3037812 */ /* 0x000fe400078ec0ff */
[----:B------:R-:W-:Y:S02]  /*30420*/  PRMT R161, R14, 0x3340, R13 ;  /* 0x000033400ea17816 */ /* 0x000fe4000000000d */
[----:B------:R-:W-:Y:S02]  /*30430*/  PRMT R163, R12, 0x3340, R3 ;  /* 0x000033400ca37816 */ /* 0x000fe40000000003 */
[----:B---3--:R-:W-:-:S02]  /*30440*/  LOP3.LUT R14, R165, 0xffff, RZ, 0xc0, !PT ;  /* 0x0000ffffa50e7812 */ /* 0x008fc400078ec0ff */
[----:B------:R-:W3:Y:S01]  /*30450*/  LDL.LU R165, [R1+0x8dc] ;  /* 0x0008dc0001a57983 */ /* 0x000ee20000300800 */
[----:B--2---:R-:W-:-:S03]  /*30460*/  LOP3.LUT R12, R117, 0xffff, RZ, 0xc0, !PT ;  /* 0x0000ffff750c7812 */ /* 0x004fc600078ec0ff */
[----:B------:R-:W2:Y:S01]  /*30470*/  LDL.LU R117, [R1+0x8d4] ;  /* 0x0008d40001757983 */ /* 0x000ea20000300800 */
[----:B----4-:R-:W-:-:S03]  /*30480*/  LOP3.LUT R13, R233, 0xffff, RZ, 0xc0, !PT ;  /* 0x0000ffffe90d7812 */ /* 0x010fc600078ec0ff */
[----:B------:R-:W4:Y:S01]  /*30490*/  LDL.LU R233, [R1+0x8cc] ;  /* 0x0008cc0001e97983 */ /* 0x000f220000300800 */
[----:B------:R-:W-:-:S03]  /*304a0*/  LOP3.LUT R3, R152, 0xffff, RZ, 0xc0, !PT ;  /* 0x0000ffff98037812 */ /* 0x000fc600078ec0ff */
[----:B------:R-:W4:Y:S01]  /*304b0*/  LDL.LU R43, [R1+0x8c8] ;  /* 0x0008c800012b7983 */ /* 0x000f220000300800 */
[----:B------:R-:W-:Y:S02]  /*304c0*/  PRMT R91, R14, 0x3340, R13 ;  /* 0x000033400e5b7816 */ /* 0x000fe4000000000d */
[----:B------:R-:W-:Y:S01]  /*304d0*/  LOP3.LUT R14, R153, 0xffff, RZ, 0xc0, !PT ;  /* 0x0000ffff990e7812 */ /* 0x000fe200078ec0ff */
[----:B------:R-:W4:Y:S04]  /*304e0*/  LDL.LU R45, [R1+0x8c0] ;  /* 0x0008c000012d7983 */ /* 0x000f280000300800 */
[----:B------:R-:W4:Y:S01]  /*304f0*/  LDL.LU R153, [R1+0x8b8] ;  /* 0x0008b80001997983 */ /* 0x000f220000300800 */
[----:B------:R-:W-:Y:S02]  /*30500*/  PRMT R152, R12, 0x3340, R3 ;  /* 0x000033400c987816 */ /* 0x000fe40000000003 */
[----:B------:R-:W-:-:S02]  /*30510*/  LOP3.LUT R12, R155, 0xffff, RZ, 0xc0, !PT ;  /* 0x0000ffff9b0c7812 */ /* 0x000fc400078ec0ff */
        /* <DEDUP_REMOVED lines=8> */
[----:B------:R-:W-:Y:S01]  /*305a0*/  LOP3.LUT R13, R115, 0xffff, RZ, 0xc0, !PT ;  /* 0x0000ffff730d7812 */ /* 0x000fe200078ec0ff */
[----:B------:R-:W4:Y:S04]  /*305b0*/  LDL.LU R17, [R1+0x8a0] ;  /* 0x0008a00001117983 */ /* 0x000f280000300800 */
[----:B------:R-:W4:Y:S01]  /*305c0*/  LDL.LU R115, [R1+0x898] ;  /* 0x0008980001737983 */ /* 0x000f220000300800 */
[----:B------:R-:W-:-:S02]  /*305d0*/  PRMT R99, R12, 0x3340, R3 ;  /* 0x000033400c637816 */ /* 0x000fc40000000003 */
[----:B------:R-:W-:Y:S02]  /*305e0*/  LOP3.LUT R3, R154, 0xffff, RZ, 0xc0, !PT ;  /* 0x0000ffff9a037812 */ /* 0x000fe400078ec0ff */
[----:B------:R-:W-:Y:S01]  /*305f0*/  PRMT R150, R14, 0x3340, R13 ;  /* 0x000033400e967816 */ /* 0x000fe2000000000d */
[----:B------:R-:W4:Y:S01]  /*30600*/  LDL.LU R154, [R1+0x890] ;  /* 0x00089000019a7983 */ /* 0x000f220000300800 */
[----:B------:R-:W-:-:S03]  /*30610*/  LOP3.LUT R14, R16, 0xffff, RZ, 0xc0, !PT ;  /* 0x0000ffff100e7812 */ /* 0x000fc600078ec0ff */
[----:B------:R-:W4:Y:S01]  /*30620*/  LDL.LU R16, [R1+0x8a4] ;  /* 0x0008a40001107983 */ /* 0x000f220000300800 */
[----:B------:R-:W-:-:S03]  /*30630*/  LOP3.LUT R12, R108, 0xffff, RZ, 0xc0, !PT ;  /* 0x0000ffff6c0c7812 */ /* 0x000fc600078ec0ff */
[----:B------:R-:W4:Y:S01]  /*30640*/  LDL.LU R47, [R1+0x89c] ;  /* 0x00089c00012f7983 */ /* 0x000f220000300800 */
[----:B------:R-:W-:Y:S02]  /*30650*/  PRMT R108, R12, 0x3340, R3 ;  /* 0x000033400c6c7816 */ /* 0x000fe40000000003 */
[----:B---3--:R-:W-:Y:S02]  /*30660*/  LOP3.LUT R12, R165, 0xffff, RZ, 0xc0, !PT ;  /* 0x0000ffffa50c7812 */ /* 0x008fe400078ec0ff */
[----:B--2---:R-:W-:Y:S02]  /*30670*/  LOP3.LUT R13, R117, 0xffff, RZ, 0xc0, !PT ;  /* 0x0000ffff750d7812 */ /* 0x004fe400078ec0ff */
[----:B----4-:R-:W-:Y:S02]  /*30680*/  LOP3.LUT R3, R233, 0xffff, RZ, 0xc0, !PT ;  /* 0x0000ffffe9037812 */ /* 0x010fe400078ec0ff */
[----:B------:R-:W2:Y:S01]  /*30690*/  LDL.LU R233, [R1+0x894] ;  /* 0x0008940001e97983 */ /* 0x000ea20000300800 */
[----:B------:R-:W-:-:S02]  /*306a0*/  PRMT R165, R14, 0x3340, R13 ;  /* 0x000033400ea57816 */ /* 0x000fc4000000000d */
[----:B------:R-:W-:Y:S02]  /*306b0*/  PRMT R117, R12, 0x3340, R3 ;  /* 0x000033400c757816 */ /* 0x000fe40000000003 */
[----:B------:R-:W-:Y:S02]  /*306c0*/  LOP3.LUT R14, R43, 0xffff, RZ, 0xc0, !PT ;  /* 0x0000ffff2b0e7812 */ /* 0x000fe400078ec0ff */
[----:B------:R-:W-:Y:S01]  /*306d0*/  LOP3.LUT R13, R153, 0xffff, RZ, 0xc0, !PT ;  /* 0x0000ffff990d7812 */ /* 0x000fe200078ec0ff */
[----:B------:R-:W3:Y:S01]  /*306e0*/  LDL.LU R43, [R1+0x888] ;  /* 0x00088800012b7983 */ /* 0x000ee20000300800 */
[----:B------:R-:W-:-:S03]  /*306f0*/  LOP3.LUT R12, R45, 0xffff, RZ, 0xc0, !PT ;  /* 0x0000ffff2d0c7812 */ /* 0x000fc600078ec0ff */
[----:B------:R-:W4:Y:S01]  /*30700*/  LDL.LU R45, [R1+0x880] ;  /* 0x00088000012d7983 */ /* 0x000f220000300800 */
[----:B------:R-:W-:Y:S02]  /*30710*/  LOP3.LUT R3, R155, 0xffff, RZ, 0xc0, !PT ;  /* 0x0000ffff9b037812 */ /* 0x000fe400078ec0ff */
[----:B------:R-:W-:Y:S02]  /*30720*/  PRMT R153, R14, 0x3340, R13 ;  /* 0x000033400e997816 */ /* 0x000fe4000000000d */
[----:B------:R-:W-:Y:S02]  /*30730*/  LOP3.LUT R14, R44, 0xffff, RZ, 0xc0, !PT ;  /* 0x0000ffff2c0e7812 */ /* 0x000fe400078ec0ff */
[----:B------:R-:W-:Y:S01]  /*30740*/  LOP3.LUT R13, R229, 0xffff, RZ, 0xc0, !PT ;  /* 0x0000ffffe50d7812 */ /* 0x000fe200078ec0ff */
[----:B------:R-:W4:Y:S01]  /*30750*/  LDL.LU R44, [R1+0x884] ;  /* 0x00088400012c7983 */ /* 0x000f220000300800 */
[----:B------:R-:W-:Y:S02]  /*30760*/  PRMT R155, R12, 0x3340, R3 ;  /* 0x000033400c9b7816 */ /* 0x000fe40000000003 */
[----:B------:R-:W-:-:S02]  /*30770*/  LOP3.LUT R3, R168, 0xffff, RZ, 0xc0, !PT ;  /* 0x0000ffffa8037812 */ /* 0x000fc400078ec0ff */
[----:B------:R-:W-:Y:S02]  /*30780*/  LOP3.LUT R12, R57, 0xffff, RZ, 0xc0, !PT ;  /* 0x0000ffff390c7812 */ /* 0x000fe400078ec0ff */
[----:B------:R-:W-:Y:S01]  /*30790*/  PRMT R168, R14, 0x3340, R13 ;  /* 0x000033400ea87816 */ /* 0x000fe2000000000d */
[----:B------:R-:W4:Y:S01]  /*307a0*/  LDL.LU R57, [R1+0x87c] ;  /* 0x00087c0001397983 */ /* 0x000f220000300800 */
[----:B------:R-:W-:Y:S02]  /*307b0*/  LOP3.LUT R14, R15, 0xffff, RZ, 0xc0, !PT ;  /* 0x0000ffff0f0e7812 */ /* 0x000fe400078ec0ff */
[----:B------:R-:W-:Y:S01]  /*307c0*/  LOP3.LUT R13, R115, 0xffff, RZ, 0xc0, !PT ;  /* 0x0000ffff730d7812 */ /* 0x000fe200078ec0ff */
[----:B------:R-:W4:Y:S01]  /*307d0*/  LDL.LU R15, [R1+0x868] ;  /* 0x00086800010f7983 */ /* 0x000f220000300800 */
[----:B------:R-:W-:Y:S02]  /*307e0*/  PRMT R229, R12, 0x3340, R3 ;  /* 0x000033400ce57816 */ /* 0x000fe40000000003 */
[----:B------:R-:W-:-:S02]  /*307f0*/  LOP3.LUT R12, R17, 0xffff, RZ, 0xc0, !PT ;  /* 0x0000ffff110c7812 */ /* 0x000fc400078ec0ff */
[----:B------:R-:W-:Y:S01]  /*30800*/  PRMT R115, R14, 0x3340, R13 ;  /* 0x000033400e737816 */ /* 0x000fe2000000000d */
[----:B------:R-:W4:Y:S01]  /*30810*/  LDL.LU R17, [R1+0x860] ;  /* 0x0008600001117983 */ /* 0x000f220000300800 */
[----:B------:R-:W-:-:S03]  /*30820*/  LOP3.LUT R14, R16, 0xffff, RZ, 0xc0, !PT ;  /* 0x0000ffff100e7812 */ /* 0x000fc600078ec0ff */
[----:B------:R-:W4:Y:S01]  /*30830*/  LDL.LU R16, [R1+0x864] ;  /* 0x0008640001107983 */ /* 0x000f220000300800 */
[----:B------:R-:W-:-:S04]  /*30840*/  LOP3.LUT R3, R154, 0xffff, RZ, 0xc0, !PT ;  /* 0x0000ffff9a037812 */ /* 0x000fc800078ec0ff */
[----:B------:R-:W-:Y:S02]  /*30850*/  PRMT R154, R12, 0x3340, R3 ;  /* 0x000033400c9a7816 */ /* 0x000fe40000000003 */
[----:B------:R-:W-:Y:S02]  /*30860*/  LOP3.LUT R12, R47, 0xffff, RZ, 0xc0, !PT ;  /* 0x0000ffff2f0c7812 */ /* 0x000fe400078ec0ff */
[----:B------:R-:W-:Y:S01]  /*30870*/  LOP3.LUT R3, R231, 0xffff, RZ, 0xc0, !PT ;  /* 0x0000ffffe7037812 */ /* 0x000fe200078ec0ff */
[----:B------:R-:W4:Y:S03]  /*30880*/  LDL.LU R47, [R1+0x85c] ;  /* 0x00085c00012f7983 */ /* 0x000f260000300800 */
[----:B------:R-:W-:Y:S02]  /*30890*/  PRMT R231, R12, 0x3340, R3 ;  /* 0x000033400ce77816 */ /* 0x000fe40000000003 */
[----:B------:R-:W-:-:S02]  /*308a0*/  LOP3.LUT R3, R0, 0xffff, RZ, 0xc0, !PT ;  /* 0x0000ffff00037812 */ /* 0x000fc400078ec0ff */
[----:B--2---:R-:W-:-:S04]  /*308b0*/  LOP3.LUT R13, R233, 0xffff, RZ, 0xc0, !PT ;  /* 0x0000ffffe90d7812 */ /* 0x004fc800078ec0ff */
[----:B------:R-:W-:Y:S02]  /*308c0*/  PRMT R233, R14, 0x3340, R13 ;  /* 0x000033400ee97816 */ /* 0x000fe4000000000d */
[----:B---3--:R-:W-:Y:S02]  /*308d0*/  LOP3.LUT R14, R43, 0xffff, RZ, 0xc0, !PT ;  /* 0x0000ffff2b0e7812 */ /* 0x008fe400078ec0ff */
[----:B------:R-:W-:Y:S01]  /*308e0*/  LOP3.LUT R13, R232, 0xffff, RZ, 0xc0, !PT ;  /* 0x0000ffffe80d7812 */ /* 0x000fe200078ec0ff */
[----:B------:R-:W2:Y:S01]  /*308f0*/  LDL.LU R43, [R1+0x848] ;  /* 0x00084800012b7983 */ /* 0x000ea20000300800 */
[----:B----4-:R-:W-:-:S03]  /*30900*/  LOP3.LUT R12, R45, 0xffff, RZ, 0xc0, !PT ;  /* 0x0000ffff2d0c7812 */ /* 0x010fc600078ec0ff */
[----:B------:R-:W3:Y:S01]  /*30910*/  LDL.LU R45, [R1+0x840] ;  /* 0x00084000012d7983 */ /* 0x000ee20000300800 */
[----:B------:R-:W-:Y:S02]  /*30920*/  PRMT R0, R14, 0x3340, R13 ;  /* 0x000033400e007816 */ /* 0x000fe4000000000d */
[----:B------:R-:W-:Y:S02]  /*30930*/  LOP3.LUT R13, R228, 0xffff, RZ, 0xc0, !PT ;  /* 0x0000ffffe40d7812 */ /* 0x000fe400078ec0ff */
[----:B------:R-:W-:Y:S02]  /*30940*/  LOP3.LUT R14, R44, 0xffff, RZ, 0xc0, !PT ;  /* 0x0000ffff2c0e7812 */ /* 0x000fe400078ec0ff */
        /* <DEDUP_REMOVED lines=15> */
[----:B------:R-:W-:Y:S02]  /*30a40*/  LOP3.LUT R3, R225, 0xffff, RZ, 0xc0, !PT ;  /* 0x0000ffffe1037812 */ /* 0x000fe400078ec0ff */
[----:B------:R-:W-:Y:S02]  /*30a50*/  LOP3.LUT R13, R230, 0xffff, RZ, 0xc0, !PT ;  /* 0x0000ffffe60d7812 */ /* 0x000fe400078ec0ff */
[----:B------:R-:W-:Y:S02]  /*30a60*/  PRMT R225, R12, 0x3340, R3 ;  /* 0x000033400ce17816 */ /* 0x000fe40000000003 */
[----:B------:R-:W-:Y:S02]  /*30a70*/  LOP3.LUT R12, R47, 0xffff, RZ, 0xc0, !PT ;  /* 0x0000ffff2f0c7812 */ /* 0x000fe400078ec0ff */
[----:B------:R-:W-:Y:S01]  /*30a80*/  LOP3.LUT R3, R205, 0xffff, RZ, 0xc0, !PT ;  /* 0x0000ffffcd037812 */ /* 0x000fe200078ec0ff */
[----:B------:R-:W4:Y:S01]  /*30a90*/  LDL.LU R47, [R1+0x81c] ;  /* 0x00081c00012f7983 */ /* 0x000f220000300800 */
[----:B------:R-:W-:-:S02]  /*30aa0*/  PRMT R230, R14, 0x3340, R13 ;  /* 0x000033400ee67816 */ /* 0x000fc4000000000d */
[----:B------:R-:W-:Y:S02]  /*30ab0*/  LOP3.LUT R13, R10, 0xffff, RZ, 0xc0, !PT ;  /* 0x0000ffff0a0d7812 */ /* 0x000fe400078ec0ff */
[----:B------:R-:W-:Y:S02]  /*30ac0*/  PRMT R205, R12, 0x3340, R3 ;  /* 0x000033400ccd7816 */ /* 0x000fe40000000003 */
[----:B------:R-:W-:Y:S02]  /*30ad0*/  LOP3.LUT R3, R2, 0xffff, RZ, 0xc0, !PT ;  /* 0x0000ffff02037812 */ /* 0x000fe400078ec0ff */
[----:B--2---:R-:W-:Y:S02]  /*30ae0*/  LOP3.LUT R14, R43, 0xffff, RZ, 0xc0, !PT ;  /* 0x0000ffff2b0e7812 */ /* 0x004fe400078ec0ff */
[----:B------:R-:W2:Y:S01]  /*30af0*/  LDL.LU R43, [R1+0x808] ;  /* 0x00080800012b7983 */ /* 0x000ea20000300800 */
[----:B---3--:R-:W-:-:S03]  /*30b00*/  LOP3.LUT R12, R45, 0xffff, RZ, 0xc0, !PT ;  /* 0x0000ffff2d0c7812 */ /* 0x008fc600078ec0ff */
[----:B------:R-:W3:Y:S01]  /*30b10*/  LDL.LU R45, [R1+0x800] ;  /* 0x00080000012d7983 */ /* 0x000ee20000300800 */
[----:B------:R-:W-:Y:S02]  /*30b20*/  PRMT R2, R14, 0x3340, R13 ;  /* 0x000033400e027816 */ /* 0x000fe4000000000d */
[----:B------:R-:W-:Y:S02]  /*30b30*/  LOP3.LUT R13, R202, 0xffff, RZ, 0xc0, !PT ;  /* 0x0000ffffca0d7812 */ /* 0x000fe400078ec0ff */
[----:B----4-:R-:W-:Y:S02]  /*30b40*/  LOP3.LUT R14, R44, 0xffff, RZ, 0xc0, !PT ;  /* 0x0000ffff2c0e7812 */ /* 0x010fe400078ec0ff */
        /* <DEDUP_REMOVED lines=32> */
[----:B------:R-:W4:Y:S04]  /*30d50*/  LDL.LU R44, [R1+0x7c4] ;  /* 0x0007c400012c7983 */ /* 0x000f280000300800 */
[----:B------:R-:W4:Y:S01]  /*30d60*/  LDL.LU R42, [R1+0x7bc] ;  /* 0x0007bc00012a7983 */ /* 0x000f220000300800 */
[----:B------:R-:W-:-:S02]  /*30d70*/  PRMT R215, R12, 0x3340, R3 ;  /* 0x000033400cd77816 */ /* 0x000fc40000000003 */
[----:B------:R-:W-:Y:S02]  /*30d80*/  LOP3.LUT R12, R57, 0xffff, RZ, 0xc0, !PT ;  /* 0x0000ffff390c7812 */ /* 0x000fe400078ec0ff */
[----:B------:R-:W-:Y:S02]  /*30d90*/  LOP3.LUT R3, R200, 0xffff, RZ, 0xc0, !PT ;  /* 0x0000ffffc8037812 */ /* 0x000fe400078ec0ff */
[----:B------:R-:W-:Y:S02]  /*30da0*/  PRMT R213, R14, 0x3340, R13 ;  /* 0x000033400ed57816 */ /* 0x000fe4000000000d */
[----:B------:R-:W-:Y:S01]  /*30db0*/  LOP3.LUT R14, R15, 0xffff, RZ, 0xc0, !PT ;  /* 0x0000ffff0f0e7812 */ /* 0x000fe200078ec0ff */
[----:B------:R-:W4:Y:S01]  /*30dc0*/  LDL.LU R57, [R1+0x7a8] ;  /* 0x0007a80001397983 */ /* 0x000f220000300800 */
[----:B------:R-:W-:-:S03]  /*30dd0*/  LOP3.LUT R13, R7, 0xffff, RZ, 0xc0, !PT ;  /* 0x0000ffff070d7812 */ /* 0x000fc600078ec0ff */
[----:B------:R-:W4:Y:S01]  /*30de0*/  LDL.LU R15, [R1+0x7a0] ;  /* 0x0007a000010f7983 */ /* 0x000f220000300800 */
[----:B------:R-:W-:Y:S02]  /*30df0*/  PRMT R200, R12, 0x3340, R3 ;  /* 0x000033400cc87816 */ /* 0x000fe40000000003 */
[----:B------:R-:W-:Y:S02]  /*30e00*/  LOP3.LUT R12, R17, 0xffff, RZ, 0xc0, !PT ;  /* 0x0000ffff110c7812 */ /* 0x000fe400078ec0ff */
[----:B------:R-:W-:Y:S02]  /*30e10*/  PRMT R7, R14, 0x3340, R13 ;  /* 0x000033400e077816 */ /* 0x000fe4000000000d */
[----:B------:R-:W-:Y:S01]  /*30e20*/  LOP3.LUT R14, R16, 0xffff, RZ, 0xc0, !PT ;  /* 0x0000ffff100e7812 */ /* 0x000fe200078ec0ff */
[----:B------:R-:W4:Y:S04]  /*30e30*/  LDL.LU R17, [R1+0x7a4] ;  /* 0x0007a40001117983 */ /* 0x000f280000300800 */
[----:B------:R-:W4:Y:S01]  /*30e40*/  LDL.LU R16, [R1+0x79c] ;  /* 0x00079c0001107983 */ /* 0x000f220000300800 */
[----:B------:R-:W-:-:S02]  /*30e50*/  LOP3.LUT R3, R5, 0xffff, RZ, 0xc0, !PT ;  /* 0x0000ffff05037812 */ /* 0x000fc400078ec0ff */
[----:B------:R-:W-:Y:S02]  /*30e60*/  LOP3.LUT R13, R214, 0xffff, RZ, 0xc0, !PT ;  /* 0x0000ffffd60d7812 */ /* 0x000fe400078ec0ff */
[----:B------:R-:W-:Y:S02]  /*30e70*/  PRMT R5, R12, 0x3340, R3 ;  /* 0x000033400c057816 */ /* 0x000fe40000000003 */
[----:B------:R-:W-:Y:S02]  /*30e80*/  LOP3.LUT R12, R47, 0xffff, RZ, 0xc0, !PT ;  /* 0x0000ffff2f0c7812 */ /* 0x000fe400078ec0ff */
[----:B------:R-:W-:Y:S02]  /*30e90*/  LOP3.LUT R3, R201, 0xffff, RZ, 0xc0, !PT ;  /* 0x0000ffffc9037812 */ /* 0x000fe400078ec0ff */
[----:B------:R-:W-:Y:S02]  /*30ea0*/  PRMT R214, R14, 0x3340, R13 ;  /* 0x000033400ed67816 */ /* 0x000fe4000000000d */
[----:B------:R-:W-:Y:S01]  /*30eb0*/  LOP3.LUT R13, R211, 0xffff, RZ, 0xc0, !PT ;  /* 0x0000ffffd30d7812 */ /* 0x000fe200078ec0ff */
[----:B------:R-:W4:Y:S01]  /*30ec0*/  LDL.LU R47, [R1+0x780] ;  /* 0x00078000012f7983 */ /* 0x000f220000300800 */
[----:B------:R-:W-:-:S02]  /*30ed0*/  PRMT R201, R12, 0x3340, R3 ;  /* 0x000033400cc97816 */ /* 0x000fc40000000003 */
[----:B------:R-:W-:Y:S02]  /*30ee0*/  LOP3.LUT R3, R209, 0xffff, RZ, 0xc0, !PT ;  /* 0x0000ffffd1037812 */ /* 0x000fe400078ec0ff */
[----:B--2---:R-:W-:Y:S02]  /*30ef0*/  LOP3.LUT R14, R43, 0xffff, RZ, 0xc0, !PT ;  /* 0x0000ffff2b0e7812 */ /* 0x004fe400078ec0ff */
[----:B---3--:R-:W-:Y:S01]  /*30f00*/  LOP3.LUT R12, R45, 0xffff, RZ, 0xc0, !PT ;  /* 0x0000ffff2d0c7812 */ /* 0x008fe200078ec0ff */
[----:B------:R-:W2:Y:S01]  /*30f10*/  LDL.LU R43, [R1+0x774] ;  /* 0x00077400012b7983 */ /* 0x000ea20000300800 */
[----:B------:R-:W-:Y:S02]  /*30f20*/  PRMT R211, R14, 0x3340, R13 ;  /* 0x000033400ed37816 */ /* 0x000fe4000000000d */
[----:B------:R-:W-:Y:S02]  /*30f30*/  LOP3.LUT R13, R207, 0xffff, RZ, 0xc0, !PT ;  /* 0x0000ffffcf0d7812 */ /* 0x000fe400078ec0ff */
[----:B------:R-:W-:-:S02]  /*30f40*/  PRMT R209, R12, 0x3340, R3 ;  /* 0x000033400cd17816 */ /* 0x000fc40000000003 */
[----:B----4-:R-:W-:Y:S01]  /*30f50*/  LOP3.LUT R14, R44, 0xffff, RZ, 0xc0, !PT ;  /* 0x0000ffff2c0e7812 */ /* 0x010fe200078ec0ff */
[----:B------:R-:W3:Y:S01]  /*30f60*/  LDL.LU R45, [R1+0x77c] ;  /* 0x00077c00012d7983 */ /* 0x000ee20000300800 */
[----:B------:R-:W-:Y:S02]  /*30f70*/  LOP3.LUT R12, R42, 0xffff, RZ, 0xc0, !PT ;  /* 0x0000ffff2a0c7812 */ /* 0x000fe400078ec0ff */
[----:B------:R-:W-:Y:S01]  /*30f80*/  LOP3.LUT R3, R198, 0xffff, RZ, 0xc0, !PT ;  /* 0x0000ffffc6037812 */ /* 0x000fe200078ec0ff */
[----:B------:R-:W4:Y:S01]  /*30f90*/  LDL.LU R44, [R1+0x770] ;  /* 0x00077000012c7983 */ /* 0x000f220000300800 */
[----:B------:R-:W-:Y:S02]  /*30fa0*/  PRMT R207, R14, 0x3340, R13 ;  /* 0x000033400ecf7816 */ /* 0x000fe4000000000d */
[----:B------:R-:W-:Y:S02]  /*30fb0*/  LOP3.LUT R13, R212, 0xffff, RZ, 0xc0, !PT ;  /* 0x0000ffffd40d7812 */ /* 0x000fe400078ec0ff */
[----:B------:R-:W-:-:S02]  /*30fc0*/  PRMT R198, R12, 0x3340, R3 ;  /* 0x000033400cc67816 */ /* 0x000fc40000000003 */
[----:B------:R-:W-:Y:S02]  /*30fd0*/  LOP3.LUT R14, R57, 0xffff, RZ, 0xc0, !PT ;  /* 0x0000ffff390e7812 */ /* 0x000fe400078ec0ff */
        /* <DEDUP_REMOVED lines=9> */
[----:B------:R-:W4:Y:S04]  /*31070*/  LDL.LU R16, [R1+0x738] ;  /* 0x0007380001107983 */ /* 0x000f280000300800 */
[----:B------:R-:W4:Y:S01]  /*31080*/  LDL.LU R41, [R1+0x710] ;  /* 0x0007100001297983 */ /* 0x000f220000300800 */
[----:B------:R-:W-:-:S02]  /*31090*/  LOP3.LUT R13, R208, 0xffff, RZ, 0xc0, !PT ;  /* 0x0000ffffd00d7812 */ /* 0x000fc400078ec0ff */
[----:B------:R-:W-:Y:S01]  /*310a0*/  LOP3.LUT R3, R199, 0xffff, RZ, 0xc0, !PT ;  /* 0x0000ffffc7037812 */ /* 0x000fe200078ec0ff */
[----:B------:R-:W4:Y:S04]  /*310b0*/  LDL.LU R49, [R1+0x704] ;  /* 0x0007040001317983 */ /* 0x000f280000300800 */
[----:B------:R-:W4:Y:S01]  /*310c0*/  LDL.LU R42, [R1+0x70c] ;  /* 0x00070c00012a7983 */ /* 0x000f220000300800 */
[----:B------:R-:W-:Y:S02]  /*310d0*/  PRMT R208, R14, 0x3340, R13 ;  /* 0x000033400ed07816 */ /* 0x000fe4000000000d */
[----:B------:R-:W-:Y:S02]  /*310e0*/  PRMT R199, R12, 0x3340, R3 ;  /* 0x000033400cc77816 */ /* 0x000fe40000000003 */
[----:B------:R-:W-:-:S02]  /*310f0*/  LOP3.LUT R14, R47, 0xffff, RZ, 0xc0, !PT ;  /* 0x0000ffff2f0e7812 */ /* 0x000fc400078ec0ff */
[----:B------:R-:W-:Y:S02]  /*31100*/  LOP3.LUT R13, R196, 0xffff, RZ, 0xc0, !PT ;  /* 0x0000ffffc40d7812 */ /* 0x000fe400078ec0ff */
[----:B------:R-:W-:Y:S01]  /*31110*/  LOP3.LUT R3, R194, 0xffff, RZ, 0xc0, !PT ;  /* 0x0000ffffc2037812 */ /* 0x000fe200078ec0ff */
[----:B------:R-:W4:Y:S01]  /*31120*/  LDL.LU R47, [R1+0x700] ;  /* 0x00070000012f7983 */ /* 0x000f220000300800 */
[----:B------:R-:W-:Y:S02]  /*31130*/  PRMT R196, R14, 0x3340, R13 ;  /* 0x000033400ec47816 */ /* 0x000fe4000000000d */
[----:B------:R-:W-:Y:S02]  /*31140*/  LOP3.LUT R13, R191, 0xffff, RZ, 0xc0, !PT ;  /* 0x0000ffffbf0d7812 */ /* 0x000fe400078ec0ff */
[----:B--2---:R-:W-:Y:S02]  /*31150*/  LOP3.LUT R12, R43, 0xffff, RZ, 0xc0, !PT ;  /* 0x0000ffff2b0c7812 */ /* 0x004fe400078ec0ff */
[----:B------:R-:W2:Y:S02]  /*31160*/  LDL.LU R43, [R1+0x6dc] ;  /* 0x0006dc00012b7983 */ /* 0x000ea40000300800 */
[----:B------:R-:W-:-:S02]  /*31170*/  PRMT R194, R12, 0x3340, R3 ;  /* 0x000033400cc27816 */ /* 0x000fc40000000003 */
[----:B---3--:R-:W-:Y:S02]  /*31180*/  LOP3.LUT R14, R45, 0xffff, RZ, 0xc0, !PT ;  /* 0x0000ffff2d0e7812 */ /* 0x008fe400078ec0ff */
[----:B------:R-:W-:Y:S01]  /*31190*/  LOP3.LUT R3, R167, 0xffff, RZ, 0xc0, !PT ;  /* 0x0000ffffa7037812 */ /* 0x000fe200078ec0ff */
[----:B------:R-:W3:Y:S01]  /*311a0*/  LDL.LU R45, [R1+0x6d0] ;  /* 0x0006d000012d7983 */ /* 0x000ee20000300800 */
[----:B----4-:R-:W-:-:S03]  /*311b0*/  LOP3.LUT R12, R44, 0xffff, RZ, 0xc0, !PT ;  /* 0x0000ffff2c0c7812 */ /* 0x010fc600078ec0ff */
[----:B------:R-:W4:Y:S01]  /*311c0*/  LDL.LU R44, [R1+0x6d8] ;  /* 0x0006d800012c7983 */ /* 0x000f220000300800 */
[----:B------:R-:W-:Y:S02]  /*311d0*/  PRMT R167, R14, 0x3340, R13 ;  /* 0x000033400ea77816 */ /* 0x000fe4000000000d */
[----:B------:R-:W-:Y:S02]  /*311e0*/  LOP3.LUT R13, R197, 0xffff, RZ, 0xc0, !PT ;  /* 0x0000ffffc50d7812 */ /* 0x000fe400078ec0ff */
[----:B------:R-:W-:Y:S02]  /*311f0*/  PRMT R191, R12, 0x3340, R3 ;  /* 0x000033400cbf7816 */ /* 0x000fe40000000003 */
[----:B------:R-:W-:Y:S02]  /*31200*/  LOP3.LUT R3, R195, 0xffff, RZ, 0xc0, !PT ;  /* 0x0000ffffc3037812 */ /* 0x000fe400078ec0ff */
[----:B------:R-:W-:Y:S02]  /*31210*/  LOP3.LUT R14, R57, 0xffff, RZ, 0xc0, !PT ;  /* 0x0000ffff390e7812 */ /* 0x000fe400078ec0ff */
[----:B------:R-:W-:Y:S01]  /*31220*/  LOP3.LUT R12, R15, 0xffff, RZ, 0xc0, !PT ;  /* 0x0000ffff0f0c7812 */ /* 0x000fe200078ec0ff */
[----:B------:R-:W4:Y:S04]  /*31230*/  LDL.LU R57, [R1+0x6cc] ;  /* 0x0006cc0001397983 */ /* 0x000f280000300800 */
[----:B------:R-:W4:Y:S01]  /*31240*/  LDL.LU R15, [R1+0x6a8] ;  /* 0x0006a800010f7983 */ /* 0x000f220000300800 */
[----:B------:R-:W-:-:S02]  /*31250*/  PRMT R197, R14, 0x3340, R13 ;  /* 0x000033400ec57816 */ /* 0x000fc4000000000d */
[----:B------:R-:W-:Y:S02]  /*31260*/  PRMT R195, R12, 0x3340, R3 ;  /* 0x000033400cc37816 */ /* 0x000fe40000000003 */
[----:B------:R-:W-:Y:S02]  /*31270*/  LOP3.LUT R14, R17, 0xffff, RZ, 0xc0, !PT ;  /* 0x0000ffff110e7812 */ /* 0x000fe400078ec0ff */
[----:B------:R-:W-:Y:S01]  /*31280*/  LOP3.LUT R12, R16, 0xffff, RZ, 0xc0, !PT ;  /* 0x0000ffff100c7812 */ /* 0x000fe200078ec0ff */
[----:B------:R-:W4:Y:S04]  /*31290*/  LDL.LU R17, [R1+0x6a0] ;  /* 0x0006a00001117983 */ /* 0x000f280000300800 */
[----:B------:R-:W4:Y:S01]  /*312a0*/  LDL.LU R16, [R1+0x6a4] ;  /* 0x0006a40001107983 */ /* 0x000f220000300800 */
[----:B------:R-:W-:-:S02]  /*312b0*/  LOP3.LUT R13, R193, 0xffff, RZ, 0xc0, !PT ;  /* 0x0000ffffc10d7812 */ /* 0x000fc400078ec0ff */
[----:B------:R-:W-:Y:S01]  /*312c0*/  LOP3.LUT R3, R192, 0xffff, RZ, 0xc0, !PT ;  /* 0x0000ffffc0037812 */ /* 0x000fe200078ec0ff */
[----:B------:R-:W4:Y:S04]  /*312d0*/  LDL.LU R38, [R1+0x220c] ;  /* 0x00220c0001267983 */ /* 0x000f280000300800 */
[----:B------:R-:W4:Y:S01]  /*312e0*/  LDL.LU R109, [R1+0x2208] ;  /* 0x00220800016d7983 */ /* 0x000f220000300800 */
[----:B------:R-:W-:Y:S02]  /*312f0*/  PRMT R193, R14, 0x3340, R13 ;  /* 0x000033400ec17816 */ /* 0x000fe4000000000d */
[----:B------:R-:W-:Y:S02]  /*31300*/  LOP3.LUT R14, R41, 0xffff, RZ, 0xc0, !PT ;  /* 0x0000ffff290e7812 */ /* 0x000fe400078ec0ff */
[----:B------:R-:W-:-:S02]  /*31310*/  LOP3.LUT R13, R189, 0xffff, RZ, 0xc0, !PT ;  /* 0x0000ffffbd0d7812 */ /* 0x000fc400078ec0ff */
[----:B------:R-:W-:Y:S02]  /*31320*/  PRMT R192, R12, 0x3340, R3 ;  /* 0x000033400cc07816 */ /* 0x000fe40000000003 */
[----:B------:R-:W-:Y:S02]  /*31330*/  LOP3.LUT R12, R49, 0xffff, RZ, 0xc0, !PT ;  /* 0x0000ffff310c7812 */ /* 0x000fe400078ec0ff */
[----:B------:R-:W-:Y:S02]  /*31340*/  LOP3.LUT R3, R151, 0xffff, RZ, 0xc0, !PT ;  /* 0x0000ffff97037812 */ /* 0x000fe400078ec0ff */
[----:B------:R-:W-:Y:S02]  /*31350*/  PRMT R189, R14, 0x3340, R13 ;  /* 0x000033400ebd7816 */ /* 0x000fe4000000000d */
[----:B------:R-:W-:Y:S02]  /*31360*/  LOP3.LUT R14, R42, 0xffff, RZ, 0xc0, !PT ;  /* 0x0000ffff2a0e7812 */ /* 0x000fe400078ec0ff */
[----:B------:R-:W-:-:S02]  /*31370*/  LOP3.LUT R13, R186, 0xffff, RZ, 0xc0, !PT ;  /* 0x0000ffffba0d7812 */ /* 0x000fc400078ec0ff */
        /* <DEDUP_REMOVED lines=8> */
[----:B--2---:R-:W-:-:S04]  /*31400*/  LOP3.LUT R14, R43, 0xffff, RZ, 0xc0, !PT ;  /* 0x0000ffff2b0e7812 */ /* 0x004fc800078ec0ff */
[----:B------:R-:W-:Y:S02]  /*31410*/  PRMT R190, R14, 0x3340, R13 ;  /* 0x000033400ebe7816 */ /* 0x000fe4000000000d */
[----:B---3--:R-:W-:Y:S02]  /*31420*/  LOP3.LUT R12, R45, 0xffff, RZ, 0xc0, !PT ;  /* 0x0000ffff2d0c7812 */ /* 0x008fe400078ec0ff */
[----:B------:R-:W-:Y:S02]  /*31430*/  LOP3.LUT R13, R187, 0xffff, RZ, 0xc0, !PT ;  /* 0x0000ffffbb0d7812 */ /* 0x000fe400078ec0ff */
[----:B----4-:R-:W-:Y:S02]  /*31440*/  LOP3.LUT R14, R44, 0xffff, RZ, 0xc0, !PT ;  /* 0x0000ffff2c0e7812 */ /* 0x010fe400078ec0ff */
[----:B------:R-:W-:Y:S02]  /*31450*/  PRMT R188, R12, 0x3340, R3 ;  /* 0x000033400cbc7816 */ /* 0x000fe40000000003 */
[----:B------:R-:W-:-:S02]  /*31460*/  LOP3.LUT R3, R185, 0xffff, RZ, 0xc0, !PT ;  /* 0x0000ffffb9037812 */ /* 0x000fc400078ec0ff */
[----:B------:R-:W-:Y:S02]  /*31470*/  PRMT R187, R14, 0x3340, R13 ;  /* 0x000033400ebb7816 */ /* 0x000fe4000000000d */
[----:B------:R-:W-:Y:S02]  /*31480*/  LOP3.LUT R13, R182, 0xffff, RZ, 0xc0, !PT ;  /* 0x0000ffffb60d7812 */ /* 0x000fe400078ec0ff */
[----:B------:R-:W-:Y:S02]  /*31490*/  LOP3.LUT R12, R57, 0xffff, RZ, 0xc0, !PT ;  /* 0x0000ffff390c7812 */ /* 0x000fe400078ec0ff */
[----:B------:R-:W-:Y:S02]  /*314a0*/  LOP3.LUT R14, R15, 0xffff, RZ, 0xc0, !PT ;  /* 0x0000ffff0f0e7812 */ /* 0x000fe400078ec0ff */
[----:B------:R-:W-:Y:S02]  /*314b0*/  PRMT R185, R12, 0x3340, R3 ;  /* 0x000033400cb97816 */ /* 0x000fe40000000003 */
[----:B------:R-:W-:-:S02]  /*314c0*/  LOP3.LUT R3, R180, 0xffff, RZ, 0xc0, !PT ;  /* 0x0000ffffb4037812 */ /* 0x000fc400078ec0ff */
[----:B------:R-:W-:Y:S02]  /*314d0*/  LOP3.LUT R12, R17, 0xffff, RZ, 0xc0, !PT ;  /* 0x0000ffff110c7812 */ /* 0x000fe400078ec0ff */
[----:B------:R-:W-:Y:S02]  /*314e0*/  PRMT R182, R14, 0x3340, R13 ;  /* 0x000033400eb67816 */ /* 0x000fe4000000000d */
        /* <DEDUP_REMOVED lines=19> */
[----:B------:R-:W2:Y:S04]  /*31620*/  LDL.LU R221, [R1+0x2204] ;  /* 0x0022040001dd7983 */ /* 0x000ea80000300800 */
[----:B------:R-:W3:Y:S01]  /*31630*/  LDL.LU R46, [R1+0x21f8] ;  /* 0x0021f800012e7983 */ /* 0x000ee20000300800 */
[----:B------:R-:W-:-:S03]  /*31640*/  PRMT R177, R12, 0x3340, R3 ;  /* 0x000033400cb17816 */ /* 0x000fc60000000003 */
[----:B------:R-:W4:Y:S01]  /*31650*/  LDL.LU R39, [R1+0x21ec] ;  /* 0x0021ec0001277983 */ /* 0x000f220000300800 */
[----:B------:R-:W-:-:S03]  /*31660*/  LOP3.LUT R12, R223, 0xffff, RZ, 0xc0, !PT ;  /* 0x0000ffffdf0c7812 */ /* 0x000fc600078ec0ff */
[----:B------:R-:W3:Y:S04]  /*31670*/  LDL.LU R116, [R1+0x21e8] ;  /* 0x0021e80001747983 */ /* 0x000ee80000300800 */
[----:B------:R-:W4:Y:S04]  /*31680*/  LDL.LU R223, [R1+0x21dc] ;  /* 0x0021dc0001df7983 */ /* 0x000f280000300800 */
[----:B------:R-:W4:Y:S01]  /*31690*/  LDL.LU R57, [R1+0x21e4] ;  /* 0x0021e40001397983 */ /* 0x000f220000300800 */
[----:B------:R-:W-:-:S03]  /*316a0*/  LOP3.LUT R3, R219, 0xffff, RZ, 0xc0, !PT ;  /* 0x0000ffffdb037812 */ /* 0x000fc600078ec0ff */
[----:B------:R-:W3:Y:S04]  /*316b0*/  LDL.LU R96, [R1+0x21d8] ;  /* 0x0021d80001607983 */ /* 0x000ee80000300800 */
[----:B------:R-:W3:Y:S04]  /*316c0*/  LDL.LU R219, [R1+0x21e0] ;  /* 0x0021e00001db7983 */ /* 0x000ee80000300800 */
[----:B------:R-:W3:Y:S04]  /*316d0*/  LDL.LU R16, [R1+0x21c4] ;  /* 0x0021c40001107983 */ /* 0x000ee80000300800 */
[----:B------:R-:W3:Y:S04]  /*316e0*/  LDL.LU R53, [R1+0x21d0] ;  /* 0x0021d00001357983 */ /* 0x000ee80000300800 */
[----:B------:R-:W3:Y:S04]  /*316f0*/  LDL.LU R40, [R1+0x21bc] ;  /* 0x0021bc0001287983 */ /* 0x000ee80000300800 */
[----:B------:R-:W3:Y:S01]  /*31700*/  LDL.LU R17, [R1+0x21a8] ;  /* 0x0021a80001117983 */ /* 0x000ee20000300800 */
[----:B------:R-:W-:-:S03]  /*31710*/  LOP3.LUT R14, R170, 0xffff, RZ, 0xc0, !PT ;  /* 0x0000ffffaa0e7812 */ /* 0x000fc600078ec0ff */
[----:B------:R-:W3:Y:S04]  /*31720*/  LDL.LU R43, [R1+0x21ac] ;  /* 0x0021ac00012b7983 */ /* 0x000ee80000300800 */
[----:B------:R-:W3:Y:S04]  /*31730*/  LDL.LU R45, [R1+0x218c] ;  /* 0x00218c00012d7983 */ /* 0x000ee80000300800 */
[----:B------:R-:W3:Y:S04]  /*31740*/  LDL.LU R44, [R1+0x219c] ;  /* 0x00219c00012c7983 */ /* 0x000ee80000300800 */
[----:B------:R-:W3:Y:S01]  /*31750*/  LDL.LU R51, [R1+0x2188] ;  /* 0x0021880001337983 */ /* 0x000ee20000300800 */
[----:B------:R-:W-:-:S03]  /*31760*/  PRMT R174, R14, 0x3340, R13 ;  /* 0x000033400eae7816 */ /* 0x000fc6000000000d */
[----:B------:R-:W3:Y:S01]  /*31770*/  LDL.LU R41, [R1+0x2184] ;  /* 0x0021840001297983 */ /* 0x000ee20000300800 */
[----:B------:R-:W-:-:S03]  /*31780*/  LOP3.LUT R14, R169, 0xffff, RZ, 0xc0, !PT ;  /* 0x0000ffffa90e7812 */ /* 0x000fc600078ec0ff */
[----:B------:R-:W3:Y:S01]  /*31790*/  LDL.LU R49, [R1+0x216c] ;  /* 0x00216c0001317983 */ /* 0x000ee20000300800 */
[----:B------:R-:W-:Y:S02]  /*317a0*/  LOP3.LUT R13, R220, 0xffff, RZ, 0xc0, !PT ;  /* 0x0000ffffdc0d7812 */ /* 0x000fe400078ec0ff */
[----:B------:R-:W-:Y:S01]  /*317b0*/  PRMT R172, R12, 0x3340, R3 ;  /* 0x000033400cac7816 */ /* 0x000fe20000000003 */
[----:B------:R-:W3:Y:S04]  /*317c0*/  LDL.LU R15, [R1+0x2168] ;  /* 0x00216800010f7983 */ /* 0x000ee80000300800 */
[----:B------:R-:W3:Y:S01]  /*317d0*/  LDL.LU R42, [R1+0x2174] ;  /* 0x00217400012a7983 */ /* 0x000ee20000300800 */
[----:B------:R-:W-:Y:S02]  /*317e0*/  LOP3.LUT R12, R222, 0xffff, RZ, 0xc0, !PT ;  /* 0x0000ffffde0c7812 */ /* 0x000fe400078ec0ff */
[----:B------:R-:W-:Y:S01]  /*317f0*/  LOP3.LUT R3, R218, 0xffff, RZ, 0xc0, !PT ;  /* 0x0000ffffda037812 */ /* 0x000fe200078ec0ff */
[----:B------:R-:W3:Y:S04]  /*31800*/  LDL R47, [R1+0xd24] ;  /* 0x000d2400012f7983 */ /* 0x000ee80000100800 */
[----:B------:R-:W3:Y:S01]  /*31810*/  LDL.LU R222, [R1+0x21f4] ;  /* 0x0021f40001de7983 */ /* 0x000ee20000300800 */
[----:B------:R-:W-:-:S03]  /*31820*/  PRMT R170, R14, 0x3340, R13 ;  /* 0x000033400eaa7816 */ /* 0x000fc6000000000d */
[----:B------:R-:W3:Y:S01]  /*31830*/  LDL.LU R220, [R1+0x2214] ;  /* 0x0022140001dc7983 */ /* 0x000ee20000300800 */
[----:B------:R-:W-:Y:S02]  /*31840*/  LOP3.LUT R14, R217, 0xffff, RZ, 0xc0, !PT ;  /* 0x0000ffffd90e7812 */ /* 0x000fe400078ec0ff */
[----:B------:R-:W-:Y:S01]  /*31850*/  LOP3.LUT R13, R21, 0xffff, RZ, 0xc0, !PT ;  /* 0x0000ffff150d7812 */ /* 0x000fe200078ec0ff */
[----:B------:R-:W3:Y:S01]  /*31860*/  LDL.LU R218, [R1+0x21f0] ;  /* 0x0021f00001da7983 */ /* 0x000ee20000300800 */
[----:B------:R-:W-:-:S03]  /*31870*/  PRMT R169, R12, 0x3340, R3 ;  /* 0x000033400ca97816 */ /* 0x000fc60000000003 */
[----:B------:R-:W3:Y:S01]  /*31880*/  LDL.LU R217, [R1+0x2200] ;  /* 0x0022000001d97983 */ /* 0x000ee20000300800 */
[----:B------:R-:W-:Y:S02]  /*31890*/  LOP3.LUT R12, R23, 0xffff, RZ, 0xc0, !PT ;  /* 0x0000ffff170c7812 */ /* 0x000fe400078ec0ff */
[----:B------:R-:W-:Y:S01]  /*318a0*/  LOP3.LUT R3, R20, 0xffff, RZ, 0xc0, !PT ;  /* 0x0000ffff14037812 */ /* 0x000fe200078ec0ff */
[----:B------:R-:W3:Y:S04]  /*318b0*/  LDL.LU R23, [R1+0x217c] ;  /* 0x00217c0001177983 */ /* 0x000ee80000300800 */
[----:B------:R-:W3:Y:S01]  /*318c0*/  LDL.LU R21, [R1+0x21b8] ;  /* 0x0021b80001157983 */ /* 0x000ee20000300800 */
[----:B------:R-:W-:-:S03]  /*318d0*/  PRMT R175, R14, 0x3340, R13 ;  /* 0x000033400eaf7816 */ /* 0x000fc6000000000d */
[----:B------:R-:W3:Y:S01]  /*318e0*/  LDL.LU R20, [R1+0x21d4] ;  /* 0x0021d40001147983 */ /* 0x000ee20000300800 */
[----:B------:R-:W-:-:S03]  /*318f0*/  LOP3.LUT R14, R216, 0xffff, RZ, 0xc0, !PT ;  /* 0x0000ffffd80e7812 */ /* 0x000fc600078ec0ff */
[----:B------:R-:W3:Y:S01]  /*31900*/  LDL.LU R216, [R1+0x2210] ;  /* 0x0022100001d87983 */ /* 0x000ee20000300800 */
[----:B------:R-:W-:Y:S02]  /*31910*/  LOP3.LUT R13, R19, 0xffff, RZ, 0xc0, !PT ;  /* 0x0000ffff130d7812 */ /* 0x000fe400078ec0ff */
[----:B------:R-:W-:Y:S02]  /*31920*/  PRMT R173, R12, 0x3340, R3 ;  /* 0x000033400cad7816 */ /* 0x000fe40000000003 */
[----:B------:R-:W-:Y:S02]  /*31930*/  LOP3.LUT R12, R22, 0xffff, RZ, 0xc0, !PT ;  /* 0x0000ffff160c7812 */ /* 0x000fe400078ec0ff */
[----:B------:R-:W-:Y:S01]  /*31940*/  LOP3.LUT R3, R18, 0xffff, RZ, 0xc0, !PT ;  /* 0x0000ffff12037812 */ /* 0x000fe200078ec0ff */
[----:B------:R-:W3:Y:S04]  /*31950*/  LDL.LU R22, [R1+0x21a0] ;  /* 0x0021a00001167983 */ /* 0x000ee80000300800 */
[----:B------:R-:W3:Y:S04]  /*31960*/  LDL.LU R19, [R1+0x2178] ;  /* 0x0021780001137983 */ /* 0x000ee80000300800 */
[----:B------:R-:W3:Y:S01]  /*31970*/  LDL.LU R18, [R1+0x2198] ;  /* 0x0021980001127983 */ /* 0x000ee20000300800 */
[----:B------:R-:W-:-:S02]  /*31980*/  PRMT R171, R14, 0x3340, R13 ;  /* 0x000033400eab7816 */ /* 0x000fc4000000000d */
[----:B------:R-:W-:Y:S01]  /*31990*/  PRMT R3, R12, 0x3340, R3 ;  /* 0x000033400c037816 */ /* 0x000fe20000000003 */
[----:B------:R-:W3:Y:S04]  /*319a0*/  LDL.LU R13, [R1+0x21b4] ;  /* 0x0021b400010d7983 */ /* 0x000ee80000300800 */
[----:B------:R-:W3:Y:S04]  /*319b0*/  LDL.LU R14, [R1+0x2194] ;  /* 0x00219400010e7983 */ /* 0x000ee80000300800 */
[----:B------:R-:W3:Y:S01]  /*319c0*/  LDL.LU R12, [R1+0x21c8] ;  /* 0x0021c800010c7983 */ /* 0x000ee20000300800 */
[----:B--2---:R-:W-:-:S02]  /*319d0*/  PRMT R221, R221, 0x5410, R101 ;  /* 0x00005410dddd7816 */ /* 0x004fc40000000065 */
[----:B----4-:R-:W-:Y:S02]  /*319e0*/  PRMT R223, R57, 0x5410, R223 ;  /* 0x0000541039df7816 */ /* 0x010fe400000000df */
[----:B---3--:R-:W-:Y:S02]  /*319f0*/  PRMT R219, R219, 0x5410, R96 ;  /* 0x00005410dbdb7816 */ /* 0x008fe40000000060 */
[----:B------:R-:W-:Y:S02]  /*31a00*/  PRMT R220, R220, 0x5410, R38 ;  /* 0x00005410dcdc7816 */ /* 0x000fe40000000026 */
[----:B------:R-:W2:Y:S01]  /*31a10*/  LDL.LU R38, [R1+0x2808] ;  /* 0x0028080001267983 */ /* 0x000ea20000300800 */
[----:B------:R-:W-:Y:S02]  /*31a20*/  PRMT R222, R222, 0x5410, R39 ;  /* 0x00005410dede7816 */ /* 0x000fe40000000027 */
[----:B------:R-:W-:Y:S02]  /*31a30*/  PRMT R217, R217, 0x5410, R46 ;  /* 0x00005410d9d97816 */ /* 0x000fe4000000002e */
[----:B------:R-:W-:-:S02]  /*31a40*/  PRMT R218, R218, 0x5410, R116 ;  /* 0x00005410dada7816 */ /* 0x000fc40000000074 */
[----:B------:R-:W-:Y:S02]  /*31a50*/  PRMT R216, R216, 0x5410, R109 ;  /* 0x00005410d8d87816 */ /* 0x000fe4000000006d */
[----:B------:R-:W3:Y:S04]  /*31a60*/  LDL.LU R109, [R1+0x2804] ;  /* 0x00280400016d7983 */ /* 0x000ee80000300800 */
[----:B------:R-:W4:Y:S04]  /*31a70*/  LDL.LU R101, [R1+0x2800] ;  /* 0x0028000001657983 */ /* 0x000f280000300800 */
[----:B------:R-:W2:Y:S04]  /*31a80*/  LDL.LU R46, [R1+0x27fc] ;  /* 0x0027fc00012e7983 */ /* 0x000ea80000300800 */
[----:B------:R-:W3:Y:S04]  /*31a90*/  LDL.LU R39, [R1+0x27f8] ;  /* 0x0027f80001277983 */ /* 0x000ee80000300800 */
[----:B------:R-:W4:Y:S04]  /*31aa0*/  LDL.LU R116, [R1+0x27f4] ;  /* 0x0027f40001747983 */ /* 0x000f280000300800 */
[----:B------:R-:W2:Y:S04]  /*31ab0*/  LDL R57, [R1+0xd20] ;  /* 0x000d200001397983 */ /* 0x000ea80000100800 */
[----:B------:R-:W4:Y:S01]  /*31ac0*/  LDL.LU R96, [R1+0x27f0] ;  /* 0x0027f00001607983 */ /* 0x000f220000300800 */
[----:B------:R-:W-:-:S03]  /*31ad0*/  PRMT R20, R20, 0x5410, R16 ;  /* 0x0000541014147816 */ /* 0x000fc60000000010 */
[----:B------:R-:W3:Y:S01]  /*31ae0*/  LDL.LU R16, [R1+0x27ec] ;  /* 0x0027ec0001107983 */ /* 0x000ee20000300800 */
[----:B------:R-:W-:Y:S02]  /*31af0*/  PRMT R12, R12, 0x5410, R40 ;  /* 0x000054100c0c7816 */ /* 0x000fe40000000028 */
[----:B------:R-:W-:Y:S02]  /*31b00*/  PRMT R21, R21, 0x5410, R17 ;  /* 0x0000541015157816 */ /* 0x000fe40000000011 */
[----:B---3--:R-:W-:Y:S02]  /*31b10*/  PRMT R16, R53, 0x5410, R16 ;  /* 0x0000541035107816 */ /* 0x008fe40000000010 */
[----:B------:R-:W3:Y:S04]  /*31b20*/  LDL.LU R53, [R1+0x27e8] ;  /* 0x0027e80001357983 */ /* 0x000ee80000300800 */
[----:B------:R-:W4:Y:S04]  /*31b30*/  LDL.LU R40, [R1+0x27e4] ;  /* 0x0027e40001287983 */ /* 0x000f280000300800 */
[----:B------:R-:W2:Y:S01]  /*31b40*/  LDL.LU R17, [R1+0x27e0] ;  /* 0x0027e00001117983 */ /* 0x000ea20000300800 */
[----:B------:R-:W-:-:S02]  /*31b50*/  PRMT R18, R18, 0x5410, R51 ;  /* 0x0000541012127816 */ /* 0x000fc40000000033 */
[----:B------:R-:W-:Y:S02]  /*31b60*/  PRMT R14, R14, 0x5410, R41 ;  /* 0x000054100e0e7816 */ /* 0x000fe40000000029 */
[----:B------:R-:W-:Y:S02]  /*31b70*/  PRMT R23, R23, 0x5410, R49 ;  /* 0x0000541017177816 */ /* 0x000fe40000000031 */
[----:B------:R-:W-:Y:S02]  /*31b80*/  PRMT R19, R19, 0x5410, R15 ;  /* 0x0000541013137816 */ /* 0x000fe4000000000f */
[----:B--2---:R-:W-:Y:S02]  /*31b90*/  PRMT R17, R13, 0x5410, R17 ;  /* 0x000054100d117816 */ /* 0x004fe40000000011 */
[----:B------:R-:W-:Y:S02]  /*31ba0*/  PRMT R13, R43, 0x5410, R22 ;  /* 0x000054102b0d7816 */ /* 0x000fe40000000016 */
[----:B------:R-:W-:Y:S01]  /*31bb0*/  PRMT R22, R44, 0x5410, R45 ;  /* 0x000054102c167816 */ /* 0x000fe2000000002d */
[----:B------:R-:W2:Y:S04]  /*31bc0*/  LDL.LU R43, [R1+0x21c0] ;  /* 0x0021c000012b7983 */ /* 0x000ea80000300800 */
[----:B------:R-:W3:Y:S04]  /*31bd0*/  LDL.LU R45, [R1+0x21a4] ;  /* 0x0021a400012d7983 */ /* 0x000ee80000300800 */
[----:B------:R-:W4:Y:S04]  /*31be0*/  LDL.LU R44, [R1+0x2180] ;  /* 0x00218000012c7983 */ /* 0x000f280000300800 */
[----:B------:R-:W4:Y:S04]  /*31bf0*/  LDL.LU R51, [R1+0x27dc] ;  /* 0x0027dc0001337983 */ /* 0x000f280000300800 */
[----:B------:R-:W4:Y:S04]  /*31c00*/  LDL.LU R41, [R1+0x27d8] ;  /* 0x0027d80001297983 */ /* 0x000f280000300800 */
[----:B------:R-:W4:Y:S04]  /*31c10*/  LDL.LU R49, [R1+0x27d4] ;  /* 0x0027d40001317983 */ /* 0x000f280000300800 */
[----:B------:R-:W2:Y:S04]  /*31c20*/  LDL.LU R15, [R1+0x27d0] ;  /* 0x0027d000010f7983 */ /* 0x000ea80000300800 */
[----:B------:R0:W-:Y:S04]  /*31c30*/  STS.128 [R47+0x8000], R220 ;  /* 0x008000dc2f007388 */ /* 0x0001e80000000c00 */
[----:B------:R1:W-:Y:S04]  /*31c40*/  STS.128 [R47+0xc000], R216 ;  /* 0x00c000d82f007388 */ /* 0x0003e80000000c00 */
[----:B------:R1:W-:Y:S04]  /*31c50*/  STS.128 [R57], R20 ;  /* 0x0000001439007388 */ /* 0x0003e80000000c00 */
[----:B------:R1:W-:Y:S01]  /*31c60*/  STS.128 [R57+0x4000], R16 ;  /* 0x0040001039007388 */ /* 0x0003e20000000c00 */
[----:B--2---:R-:W-:-:S03]  /*31c70*/  PRMT R15, R42, 0x5410, R15 ;  /* 0x000054102a0f7816 */ /* 0x004fc6000000000f */
[----:B------:R-:W2:Y:S04]  /*31c80*/  LDL.LU R42, [R1+0x27cc] ;  /* 0x0027cc00012a7983 */ /* 0x000ea80000300800 */
[----:B0-----:R-:W3:Y:S04]  /*31c90*/  LDL.LU R220, [R1+0x21cc] ;  /* 0x0021cc0001dc7983 */ /* 0x001ee80000300800 */
[----:B------:R-:W4:Y:S04]  /*31ca0*/  LDL.LU R221, [R1+0x21b0] ;  /* 0x0021b00001dd7983 */ /* 0x000f280000300800 */
[----:B------:R-:W2:Y:S04]  /*31cb0*/  LDL.LU R222, [R1+0x2190] ;  /* 0x0021900001de7983 */ /* 0x000ea80000300800 */
[----:B------:R-:W2:Y:S04]  /*31cc0*/  LDL.LU R223, [R1+0x2170] ;  /* 0x0021700001df7983 */ /* 0x000ea80000300800 */
[----:B-1----:R-:W2:Y:S04]  /*31cd0*/  LDL.LU R47, [R1+0x27c8] ;  /* 0x0027c800012f7983 */ /* 0x002ea80000300800 */
[----:B------:R-:W2:Y:S04]  /*31ce0*/  LDL.LU R216, [R1+0x2160] ;  /* 0x0021600001d87983 */ /* 0x000ea80000300800 */
        /* <DEDUP_REMOVED lines=11> */
[----:B------:R0:W-:Y:S04]  /*31da0*/  STS.128 [R57+0x8000], R12 ;  /* 0x0080000c39007388 */ /* 0x0001e80000000c00 */
[----:B0-----:R-:W2:Y:S04]  /*31db0*/  LDL.LU R12, [R1+0x2164] ;  /* 0x00216400010c7983 */ /* 0x001ea80000300800 */
[----:B------:R-:W2:Y:S04]  /*31dc0*/  LDL.LU R13, [R1+0x2150] ;  /* 0x00215000010d7983 */ /* 0x000ea80000300800 */
[----:B------:R-:W2:Y:S04]  /*31dd0*/  LDL.LU R14, [R1+0x214c] ;  /* 0x00214c00010e7983 */ /* 0x000ea80000300800 */
[----:B------:R-:W2:Y:S01]  /*31de0*/  LDL.LU R15, [R1+0x2148] ;  /* 0x00214800010f7983 */ /* 0x000ea20000300800 */
[----:B---3--:R-:W-:-:S02]  /*31df0*/  PRMT R220, R220, 0x5410, R43 ;  /* 0x00005410dcdc7816 */ /* 0x008fc4000000002b */
[----:B----4-:R-:W-:Y:S01]  /*31e00*/  PRMT R221, R221, 0x5410, R45 ;  /* 0x00005410dddd7816 */ /* 0x010fe2000000002d */
[----:B------:R-:W3:Y:S04]  /*31e10*/  LDL.LU R43, [R1+0x27c4] ;  /* 0x0027c400012b7983 */ /* 0x000ee80000300800 */
[----:B------:R-:W4:Y:S01]  /*31e20*/  LDL.LU R45, [R1+0x27c0] ;  /* 0x0027c000012d7983 */ /* 0x000f220000300800 */
[----:B--2---:R-:W-:-:S03]  /*31e30*/  PRMT R222, R222, 0x5410, R44 ;  /* 0x00005410dede7816 */ /* 0x004fc6000000002c */
[----:B------:R-:W2:Y:S01]  /*31e40*/  LDL.LU R44, [R1+0x27bc] ;  /* 0x0027bc00012c7983 */ /* 0x000ea20000300800 */
[----:B------:R-:W-:Y:S02]  /*31e50*/  PRMT R21, R22, 0x5410, R21 ;  /* 0x0000541016157816 */ /* 0x000fe40000000015 */
[----:B------:R-:W-:Y:S02]  /*31e60*/  PRMT R22, R49, 0x5410, R48 ;  /* 0x0000541031167816 */ /* 0x000fe40000000030 */
[----:B------:R-:W-:Y:S02]  /*31e70*/  PRMT R217, R217, 0x5410, R19 ;  /* 0x00005410d9d97816 */ /* 0x000fe40000000013 */
[----:B------:R-:W-:Y:S02]  /*31e80*/  PRMT R19, R105, 0x5410, R55 ;  /* 0x0000541069137816 */ /* 0x000fe40000000037 */
[----:B------:R-:W-:Y:S02]  /*31e90*/  PRMT R223, R223, 0x5410, R12 ;  /* 0x00005410dfdf7816 */ /* 0x000fe4000000000c */
[----:B------:R-:W-:-:S02]  /*31ea0*/  PRMT R216, R216, 0x5410, R13 ;  /* 0x00005410d8d87816 */ /* 0x000fc4000000000d */
        /* <DEDUP_REMOVED lines=8> */
[----:B------:R-:W-:Y:S01]  /*31f30*/  PRMT R15, R56, 0x5410, R94 ;  /* 0x00005410380f7816 */ /* 0x000fe2000000005e */
[----:B------:R0:W-:Y:S01]  /*31f40*/  STS.128 [R57+0xc000], R220 ;  /* 0x00c000dc39007388 */ /* 0x0001e20000000c00 */
[----:B----4-:R-:W-:-:S03]  /*31f50*/  PRMT R13, R219, 0x5410, R45 ;  /* 0x00005410db0d7816 */ /* 0x010fc6000000002d */
[----:B------:R-:W4:Y:S04]  /*31f60*/  LDL.LU R45, [R1+0x27b8] ;  /* 0x0027b800012d7983 */ /* 0x000f280000300800 */
[----:B------:R-:W3:Y:S04]  /*31f70*/  LDL.LU R46, [R1+0x27b4] ;  /* 0x0027b400012e7983 */ /* 0x000ee80000300800 */
[----:B------:R-:W2:Y:S04]  /*31f80*/  LDL.LU R47, [R1+0x27b0] ;  /* 0x0027b000012f7983 */ /* 0x000ea80000300800 */
[----:B------:R-:W4:Y:S04]  /*31f90*/  LDL.LU R48, [R1+0x27ac] ;  /* 0x0027ac0001307983 */ /* 0x000f280000300800 */
[----:B------:R-:W3:Y:S04]  /*31fa0*/  LDL.LU R49, [R1+0x27a8] ;  /* 0x0027a80001317983 */ /* 0x000ee80000300800 */
[----:B------:R-:W2:Y:S04]  /*31fb0*/  LDL.LU R50, [R1+0x27a4] ;  /* 0x0027a40001327983 */ /* 0x000ea80000300800 */
[----:B------:R-:W4:Y:S04]  /*31fc0*/  LDL.LU R51, [R1+0x27a0] ;  /* 0x0027a00001337983 */ /* 0x000f280000300800 */
[----:B------:R-:W3:Y:S04]  /*31fd0*/  LDL.LU R52, [R1+0x279c] ;  /* 0x00279c0001347983 */ /* 0x000ee80000300800 */
[----:B------:R-:W2:Y:S01]  /*31fe0*/  LDL.LU R53, [R1+0x2798] ;  /* 0x0027980001357983 */ /* 0x000ea20000300800 */
[----:B------:R-:W-:-:S03]  /*31ff0*/  PRMT R219, R54, 0x5410, R224 ;  /* 0x0000541036db7816 */ /* 0x000fc600000000e0 */
[----:B------:R-:W4:Y:S04]  /*32000*/  LDL.LU R224, [R1+0x2794] ;  /* 0x0027940001e07983 */ /* 0x000f280000300800 */
[----:B------:R-:W3:Y:S04]  /*32010*/  LDL.LU R54, [R1+0x2790] ;  /* 0x0027900001367983 */ /* 0x000ee80000300800 */
[----:B------:R-:W4:Y:S04]  /*32020*/  LDL.LU R111, [R1+0x278c] ;  /* 0x00278c00016f7983 */ /* 0x000f280000300800 */
[----:B------:R-:W4:Y:S04]  /*32030*/  LDL.LU R102, [R1+0x2788] ;  /* 0x0027880001667983 */ /* 0x000f280000300800 */
[----:B------:R-:W2:Y:S04]  /*32040*/  LDL.LU R55, [R1+0x2784] ;  /* 0x0027840001377983 */ /* 0x000ea80000300800 */
[----:B------:R-:W4:Y:S04]  /*32050*/  LDL.LU R105, [R1+0x2780] ;  /* 0x0027800001697983 */ /* 0x000f280000300800 */
[----:B------:R-:W4:Y:S04]  /*32060*/  LDL.LU R94, [R1+0x277c] ;  /* 0x00277c00015e7983 */ /* 0x000f280000300800 */
[----:B------:R-:W3:Y:S04]  /*32070*/  LDL.LU R56, [R1+0x2778] ;  /* 0x0027780001387983 */ /* 0x000ee80000300800 */
[----:B0-----:R-:W2:Y:S04]  /*32080*/  LDL.LU R57, [R1+0x2774] ;  /* 0x0027740001397983 */ /* 0x001ea80000300800 */
[----:B------:R-:W4:Y:S01]  /*32090*/  LDL R223, [R1+0xd1c] ;  /* 0x000d1c0001df7983 */ /* 0x000f220000100800 */
[----:B------:R-:W-:-:S03]  /*320a0*/  PRMT R220, R59, 0x5410, R58 ;  /* 0x000054103bdc7816 */ /* 0x000fc6000000003a */
[----:B------:R-:W3:Y:S04]  /*320b0*/  LDL.LU R58, [R1+0x2770] ;  /* 0x00277000013a7983 */ /* 0x000ee80000300800 */
[----:B------:R-:W2:Y:S01]  /*320c0*/  LDL.LU R59, [R1+0x276c] ;  /* 0x00276c00013b7983 */ /* 0x000ea20000300800 */
[----:B------:R-:W-:Y:S02]  /*320d0*/  PRMT R221, R67, 0x5410, R66 ;  /* 0x0000541043dd7816 */ /* 0x000fe40000000042 */
[----:B------:R-:W-:Y:S01]  /*320e0*/  PRMT R222, R156, 0x5410, R71 ;  /* 0x000054109cde7816 */ /* 0x000fe20000000047 */
[----:B----4-:R0:W-:Y:S04]  /*320f0*/  STS.128 [R223], R216 ;  /* 0x000000d8df007388 */ /* 0x0101e80000000c00 */
[----:B------:R1:W-:Y:S04]  /*32100*/  STS.128 [R223+0x4000], R20 ;  /* 0x00400014df007388 */ /* 0x0003e80000000c00 */
[----:B------:R4:W-:Y:S01]  /*32110*/  STS.128 [R223+0x8000], R16 ;  /* 0x00800010df007388 */ /* 0x0009e20000000c00 */
[----:B0-----:R-:W-:-:S02]  /*32120*/  PRMT R216, R61, 0x5410, R60 ;  /* 0x000054103dd87816 */ /* 0x001fc4000000003c */
[----:B-1----:R-:W-:Y:S01]  /*32130*/  PRMT R20, R63, 0x5410, R62 ;  /* 0x000054103f147816 */ /* 0x002fe2000000003e */
[----:B------:R-:W3:Y:S04]  /*32140*/  LDL.LU R60, [R1+0x2768] ;  /* 0x00276800013c7983 */ /* 0x000ee80000300800 */
[----:B------:R-:W2:Y:S04]  /*32150*/  LDL.LU R61, [R1+0x2764] ;  /* 0x00276400013d7983 */ /* 0x000ea80000300800 */
[----:B------:R-:W3:Y:S04]  /*32160*/  LDL.LU R62, [R1+0x2760] ;  /* 0x00276000013e7983 */ /* 0x000ee80000300800 */
[----:B------:R-:W2:Y:S01]  /*32170*/  LDL.LU R63, [R1+0x275c] ;  /* 0x00275c00013f7983 */ /* 0x000ea20000300800 */
[----:B----4-:R-:W-:-:S03]  /*32180*/  PRMT R16, R65, 0x5410, R64 ;  /* 0x0000541041107816 */ /* 0x010fc60000000040 */
[----:B------:R-:W4:Y:S04]  /*32190*/  LDL.LU R64, [R1+0x2758] ;  /* 0x0027580001407983 */ /* 0x000f280000300800 */
[----:B------:R-:W3:Y:S04]  /*321a0*/  LDL.LU R65, [R1+0x2754] ;  /* 0x0027540001417983 */ /* 0x000ee80000300800 */
[----:B------:R-:W2:Y:S04]  /*321b0*/  LDL.LU R66, [R1+0x2750] ;  /* 0x0027500001427983 */ /* 0x000ea80000300800 */
[----:B------:R-:W4:Y:S01]  /*321c0*/  LDL.LU R67, [R1+0x274c] ;  /* 0x00274c0001437983 */ /* 0x000f220000300800 */
[----:B------:R-:W-:-:S03]  /*321d0*/  PRMT R217, R121, 0x5410, R68 ;  /* 0x0000541079d97816 */ /* 0x000fc60000000044 */
[----:B------:R-:W3:Y:S04]  /*321e0*/  LDL.LU R68, [R1+0x2748] ;  /* 0x0027480001447983 */ /* 0x000ee80000300800 */
[----:B------:R-:W2:Y:S01]  /*321f0*/  LDL R121, [R1+0xd18] ;  /* 0x000d180001797983 */ /* 0x000ea20000100800 */
[----:B------:R-:W-:Y:S02]  /*32200*/  PRMT R21, R70, 0x5410, R69 ;  /* 0x0000541046157816 */ /* 0x000fe40000000045 */
[----:B------:R-:W-:Y:S01]  /*32210*/  PRMT R17, R97, 0x5410, R113 ;  /* 0x0000541061117816 */ /* 0x000fe20000000071 */
[----:B------:R-:W4:Y:S04]  /*32220*/  LDL.LU R69, [R1+0x2744] ;  /* 0x0027440001457983 */ /* 0x000f280000300800 */
[----:B------:R-:W3:Y:S04]  /*32230*/  LDL.LU R70, [R1+0x2740] ;  /* 0x0027400001467983 */ /* 0x000ee80000300800 */
[----:B------:R-:W4:Y:S04]  /*32240*/  LDL.LU R113, [R1+0x273c] ;  /* 0x00273c0001717983 */ /* 0x000f280000300800 */
[----:B------:R-:W4:Y:S04]  /*32250*/  LDL.LU R97, [R1+0x2738] ;  /* 0x0027380001617983 */ /* 0x000f280000300800 */
[----:B------:R-:W3:Y:S04]  /*32260*/  LDL.LU R71, [R1+0x2734] ;  /* 0x0027340001477983 */ /* 0x000ee80000300800 */
[----:B------:R-:W4:Y:S01]  /*32270*/  LDL R156, [R1+0xd14] ;  /* 0x000d1400019c7983 */ /* 0x000f220000100800 */
[----:B------:R-:W-:-:S02]  /*32280*/  PRMT R218, R92, 0x5410, R103 ;  /* 0x000054105cda7816 */ /* 0x000fc40000000067 */
[----:B------:R-:W-:Y:S01]  /*32290*/  PRMT R22, R73, 0x5410, R72 ;  /* 0x0000541049167816 */ /* 0x000fe20000000048 */
[----:B------:R-:W3:Y:S04]  /*322a0*/  LDL.LU R103, [R1+0x2730] ;  /* 0x0027300001677983 */ /* 0x000ee80000300800 */
[----:B------:R-:W3:Y:S04]  /*322b0*/  LDL.LU R92, [R1+0x272c] ;  /* 0x00272c00015c7983 */ /* 0x000ee80000300800 */
[----:B------:R-:W3:Y:S04]  /*322c0*/  LDL.LU R72, [R1+0x2728] ;  /* 0x0027280001487983 */ /* 0x000ee80000300800 */
[----:B------:R-:W3:Y:S01]  /*322d0*/  LDL.LU R73, [R1+0x2724] ;  /* 0x0027240001497983 */ /* 0x000ee20000300800 */
[----:B------:R-:W-:-:S03]  /*322e0*/  PRMT R18, R75, 0x5410, R74 ;  /* 0x000054104b127816 */ /* 0x000fc6000000004a */
[----:B------:R0:W-:Y:S04]  /*322f0*/  STS.128 [R223+0xc000], R12 ;  /* 0x00c0000cdf007388 */ /* 0x0001e80000000c00 */
[----:B------:R-:W3:Y:S04]  /*32300*/  LDL.LU R74, [R1+0x2720] ;  /* 0x00272000014a7983 */ /* 0x000ee80000300800 */
[----:B------:R-:W3:Y:S01]  /*32310*/  LDL.LU R75, [R1+0x271c] ;  /* 0x00271c00014b7983 */ /* 0x000ee20000300800 */
[----:B------:R-:W-:Y:S02]  /*32320*/  PRMT R219, R79, 0x5410, R78 ;  /* 0x000054104fdb7816 */ /* 0x000fe4000000004e */
[----:B------:R-:W-:-:S02]  /*32330*/  PRMT R23, R81, 0x5410, R80 ;  /* 0x0000541051177816 */ /* 0x000fc40000000050 */
[----:B------:R-:W-:Y:S02]  /*32340*/  PRMT R19, R83, 0x5410, R82 ;  /* 0x0000541053137816 */ /* 0x000fe40000000052 */
[----:B0-----:R-:W-:Y:S02]  /*32350*/  PRMT R223, R77, 0x5410, R76 ;  /* 0x000054104ddf7816 */ /* 0x001fe4000000004c */
[----:B------:R-:W3:Y:S04]  /*32360*/  LDL.LU R76, [R1+0x2718] ;  /* 0x00271800014c7983 */ /* 0x000ee80000300800 */
[----:B------:R-:W3:Y:S04]  /*32370*/  LDL.LU R77, [R1+0x2714] ;  /* 0x00271400014d7983 */ /* 0x000ee80000300800 */
[----:B------:R-:W3:Y:S04]  /*32380*/  LDL.LU R78, [R1+0x2710] ;  /* 0x00271000014e7983 */ /* 0x000ee80000300800 */
[----:B------:R-:W3:Y:S04]  /*32390*/  LDL.LU R79, [R1+0x270c] ;  /* 0x00270c00014f7983 */ /* 0x000ee80000300800 */
[----:B------:R-:W3:Y:S04]  /*323a0*/  LDL.LU R80, [R1+0x2708] ;  /* 0x0027080001507983 */ /* 0x000ee80000300800 */
[----:B------:R-:W3:Y:S04]  /*323b0*/  LDL.LU R81, [R1+0x2704] ;  /* 0x0027040001517983 */ /* 0x000ee80000300800 */
[----:B------:R-:W3:Y:S04]  /*323c0*/  LDL.LU R82, [R1+0x2700] ;  /* 0x0027000001527983 */ /* 0x000ee80000300800 */
[----:B------:R-:W3:Y:S01]  /*323d0*/  LDL.LU R83, [R1+0x26fc] ;  /* 0x0026fc0001537983 */ /* 0x000ee20000300800 */
[----:B------:R-:W-:-:S02]  /*323e0*/  PRMT R12, R85, 0x5410, R84 ;  /* 0x00005410550c7816 */ /* 0x000fc40000000054 */
[----:B------:R-:W-:Y:S01]  /*323f0*/  PRMT R13, R95, 0x5410, R86 ;  /* 0x000054105f0d7816 */ /* 0x000fe20000000056 */
        /* <DEDUP_REMOVED lines=9> */
[----:B------:R-:W3:Y:S04]  /*32490*/  LDL.LU R120, [R1+0x26dc] ;  /* 0x0026dc0001787983 */ /* 0x000ee80000300800 */
[----:B--2---:R0:W-:Y:S02]  /*324a0*/  STS.128 [R121], R220 ;  /* 0x000000dc79007388 */ /* 0x0041e40000000c00 */
[----:B0-----:R-:W-:Y:S01]  /*324b0*/  IMAD.MOV.U32 R223, RZ, RZ, R121 ;  /* 0x000000ffffdf7224 */ /* 0x001fe200078e0079 */
[----:B------:R-:W-:Y:S01]  /*324c0*/  PRMT R220, R123, 0x5410, R122 ;  /* 0x000054107bdc7816 */ /* 0x000fe2000000007a */
[----:B------:R-:W2:Y:S04]  /*324d0*/  LDL.LU R121, [R1+0x26d8] ;  /* 0x0026d80001797983 */ /* 0x000ea80000300800 */
[----:B------:R0:W-:Y:S04]  /*324e0*/  STS.128 [R223+0x4000], R216 ;  /* 0x004000d8df007388 */ /* 0x0001e80000000c00 */
[----:B------:R-:W3:Y:S04]  /*324f0*/  LDL.LU R122, [R1+0x26d4] ;  /* 0x0026d400017a7983 */ /* 0x000ee80000300800 */
[----:B------:R-:W2:Y:S04]  /*32500*/  LDL.LU R123, [R1+0x26d0] ;  /* 0x0026d000017b7983 */ /* 0x000ea80000300800 */
[----:B------:R1:W-:Y:S01]  /*32510*/  STS.128 [R223+0x8000], R20 ;  /* 0x00800014df007388 */ /* 0x0003e20000000c00 */
[----:B------:R-:W-:-:S02]  /*32520*/  PRMT R221, R129, 0x5410, R128 ;  /* 0x0000541081dd7816 */ /* 0x000fc40000000080 */
[----:B------:R-:W-:Y:S02]  /*32530*/  PRMT R222, R93, 0x5410, R134 ;  /* 0x000054105dde7816 */ /* 0x000fe40000000086 */
[----:B0-----:R-:W-:Y:S02]  /*32540*/  PRMT R216, R125, 0x5410, R124 ;  /* 0x000054107dd87816 */ /* 0x001fe4000000007c */
[----:B------:R-:W3:Y:S04]  /*32550*/  LDL.LU R124, [R1+0x26cc] ;  /* 0x0026cc00017c7983 */ /* 0x000ee80000300800 */
[----:B------:R-:W2:Y:S01]  /*32560*/  LDL.LU R125, [R1+0x26c8] ;  /* 0x0026c800017d7983 */ /* 0x000ea20000300800 */
[----:B-1----:R-:W-:-:S03]  /*32570*/  PRMT R20, R127, 0x5410, R126 ;  /* 0x000054107f147816 */ /* 0x002fc6000000007e */
[----:B------:R-:W3:Y:S04]  /*32580*/  LDL.LU R126, [R1+0x26c4] ;  /* 0x0026c400017e7983 */ /* 0x000ee80000300800 */
[----:B------:R-:W2:Y:S04]  /*32590*/  LDL.LU R127, [R1+0x26c0] ;  /* 0x0026c000017f7983 */ /* 0x000ea80000300800 */
[----:B------:R-:W3:Y:S04]  /*325a0*/  LDL.LU R128, [R1+0x26bc] ;  /* 0x0026bc0001807983 */ /* 0x000ee80000300800 */
[----:B------:R-:W2:Y:S01]  /*325b0*/  LDL.LU R129, [R1+0x26b8] ;  /* 0x0026b80001817983 */ /* 0x000ea20000300800 */
[----:B------:R-:W-:-:S02]  /*325c0*/  PRMT R217, R131, 0x5410, R130 ;  /* 0x0000541083d97816 */ /* 0x000fc40000000082 */
[----:B------:R-:W-:Y:S01]  /*325d0*/  PRMT R21, R133, 0x5410, R132 ;  /* 0x0000541085157816 */ /* 0x000fe20000000084 */
[----:B------:R-:W3:Y:S04]  /*325e0*/  LDL.LU R130, [R1+0x26b4] ;  /* 0x0026b40001827983 */ /* 0x000ee80000300800 */
[----:B------:R-:W2:Y:S04]  /*325f0*/  LDL.LU R131, [R1+0x26b0] ;  /* 0x0026b00001837983 */ /* 0x000ea80000300800 */
[----:B------:R-:W3:Y:S04]  /*32600*/  LDL.LU R132, [R1+0x26ac] ;  /* 0x0026ac0001847983 */ /* 0x000ee80000300800 */
[----:B------:R-:W2:Y:S04]  /*32610*/  LDL.LU R133, [R1+0x26a8] ;  /* 0x0026a80001857983 */ /* 0x000ea80000300800 */
[----:B------:R-:W3:Y:S04]  /*32620*/  LDL.LU R134, [R1+0x26a4] ;  /* 0x0026a40001867983 */ /* 0x000ee80000300800 */
[----:B------:R-:W2:Y:S01]  /*32630*/  LDL.LU R93, [R1+0x26a0] ;  /* 0x0026a000015d7983 */ /* 0x000ea20000300800 */
[----:B------:R-:W-:-:S02]  /*32640*/  PRMT R218, R206, 0x5410, R100 ;  /* 0x00005410ceda7816 */ /* 0x000fc40000000064 */
[----:B------:R-:W-:Y:S01]  /*32650*/  PRMT R22, R88, 0x5410, R135 ;  /* 0x0000541058167816 */ /* 0x000fe20000000087 */
[----:B------:R-:W2:Y:S04]  /*32660*/  LDL.LU R100, [R1+0x269c] ;  /* 0x00269c0001647983 */ /* 0x000ea80000300800 */
[----:B------:R-:W3:Y:S04]  /*32670*/  LDL R206, [R1+0xd10] ;  /* 0x000d100001ce7983 */ /* 0x000ee80000100800 */
[----:B------:R0:W-:Y:S04]  /*32680*/  STS.128 [R223+0xc000], R16 ;  /* 0x00c00010df007388 */ /* 0x0001e80000000c00 */
[----:B------:R-:W2:Y:S04]  /*32690*/  LDL.LU R135, [R1+0x2698] ;  /* 0x0026980001877983 */ /* 0x000ea80000300800 */
[----:B------:R-:W2:Y:S01]  /*326a0*/  LDL.LU R88, [R1+0x2694] ;  /* 0x0026940001587983 */ /* 0x000ea20000300800 */
[----:B------:R-:W-:-:S02]  /*326b0*/  PRMT R219, R139, 0x5410, R138 ;  /* 0x000054108bdb7816 */ /* 0x000fc4000000008a */
[----:B------:R-:W-:Y:S01]  /*326c0*/  PRMT R23, R141, 0x5410, R140 ;  /* 0x000054108d177816 */ /* 0x000fe2000000008c */
[----:B----4-:R1:W-:Y:S01]  /*326d0*/  STS.128 [R156], R12 ;  /* 0x0000000c9c007388 */ /* 0x0103e20000000c00 */
[----:B0-----:R-:W-:-:S03]  /*326e0*/  PRMT R223, R137, 0x5410, R136 ;  /* 0x0000541089df7816 */ /* 0x001fc60000000088 */
[----:B------:R-:W4:Y:S04]  /*326f0*/  LDL.LU R136, [R1+0x2690] ;  /* 0x0026900001887983 */ /* 0x000f280000300800 */
[----:B------:R-:W2:Y:S04]  /*32700*/  LDL.LU R137, [R1+0x268c] ;  /* 0x00268c0001897983 */ /* 0x000ea80000300800 */
[----:B------:R-:W4:Y:S04]  /*32710*/  LDL.LU R138, [R1+0x2688] ;  /* 0x00268800018a7983 */ /* 0x000f280000300800 */
[----:B------:R-:W2:Y:S04]  /*32720*/  LDL.LU R139, [R1+0x2684] ;  /* 0x00268400018b7983 */ /* 0x000ea80000300800 */
[----:B------:R-:W4:Y:S04]  /*32730*/  LDL.LU R140, [R1+0x2680] ;  /* 0x00268000018c7983 */ /* 0x000f280000300800 */
[----:B------:R-:W2:Y:S01]  /*32740*/  LDL.LU R141, [R1+0x267c] ;  /* 0x00267c00018d7983 */ /* 0x000ea20000300800 */
[----:B------:R-:W-:-:S02]  /*32750*/  PRMT R16, R143, 0x5410, R142 ;  /* 0x000054108f107816 */ /* 0x000fc4000000008e */
[----:B-1----:R-:W-:Y:S01]  /*32760*/  PRMT R12, R145, 0x5410, R144 ;  /* 0x00005410910c7816 */ /* 0x002fe20000000090 */
[----:B------:R-:W4:Y:S04]  /*32770*/  LDL.LU R142, [R1+0x2678] ;  /* 0x00267800018e7983 */ /* 0x000f280000300800 */
[----:B------:R-:W2:Y:S04]  /*32780*/  LDL.LU R143, [R1+0x2674] ;  /* 0x00267400018f7983 */ /* 0x000ea80000300800 */
[----:B------:R-:W4:Y:S04]  /*32790*/  LDL.LU R144, [R1+0x2670] ;  /* 0x0026700001907983 */ /* 0x000f280000300800 */
[----:B------:R-:W2:Y:S01]  /*327a0*/  LDL.LU R145, [R1+0x266c] ;  /* 0x00266c0001917983 */ /* 0x000ea20000300800 */
[----:B------:R-:W-:-:S02]  /*327b0*/  PRMT R17, R147, 0x5410, R146 ;  /* 0x0000541093117816 */ /* 0x000fc40000000092 */
[----:B------:R-:W-:Y:S01]  /*327c0*/  PRMT R13, R149, 0x5410, R148 ;  /* 0x00005410950d7816 */ /* 0x000fe20000000094 */
        /* <DEDUP_REMOVED lines=8> */
[----:B------:R-:W2:Y:S04]  /*32850*/  LDL.LU R108, [R1+0x2650] ;  /* 0x00265000016c7983 */ /* 0x000ea80000300800 */
[----:B------:R-:W4:Y:S01]  /*32860*/  LDL.LU R152, [R1+0x264c] ;  /* 0x00264c0001987983 */ /* 0x000f220000300800 */
[----:B------:R-:W-:-:S03]  /*32870*/  PRMT R19, R153, 0x5410, R115 ;  /* 0x0000541099137816 */ /* 0x000fc60000000073 */
[----:B------:R0:W-:Y:S04]  /*32880*/  STS.128 [R156+0x4000], R220 ;  /* 0x004000dc9c007388 */ /* 0x0001e80000000c00 */
[----:B------:R-:W2:Y:S04]  /*32890*/  LDL.LU R115, [R1+0x2648] ;  /* 0x0026480001737983 */ /* 0x000ea80000300800 */
[----:B------:R-:W4:Y:S01]  /*328a0*/  LDL.LU R153, [R1+0x2644] ;  /* 0x0026440001997983 */ /* 0x000f220000300800 */
[----:B------:R-:W-:-:S03]  /*328b0*/  PRMT R15, R155, 0x5410, R154 ;  /* 0x000054109b0f7816 */ /* 0x000fc6000000009a */
[----:B------:R-:W2:Y:S04]  /*328c0*/  LDL.LU R154, [R1+0x2640] ;  /* 0x00264000019a7983 */ /* 0x000ea80000300800 */
[----:B------:R-:W4:Y:S01]  /*328d0*/  LDL.LU R155, [R1+0x263c] ;  /* 0x00263c00019b7983 */ /* 0x000f220000300800 */
[----:B0-----:R-:W-:Y:S01]  /*328e0*/  IMAD.MOV.U32 R223, RZ, RZ, R156 ;  /* 0x000000ffffdf7224 */ /* 0x001fe200078e009c */
[----:B------:R-:W-:Y:S02]  /*328f0*/  PRMT R220, R158, 0x5410, R157 ;  /* 0x000054109edc7816 */ /* 0x000fe4000000009d */
[----:B------:R-:W2:Y:S04]  /*32900*/  LDL.LU R156, [R1+0x2638] ;  /* 0x00263800019c7983 */ /* 0x000ea80000300800 */
[----:B------:R0:W-:Y:S04]  /*32910*/  STS.128 [R223+0x8000], R216 ;  /* 0x008000d8df007388 */ /* 0x0001e80000000c00 */
[----:B------:R-:W4:Y:S04]  /*32920*/  LDL.LU R157, [R1+0x2634] ;  /* 0x00263400019d7983 */ /* 0x000f280000300800 */
[----:B------:R-:W2:Y:S01]  /*32930*/  LDL.LU R158, [R1+0x2630] ;  /* 0x00263000019e7983 */ /* 0x000ea20000300800 */
[----:B------:R-:W-:-:S02]  /*32940*/  PRMT R221, R162, 0x5410, R161 ;  /* 0x00005410a2dd7816 */ /* 0x000fc400000000a1 */
[----:B------:R-:W-:Y:S01]  /*32950*/  PRMT R222, R166, 0x5410, R165 ;  /* 0x00005410a6de7816 */ /* 0x000fe200000000a5 */
[----:B------:R1:W-:Y:S01]  /*32960*/  STS.128 [R223+0xc000], R20 ;  /* 0x00c00014df007388 */ /* 0x0003e20000000c00 */
[----:B0-----:R-:W-:-:S03]  /*32970*/  PRMT R216, R160, 0x5410, R159 ;  /* 0x00005410a0d87816 */ /* 0x001fc6000000009f */
[----:B------:R-:W4:Y:S04]  /*32980*/  LDL.LU R159, [R1+0x262c] ;  /* 0x00262c00019f7983 */ /* 0x000f280000300800 */
[----:B------:R-:W2:Y:S04]  /*32990*/  LDL.LU R160, [R1+0x2628] ;  /* 0x0026280001a07983 */ /* 0x000ea80000300800 */
[----:B------:R-:W4:Y:S04]  /*329a0*/  LDL.LU R161, [R1+0x2624] ;  /* 0x0026240001a17983 */ /* 0x000f280000300800 */
[----:B------:R-:W2:Y:S01]  /*329b0*/  LDL.LU R162, [R1+0x2620] ;  /* 0x0026200001a27983 */ /* 0x000ea20000300800 */
[----:B------:R-:W-:-:S03]  /*329c0*/  PRMT R217, R164, 0x5410, R163 ;  /* 0x00005410a4d97816 */ /* 0x000fc600000000a3 */
[----:B------:R-:W4:Y:S04]  /*329d0*/  LDL.LU R163, [R1+0x261c] ;  /* 0x00261c0001a37983 */ /* 0x000f280000300800 */
[----:B------:R-:W2:Y:S04]  /*329e0*/  LDL.LU R164, [R1+0x2618] ;  /* 0x0026180001a47983 */ /* 0x000ea80000300800 */
[----:B------:R-:W4:Y:S04]  /*329f0*/  LDL.LU R165, [R1+0x2614] ;  /* 0x0026140001a57983 */ /* 0x000f280000300800 */
[----:B------:R-:W2:Y:S01]  /*32a00*/  LDL.LU R166, [R1+0x2610] ;  /* 0x0026100001a67983 */ /* 0x000ea20000300800 */
[----:B------:R-:W-:-:S02]  /*32a10*/  PRMT R218, R99, 0x5410, R117 ;  /* 0x0000541063da7816 */ /* 0x000fc40000000075 */
[----:B-1----:R-:W-:Y:S01]  /*32a20*/  PRMT R223, R168, 0x5410, R233 ;  /* 0x00005410a8df7816 */ /* 0x002fe200000000e9 */
[----:B------:R-:W4:Y:S04]  /*32a30*/  LDL.LU R117, [R1+0x260c] ;  /* 0x00260c0001757983 */ /* 0x000f280000300800 */
[----:B------:R-:W4:Y:S04]  /*32a40*/  LDL.LU R99, [R1+0x2608] ;  /* 0x0026080001637983 */ /* 0x000f280000300800 */
[----:B------:R-:W4:Y:S04]  /*32a50*/  LDL.LU R233, [R1+0x2604] ;  /* 0x0026040001e97983 */ /* 0x000f280000300800 */
[----:B------:R-:W2:Y:S01]  /*32a60*/  LDL R168, [R1+0xd0c] ;  /* 0x000d0c0001a87983 */ /* 0x000ea20000100800 */
[----:B------:R-:W-:-:S02]  /*32a70*/  PRMT R219, R229, 0x5410, R231 ;  /* 0x00005410e5db7816 */ /* 0x000fc400000000e7 */
[----:B------:R-:W-:Y:S01]  /*32a80*/  PRMT R20, R0, 0x5410, R227 ;  /* 0x0000541000147816 */ /* 0x000fe200000000e3 */
[----:B------:R-:W4:Y:S04]  /*32a90*/  LDL.LU R231, [R1+0x2600] ;  /* 0x0026000001e77983 */ /* 0x000f280000300800 */
[----:B------:R-:W4:Y:S04]  /*32aa0*/  LDL.LU R229, [R1+0x25fc] ;  /* 0x0025fc0001e57983 */ /* 0x000f280000300800 */
[----:B------:R-:W4:Y:S04]  /*32ab0*/  LDL.LU R227, [R1+0x25f8] ;  /* 0x0025f80001e37983 */ /* 0x000f280000300800 */
[----:B------:R-:W4:Y:S01]  /*32ac0*/  LDL.LU R0, [R1+0x25f4] ;  /* 0x0025f40001007983 */ /* 0x000f220000300800 */
[----:B------:R-:W-:-:S02]  /*32ad0*/  PRMT R21, R2, 0x5410, R226 ;  /* 0x0000541002157816 */ /* 0x000fc400000000e2 */
[----:B------:R-:W-:Y:S02]  /*32ae0*/  PRMT R22, R6, 0x5410, R7 ;  /* 0x0000541006167816 */ /* 0x000fe40000000007 */
[----:B------:R-:W-:Y:S01]  /*32af0*/  PRMT R23, R211, 0x5410, R212 ;  /* 0x00005410d3177816 */ /* 0x000fe200000000d4 */
[----:B---3--:R0:W-:Y:S04]  /*32b00*/  STS.128 [R206], R16 ;  /* 0x00000010ce007388 */ /* 0x0081e80000000c00 */
[----:B------:R1:W-:Y:S04]  /*32b10*/  STS.128 [R206+0x4000], R12 ;  /* 0x0040000cce007388 */ /* 0x0003e80000000c00 */
[----:B------:R-:W-:Y:S04]  /*32b20*/  STS.128 [R206+0x8000], R220 ;  /* 0x008000dcce007388 */ /* 0x000fe80000000c00 */
[----:B------:R-:W-:Y:S01]  /*32b30*/  STS.128 [R206+0xc000], R216 ;  /* 0x00c000d8ce007388 */ /* 0x000fe20000000c00 */
[----:B0-----:R-:W-:-:S02]  /*32b40*/  PRMT R16, R232, 0x5410, R225 ;  /* 0x00005410e8107816 */ /* 0x001fc400000000e1 */
[----:B-1----:R-:W-:Y:S01]  /*32b50*/  PRMT R12, R228, 0x5410, R230 ;  /* 0x00005410e40c7816 */ /* 0x002fe200000000e6 */
        /* <DEDUP_REMOVED lines=8> */
[----:B------:R-:W3:Y:S01]  /*32be0*/  LDL.LU R11, [R1+0x25d8] ;  /* 0x0025d800010b7983 */ /* 0x000ee20000300800 */
[----:B------:R-:W-:-:S03]  /*32bf0*/  PRMT R19, R209, 0x5410, R210 ;  /* 0x00005410d1137816 */ /* 0x000fc600000000d2 */
[----:B------:R-:W3:Y:S01]  /*32c00*/  LDL.LU R10, [R1+0x25d4] ;  /* 0x0025d400010a7983 */ /* 0x000ee20000300800 */
[----:B------:R-:W-:-:S03]  /*32c10*/  PRMT R13, R8, 0x5410, R9 ;  /* 0x00005410080d7816 */ /* 0x000fc60000000009 */
[----:B------:R-:W3:Y:S04]  /*32c20*/  LDL.LU R9, [R1+0x25d0] ;  /* 0x0025d00001097983 */ /* 0x000ee80000300800 */
[----:B------:R-:W3:Y:S04]  /*32c30*/  LDL.LU R8, [R1+0x25cc] ;  /* 0x0025cc0001087983 */ /* 0x000ee80000300800 */
[----:B------:R-:W3:Y:S04]  /*32c40*/  LDL.LU R7, [R1+0x25c8] ;  /* 0x0025c80001077983 */ /* 0x000ee80000300800 */
[----:B------:R-:W3:Y:S04]  /*32c50*/  LDL.LU R6, [R1+0x25c4] ;  /* 0x0025c40001067983 */ /* 0x000ee80000300800 */
[----:B------:R-:W3:Y:S04]  /*32c60*/  LDL.LU R5, [R1+0x25c0] ;  /* 0x0025c00001057983 */ /* 0x000ee80000300800 */
[----:B--2---:R-:W-:Y:S04]  /*32c70*/  STS.128 [R168], R20 ;  /* 0x00000014a8007388 */ /* 0x004fe80000000c00 */
[----:B------:R0:W-:Y:S02]  /*32c80*/  STS.128 [R168+0x4000], R16 ;  /* 0x00400010a8007388 */ /* 0x0001e40000000c00 */
[----:B0-----:R-:W-:-:S02]  /*32c90*/  PRMT R16, R167, 0x5410, R193 ;  /* 0x00005410a7107816 */ /* 0x001fc400000000c1 */
[----:B------:R-:W2:Y:S01]  /*32ca0*/  LDL R167, [R1+0xd08] ;  /* 0x000d080001a77983 */ /* 0x000ea20000100800 */
[----:B------:R-:W-:-:S03]  /*32cb0*/  PRMT R21, R151, 0x5410, R188 ;  /* 0x0000541097157816 */ /* 0x000fc600000000bc */
[----:B------:R-:W4:Y:S01]  /*32cc0*/  LDL R151, [R1+0x2218] ;  /* 0x0022180001977983 */ /* 0x000f220000100800 */
        /* <DEDUP_REMOVED lines=12> */
[----:B------:R-:W-:Y:S01]  /*32d90*/  PRMT R23, R172, 0x5410, R173 ;  /* 0x00005410ac177816 */ /* 0x000fe200000000ad */
[----:B------:R0:W-:Y:S01]  /*32da0*/  STS.128 [R168+0x8000], R12 ;  /* 0x0080000ca8007388 */ /* 0x0001e20000000c00 */
[----:B------:R-:W-:Y:S02]  /*32db0*/  PRMT R17, R186, 0x5410, R187 ;  /* 0x00005410ba117816 */ /* 0x000fe400000000bb */
[----:B------:R-:W-:Y:S02]  /*32dc0*/  PRMT R18, R178, 0x5410, R179 ;  /* 0x00005410b2127816 */ /* 0x000fe400000000b3 */
[----:B------:R-:W-:Y:S01]  /*32dd0*/  PRMT R19, R170, 0x5410, R171 ;  /* 0x00005410aa137816 */ /* 0x000fe200000000ab */
[----:B------:R-:W-:Y:S01]  /*32de0*/  STS.128 [R168+0xc000], R220 ;  /* 0x00c000dca8007388 */ /* 0x000fe20000000c00 */
[----:B0-----:R-:W-:Y:S02]  /*32df0*/  PRMT R12, R191, 0x5410, R192 ;  /* 0x00005410bf0c7816 */ /* 0x001fe400000000c0 */
[----:B------:R-:W-:-:S02]  /*32e00*/  PRMT R13, R184, 0x5410, R185 ;  /* 0x00005410b80d7816 */ /* 0x000fc400000000b9 */
[----:B------:R-:W-:Y:S02]  /*32e10*/  PRMT R14, R176, 0x5410, R177 ;  /* 0x00005410b00e7816 */ /* 0x000fe400000000b1 */
[----:B------:R-:W-:Y:S01]  /*32e20*/  PRMT R15, R169, 0x5410, R3 ;  /* 0x00005410a90f7816 */ /* 0x000fe20000000003 */
[----:B--2---:R-:W-:Y:S04]  /*32e30*/  STS.128 [R167], R216 ;  /* 0x000000d8a7007388 */ /* 0x004fe80000000c00 */
[----:B------:R-:W-:Y:S04]  /*32e40*/  STS.128 [R167+0x4000], R20 ;  /* 0x00400014a7007388 */ /* 0x000fe80000000c00 */
[----:B------:R-:W-:Y:S04]  /*32e50*/  STS.128 [R167+0x8000], R16 ;  /* 0x00800010a7007388 */ /* 0x000fe80000000c00 */
[----:B------:R-:W-:Y:S04]  /*32e60*/  STS.128 [R167+0xc000], R12 ;  /* 0x00c0000ca7007388 */ /* 0x000fe80000000c00 */
[----:B----4-:R-:W-:Y:S04]  /*32e70*/  STS.U8 [R151+0x10000], R166 ;  /* 0x010000a697007388 */ /* 0x010fe80000000000 */
[----:B------:R-:W-:Y:S04]  /*32e80*/  STS.U8 [R151+0x10400], R165 ;  /* 0x010400a597007388 */ /* 0x000fe80000000000 */
        /* <DEDUP_REMOVED lines=14> */
[----:B---3--:R-:W-:Y:S04]  /*32f70*/  STS.U8 [R11+0x10080], R149 ;  /* 0x010080950b007388 */ /* 0x008fe80000000000 */
        /* <DEDUP_REMOVED lines=80> */
[----:B------:R0:W-:Y:S04]  /*33480*/  STS.U8 [R6+0x13700], R24 ;  /* 0x0137001806007388 */ /* 0x0001e80000000000 */
[----:B------:R-:W-:Y:S04]  /*33490*/  STS.U8 [R6+0x12b00], R27 ;  /* 0x012b001b06007388 */ /* 0x000fe80000000000 */
[----:B------:R1:W-:Y:S04]  /*334a0*/  STS.U8 [R6+0x12f00], R26 ;  /* 0x012f001a06007388 */ /* 0x0003e80000000000 */
[----:B------:R-:W-:Y:S04]  /*334b0*/  STS.U8 [R6+0x12300], R29 ;  /* 0x0123001d06007388 */ /* 0x000fe80000000000 */
[----:B------:R2:W-:Y:S04]  /*334c0*/  STS.U8 [R6+0x12700], R28 ;  /* 0x0127001c06007388 */ /* 0x0005e80000000000 */
[----:B------:R-:W-:Y:S04]  /*334d0*/  STS.U8 [R6+0x11b00], R31 ;  /* 0x011b001f06007388 */ /* 0x000fe80000000000 */
[----:B------:R3:W-:Y:S04]  /*334e0*/  STS.U8 [R6+0x11f00], R30 ;  /* 0x011f001e06007388 */ /* 0x0007e80000000000 */
[----:B------:R-:W-:Y:S04]  /*334f0*/  STS.U8 [R6+0x11300], R33 ;  /* 0x0113002106007388 */ /* 0x000fe80000000000 */
[----:B0-----:R-:W4:Y:S04]  /*33500*/  LDL.LU.64 R24, [R1+0x400] ;  /* 0x0004000001187983 */ /* 0x001f280000300a00 */
[----:B------:R0:W-:Y:S04]  /*33510*/  STS.U8 [R6+0x11700], R32 ;  /* 0x0117002006007388 */ /* 0x0001e80000000000 */
[----:B-1----:R-:W4:Y:S04]  /*33520*/  LDL.LU.64 R26, [R1+0x408] ;  /* 0x00040800011a7983 */ /* 0x002f280000300a00 */
[----:B------:R-:W-:Y:S04]  /*33530*/  STS.U8 [R6+0x10b00], R35 ;  /* 0x010b002306007388 */ /* 0x000fe80000000000 */
[----:B--2---:R-:W4:Y:S04]  /*33540*/  LDL.LU.64 R28, [R1+0x410] ;  /* 0x00041000011c7983 */ /* 0x004f280000300a00 */
[----:B------:R1:W-:Y:S04]  /*33550*/  STS.U8 [R6+0x10f00], R34 ;  /* 0x010f002206007388 */ /* 0x0003e80000000000 */
[----:B---3--:R-:W4:Y:S04]  /*33560*/  LDL.LU.64 R30, [R1+0x418] ;  /* 0x00041800011e7983 */ /* 0x008f280000300a00 */
[----:B------:R-:W-:Y:S04]  /*33570*/  STS.U8 [R6+0x10300], R37 ;  /* 0x0103002506007388 */ /* 0x000fe80000000000 */
[----:B------:R2:W-:Y:S04]  /*33580*/  STS.U8 [R6+0x10700], R36 ;  /* 0x0107002406007388 */ /* 0x0005e80000000000 */
[----:B0-----:R-:W4:Y:S04]  /*33590*/  LDL.LU.64 R32, [R1+0x420] ;  /* 0x0004200001207983 */ /* 0x001f280000300a00 */
[----:B-1----:R-:W4:Y:S04]  /*335a0*/  LDL.LU.64 R34, [R1+0x428] ;  /* 0x0004280001227983 */ /* 0x002f280000300a00 */
[----:B--2---:R-:W4:Y:S04]  /*335b0*/  LDL.LU.64 R36, [R1+0x430] ;  /* 0x0004300001247983 */ /* 0x004f280000300a00 */
[----:B------:R-:W4:Y:S04]  /*335c0*/  LDL.LU.64 R38, [R1+0x438] ;  /* 0x0004380001267983 */ /* 0x000f280000300a00 */
        /* <DEDUP_REMOVED lines=23> */
[----:B------:R-:W4:Y:S01]  /*33740*/  LDL.LU.64 R86, [R1+0x4f8] ;  /* 0x0004f80001567983 */ /* 0x000f220000300a00 */
[----:B------:R-:W0:Y:S03]  /*33750*/  S2R R12, SR_CgaCtaId ;  /* 0x00000000000c7919 */ /* 0x000e260000008800 */
        /* <DEDUP_REMOVED lines=17> */
[----:B------:R-:W-:Y:S01]  /*33870*/  STS.U8 [R5+0x13b80], R238 ;  /* 0x013b80ee05007388 */ /* 0x000fe20000000000 */
[----:B------:R1:W-:Y:S06]  /*33880*/  MEMBAR.ALL.CTA ;  /* 0x0000000000007992 */ /* 0x0003ec0000008000 */
[----:B-1----:R-:W1:Y:S01]  /*33890*/  FENCE.VIEW.ASYNC.S ;  /* 0x00000000000073c6 */ /* 0x002e620000000000 */
[----:B------:R-:W-:-:S04]  /*338a0*/  MOV R3, 0x400 ;  /* 0x0000040000037802 */ /* 0x000fc80000000f00 */
[----:B0-----:R-:W-:Y:S01]  /*338b0*/  LEA R3, R12, R3, 0x18 ;  /* 0x000000030c037211 */ /* 0x001fe200078ec0ff */
[----:B-1----:R-:W-:Y:S03]  /*338c0*/  BAR.SYNC.DEFER_BLOCKING 0x0 ;  /* 0x0000000000007b1d */ /* 0x002fe60000010000 */
[----:B------:R-:W-:-:S04]  /*338d0*/  SHF.R.U32.HI R3, RZ, 0x4, R3 ;  /* 0x00000004ff037819 */ /* 0x000fc80000011603 */
[----:B------:R-:W-:-:S04]  /*338e0*/  SGXT.U32 R3, R3, 0xe ;  /* 0x0000000e0303781a */ /* 0x000fc80000000000 */
[----:B------:R-:W-:Y:S01]  /*338f0*/  R2UR UR16, R3 ;  /* 0x00000000031072ca */ /* 0x000fe200000e0000 */
[----:B------:R-:W-:Y:S01]  /*33900*/  UMOV UR17, 0x40000040 ;  /* 0x4000004000117882 */ /* 0x000fe20000000000 */
[----:B----4-:R-:W-:-:S11]  /*33910*/  WARPGROUP.ARRIVE ;  /* 0x00000000000079c5 */ /* 0x010fd60000000000 */
[----:B------:R-:W-:Y:S03]  /*33920*/  QGMMA.64x128x32.F32.E5M2.E5M2 R24, gdesc[UR16], R24, gsb0 ;  /* 0x01e00000101879f3 */ /* 0x000fe60008003818 */
[----:B------:R-:W-:Y:S02]  /*33930*/  WARPGROUP.DEPBAR.LE gsb0, 0x0 ;  /* 0x00008000000079c5 */ /* 0x000fe40000010000 */
[----:B------:R-:W-:-:S07]  /*33940*/  WARPGROUP.ARRIVE ;  /* 0x00000000000079c5 */ /* 0x000fce0000000000 */
[----:B------:R-:W-:Y:S03]  /*33950*/  QGMMA.64x128x32.F32.E5M2.E5M2 R24, gdesc[UR4], R24, gsb0 ;  /* 0x01e00000041879f3 */ /* 0x000fe60008003818 */
[----:B------:R-:W-:Y:S02]  /*33960*/  WARPGROUP.DEPBAR.LE gsb0, 0x0 ;  /* 0x00008000000079c5 */ /* 0x000fe40000010000 */
[----:B------:R-:W-:-:S07]  /*33970*/  WARPGROUP.ARRIVE ;  /* 0x00000000000079c5 */ /* 0x000fce0000000000 */
[----:B------:R-:W-:Y:S01]  /*33980*/  QGMMA.64x128x32.F32.E5M2.E5M2 R24, gdesc[UR8], R24, gsb0 ;  /* 0x01e00000081879f3 */ /* 0x000fe20008003818 */
[----:B------:R-:W-:Y:S04]  /*33990*/  STL.64 [R1+0x25b8], R236 ;  /* 0x0025b8ec01007387 */ /* 0x000fe80000100a00 */
[----:B------:R-:W-:Y:S04]  /*339a0*/  STL.64 [R1+0x25b0], R234 ;  /* 0x0025b0ea01007387 */ /* 0x000fe80000100a00 */
[----:B------:R-:W-:Y:S04]  /*339b0*/  STL.64 [R1+0x25a8], R232 ;  /* 0x0025a8e801007387 */ /* 0x000fe80000100a00 */
[----:B------:R-:W-:Y:S04]  /*339c0*/  STL.64 [R1+0x25a0], R230 ;  /* 0x0025a0e601007387 */ /* 0x000fe80000100a00 */
[----:B------:R-:W-:Y:S04]  /*339d0*/  STL.64 [R1+0x2598], R228 ;  /* 0x002598e401007387 */ /* 0x000fe80000100a00 */
[----:B------:R-:W-:Y:S04]  /*339e0*/  STL.64 [R1+0x2590], R226 ;  /* 0x002590e201007387 */ /* 0x000fe80000100a00 */
[----:B------:R0:W-:Y:S04]  /*339f0*/  STL.64 [R1+0x2588], R224 ;  /* 0x002588e001007387 */ /* 0x0001e80000100a00 */
[----:B------:R-:W2:Y:S04]  /*33a00*/  LDL.LU.64 R184, [R1+0x300] ;  /* 0x0003000001b87983 */ /* 0x000ea80000300a00 */
[----:B------:R-:W2:Y:S04]  /*33a10*/  LDL.LU.64 R186, [R1+0x308] ;  /* 0x0003080001ba7983 */ /* 0x000ea80000300a00 */
[----:B------:R-:W2:Y:S01]  /*33a20*/  LDL.LU.64 R188, [R1+0x310] ;  /* 0x0003100001bc7983 */ /* 0x000ea20000300a00 */
[----:B------:R-:W-:-:S02]  /*33a30*/  WARPGROUP.DEPBAR.LE gsb0, 0x0 ;  /* 0x00008000000079c5 */ /* 0x000fc40000010000 */
[----:B------:R-:W-:-:S06]  /*33a40*/  WARPGROUP.ARRIVE ;  /* 0x00000000000079c5 */ /* 0x000fcc0000000000 */
[----:B------:R-:W-:Y:S03]  /*33a50*/  QGMMA.64x128x32.F32.E5M2.E5M2 R24, gdesc[UR12], R24, gsb0 ;  /* 0x01e000000c1879f3 */ /* 0x000fe60008003818 */
[----:B------:R-:W-:Y:S02]  /*33a60*/  WARPGROUP.DEPBAR.LE gsb0, 0x0 ;  /* 0x00008000000079c5 */ /* 0x000fe40000010000 */
[----:B------:R1:W-:Y:S04]  /*33a70*/  STL.64 [R1+0x400], R24 ;  /* 0x0004001801007387 */ /* 0x0003e80000100a00 */
        /* <DEDUP_REMOVED lines=31> */
[----:B------:R-:W2:Y:S04]  /*33c70*/  LDL.LU.64 R190, [R1+0x318] ;  /* 0x0003180001be7983 */ /* 0x000ea80000300a00 */
        /* <DEDUP_REMOVED lines=16> */
[----:B0-----:R-:W2:Y:S04]  /*33d80*/  LDL.LU.64 R224, [R1+0x3a0] ;  /* 0x0003a00001e07983 */ /* 0x001ea80000300a00 */
        /* <DEDUP_REMOVED lines=10> */
[----:B------:R-:W2:Y:S01]  /*33e30*/  LDL.LU.64 R246, [R1+0x3f8] ;  /* 0x0003f80001f67983 */ /* 0x000ea20000300a00 */
[----:B------:R-:W-:Y:S01]  /*33e40*/  UIADD3.64 UR52, UR4, 0x1fe, URZ ;  /* 0x000001fe04347897 */ /* 0x000fe2000fffe03f */
[----:B------:R-:W-:Y:S01]  /*33e50*/  UMOV UR54, UR18 ;  /* 0x0000001200367c82 */ /* 0x000fe20008000000 */
[----:B------:R-:W-:Y:S01]  /*33e60*/  UMOV UR55, UR19 ;  /* 0x0000001300377c82 */ /* 0x000fe20008000000 */
[----:B------:R-:W-:Y:S01]  /*33e70*/  UIADD3.64 UR48, UR4, 0x200, URZ ;  /* 0x0000020004307897 */ /* 0x000fe2000fffe03f */
[----:B------:R-:W-:Y:S01]  /*33e80*/  UMOV UR50, UR6 ;  /* 0x0000000600327c82 */ /* 0x000fe20008000000 */
[----:B------:R-:W-:Y:S01]  /*33e90*/  UMOV UR51, UR7 ;  /* 0x0000000700337c82 */ /* 0x000fe20008000000 */
[----:B-1----:R-:W2:Y:S04]  /*33ea0*/  LDL.LU.64 R24, [R1+0x200] ;  /* 0x0002000001187983 */ /* 0x002ea80000300a00 */
[----:B---3--:R-:W3:Y:S04]  /*33eb0*/  LDL.LU.64 R26, [R1+0x208] ;  /* 0x00020800011a7983 */ /* 0x008ee80000300a00 */
[----:B----4-:R-:W3:Y:S04]  /*33ec0*/  LDL.LU.64 R28, [R1+0x210] ;  /* 0x00021000011c7983 */ /* 0x010ee80000300a00 */
[----:B------:R-:W3:Y:S04]  /*33ed0*/  LDL.LU.64 R30, [R1+0x218] ;  /* 0x00021800011e7983 */ /* 0x000ee80000300a00 */
        /* <DEDUP_REMOVED lines=60> */
[----:B--2---:R-:W-:-:S06]  /*342a0*/  WARPGROUP.ARRIVE ;  /* 0x00000000000079c5 */ /* 0x004fcc0000000000 */
[----:B------:R-:W-:Y:S01]  /*342b0*/  QGMMA.64x128x32.F32.E5M2.E5M2 R184, gdesc[UR52], R184, gsb0 ;  /* 0x01e0000034b879f3 */ /* 0x000fe200080038b8 */
[----:B------:R-:W-:Y:S01]  /*342c0*/  UIADD3.64 UR52, UR4, 0x202, URZ ;  /* 0x0000020204347897 */ /* 0x000fe2000fffe03f */
[----:B------:R-:W-:Y:S01]  /*342d0*/  UMOV UR54, UR10 ;  /* 0x0000000a00367c82 */ /* 0x000fe20008000000 */
[----:B------:R-:W-:Y:S01]  /*342e0*/  UMOV UR55, UR11 ;  /* 0x0000000b00377c82 */ /* 0x000fe20008000000 */
[----:B------:R-:W-:Y:S02]  /*342f0*/  WARPGROUP.DEPBAR.LE gsb0, 0x0 ;  /* 0x00008000000079c5 */ /* 0x000fe40000010000 */
[----:B------:R-:W-:-:S06]  /*34300*/  WARPGROUP.ARRIVE ;  /* 0x00000000000079c5 */ /* 0x000fcc0000000000 */
        /* <DEDUP_REMOVED lines=17> */
[----:B---3--:R-:W-:-:S06]  /*34420*/  WARPGROUP.ARRIVE ;  /* 0x00000000000079c5 */ /* 0x008fcc0000000000 */
        /* <DEDUP_REMOVED lines=23> */
[----:B----4-:R-:W-:-:S06]  /*345a0*/  WARPGROUP.ARRIVE ;  /* 0x00000000000079c5 */ /* 0x010fcc0000000000 */
        /* <DEDUP_REMOVED lines=10> */
[----:B------:R-:W-:Y:S04]  /*34650*/  STL.64 [R1+0x300], R184 ;  /* 0x000300b801007387 */ /* 0x000fe80000100a00 */
[----:B------:R-:W-:Y:S04]  /*34660*/  STL.64 [R1+0x308], R186 ;  /* 0x000308ba01007387 */ /* 0x000fe80000100a00 */
[----:B------:R-:W-:Y:S04]  /*34670*/  STL.64 [R1+0x310], R188 ;  /* 0x000310bc01007387 */ /* 0x000fe80000100a00 */
[----:B------:R-:W-:Y:S01]  /*34680*/  STL.64 [R1+0x318], R190 ;  /* 0x000318be01007387 */ /* 0x000fe20000100a00 */
[----:B------:R-:W-:-:S02]  /*34690*/  WARPGROUP.DEPBAR.LE gsb0, 0x0 ;  /* 0x00008000000079c5 */ /* 0x000fc40000010000 */
[----:B------:R-:W-:-:S06]  /*346a0*/  WARPGROUP.ARRIVE ;  /* 0x00000000000079c5 */ /* 0x000fcc0000000000 */
[----:B------:R-:W-:Y:S01]  /*346b0*/  QGMMA.64x128x32.F32.E5M2.E5M2 R120, gdesc[UR52], R120, gsb0 ;  /* 0x01e00000347879f3 */ /* 0x000fe20008003878 */
        /* <DEDUP_REMOVED lines=22> */
[----:B------:R0:W-:Y:S04]  /*34820*/  STL.64 [R1+0x3d0], R236 ;  /* 0x0003d0ec01007387 */ /* 0x0001e80000100a00 */
[----:B------:R-:W-:Y:S04]  /*34830*/  STL.64 [R1+0x3d8], R238 ;  /* 0x0003d8ee01007387 */ /* 0x000fe80000100a00 */
[----:B------:R-:W-:Y:S04]  /*34840*/  STL.64 [R1+0x3e0], R240 ;  /* 0x0003e0f001007387 */ /* 0x000fe80000100a00 */
[----:B------:R-:W-:Y:S04]  /*34850*/  STL.64 [R1+0x3e8], R242 ;  /* 0x0003e8f201007387 */ /* 0x000fe80000100a00 */
[----:B------:R-:W-:Y:S04]  /*34860*/  STL.64 [R1+0x3f0], R244 ;  /* 0x0003f0f401007387 */ /* 0x000fe80000100a00 */
[----:B------:R-:W-:Y:S04]  /*34870*/  STL.64 [R1+0x3f8], R246 ;  /* 0x0003f8f601007387 */ /* 0x000fe80000100a00 */
[----:B0-----:R-:W2:Y:S04]  /*34880*/  LDL.LU.64 R236, [R1+0x25b8] ;  /* 0x0025b80001ec7983 */ /* 0x001ea80000300a00 */
[----:B------:R-:W3:Y:S04]  /*34890*/  LDL.LU.64 R234, [R1+0x25b0] ;  /* 0x0025b00001ea7983 */ /* 0x000ee80000300a00 */
[----:B------:R-:W4:Y:S04]  /*348a0*/  LDL.LU.64 R232, [R1+0x25a8] ;  /* 0x0025a80001e87983 */ /* 0x000f280000300a00 */
[----:B------:R-:W2:Y:S04]  /*348b0*/  LDL.LU.64 R230, [R1+0x25a0] ;  /* 0x0025a00001e67983 */ /* 0x000ea80000300a00 */
[----:B------:R-:W3:Y:S04]  /*348c0*/  LDL.LU.64 R228, [R1+0x2598] ;  /* 0x0025980001e47983 */ /* 0x000ee80000300a00 */
[----:B------:R-:W4:Y:S04]  /*348d0*/  LDL.LU.64 R226, [R1+0x2590] ;  /* 0x0025900001e27983 */ /* 0x000f280000300a00 */
[----:B------:R-:W2:Y:S04]  /*348e0*/  LDL.LU.64 R224, [R1+0x2588] ;  /* 0x0025880001e07983 */ /* 0x000ea80000300a00 */
        /* <DEDUP_REMOVED lines=35> */
[----:B0-----:R-:W3:Y:S04]  /*34b20*/  LDL.LU.64 R86, [R1+0x2580] ;  /* 0x0025800001567983 */ /* 0x001ee80000300a00 */
[----:B------:R-:W4:Y:S04]  /*34b30*/  LDL.LU.64 R84, [R1+0x2578] ;  /* 0x0025780001547983 */ /* 0x000f280000300a00 */
[----:B------:R-:W2:Y:S04]  /*34b40*/  LDL.LU.64 R82, [R1+0x2570] ;  /* 0x0025700001527983 */ /* 0x000ea80000300a00 */
        /* <DEDUP_REMOVED lines=31> */
[----:B------:R-:W4:Y:S01]  /*34d40*/  LDL.LU.64 R210, [R1+0x2470] ;  /* 0x0024700001d27983 */ /* 0x000f220000300a00 */
[----:B------:R-:W-:-:S02]  /*34d50*/  IMAD.MOV.U32 R12, RZ, RZ, R89 ;  /* 0x000000ffff0c7224 */ /* 0x000fc400078e0059 */
[----:B------:R-:W-:Y:S02]  /*34d60*/  IMAD.MOV.U32 R252, RZ, RZ, R88 ;  /* 0x000000fffffc7224 */ /* 0x000fe400078e0058 */
[----:B------:R-:W-:Y:S02]  /*34d70*/  IMAD.MOV.U32 R14, RZ, RZ, R91 ;  /* 0x000000ffff0e7224 */ /* 0x000fe400078e005b */
[----:B------:R-:W-:Y:S02]  /*34d80*/  IMAD.MOV.U32 R13, RZ, RZ, R90 ;  /* 0x000000ffff0d7224 */ /* 0x000fe400078e005a */
[----:B------:R-:W-:Y:S02]  /*34d90*/  IMAD.MOV.U32 R16, RZ, RZ, R93 ;  /* 0x000000ffff107224 */ /* 0x000fe400078e005d */
[----:B------:R-:W-:Y:S02]  /*34da0*/  IMAD.MOV.U32 R15, RZ, RZ, R92 ;  /* 0x000000ffff0f7224 */ /* 0x000fe400078e005c */
[----:B------:R-:W-:-:S02]  /*34db0*/  IMAD.MOV.U32 R18, RZ, RZ, R95 ;  /* 0x000000ffff127224 */ /* 0x000fc400078e005f */
[----:B------:R-:W-:Y:S02]  /*34dc0*/  IMAD.MOV.U32 R17, RZ, RZ, R94 ;  /* 0x000000ffff117224 */ /* 0x000fe400078e005e */
[----:B------:R-:W-:Y:S02]  /*34dd0*/  IMAD.MOV.U32 R222, RZ, RZ, R97 ;  /* 0x000000ffffde7224 */ /* 0x000fe400078e0061 */
[----:B------:R-:W-:Y:S02]  /*34de0*/  IMAD.MOV.U32 R19, RZ, RZ, R96 ;  /* 0x000000ffff137224 */ /* 0x000fe400078e0060 */
[----:B------:R-:W-:Y:S02]  /*34df0*/  IMAD.MOV.U32 R220, RZ, RZ, R99 ;  /* 0x000000ffffdc7224 */ /* 0x000fe400078e0063 */
[----:B------:R-:W-:Y:S02]  /*34e00*/  IMAD.MOV.U32 R248, RZ, RZ, R98 ;  /* 0x000000fffff87224 */ /* 0x000fe400078e0062 */
[----:B------:R-:W-:Y:S01]  /*34e10*/  IMAD.MOV.U32 R3, RZ, RZ, R101 ;  /* 0x000000ffff037224 */ /* 0x000fe200078e0065 */
[----:B------:R-:W-:-:S02]  /*34e20*/  WARPGROUP.DEPBAR.LE gsb0, 0x0 ;  /* 0x00008000000079c5 */ /* 0x000fc40000010000 */
        /* <DEDUP_REMOVED lines=45> */
[----:B0-----:R-:W4:Y:S04]  /*35100*/  LDL.LU.64 R182, [R1+0x2400] ;  /* 0x0024000001b67983 */ /* 0x001f280000300a00 */
        /* <DEDUP_REMOVED lines=15> */
[----:B------:R-:W2:Y:S04]  /*35200*/  LDL.LU.64 R88, [R1] ;  /* 0x0000000001587983 */ /* 0x000ea80000300a00 */
[----:B------:R-:W2:Y:S04]  /*35210*/  LDL.LU.64 R90, [R1+0x8] ;  /* 0x00000800015a7983 */ /* 0x000ea80000300a00 */
[----:B------:R-:W2:Y:S04]  /*35220*/  LDL.LU.64 R92, [R1+0x10] ;  /* 0x00001000015c7983 */ /* 0x000ea80000300a00 */
[----:B------:R-:W2:Y:S04]  /*35230*/  LDL.LU.64 R94, [R1+0x18] ;  /* 0x00001800015e7983 */ /* 0x000ea80000300a00 */
[----:B------:R-:W2:Y:S01]  /*35240*/  LDL.LU.64 R96, [R1+0x20] ;  /* 0x0000200001607983 */ /* 0x000ea20000300a00 */
[----:B------:R-:W-:-:S03]  /*35250*/  IMAD.MOV.U32 R219, RZ, RZ, R100 ;  /* 0x000000ffffdb7224 */ /* 0x000fc600078e0064 */
[----:B------:R-:W2:Y:S01]  /*35260*/  LDL.LU.64 R98, [R1+0x28] ;  /* 0x0000280001627983 */ /* 0x000ea20000300a00 */
[----:B------:R-:W-:Y:S02]  /*35270*/  IMAD.MOV.U32 R245, RZ, RZ, R103 ;  /* 0x000000fffff57224 */ /* 0x000fe400078e0067 */
[----:B------:R-:W-:Y:S01]  /*35280*/  IMAD.MOV.U32 R223, RZ, RZ, R102 ;  /* 0x000000ffffdf7224 */ /* 0x000fe200078e0066 */
[----:B------:R-:W2:Y:S01]  /*35290*/  LDL.LU.64 R100, [R1+0x30] ;  /* 0x0000300001647983 */ /* 0x000ea20000300a00 */
[----:B------:R-:W-:Y:S02]  /*352a0*/  IMAD.MOV.U32 R247, RZ, RZ, R105 ;  /* 0x000000fffff77224 */ /* 0x000fe400078e0069 */
[----:B------:R-:W-:Y:S01]  /*352b0*/  IMAD.MOV.U32 R246, RZ, RZ, R104 ;  /* 0x000000fffff67224 */ /* 0x000fe200078e0068 */
[----:B------:R-:W2:Y:S01]  /*352c0*/  LDL.LU.64 R102, [R1+0x38] ;  /* 0x0000380001667983 */ /* 0x000ea20000300a00 */
[----:B------:R-:W-:Y:S02]  /*352d0*/  IMAD.MOV.U32 R218, RZ, RZ, R107 ;  /* 0x000000ffffda7224 */ /* 0x000fe400078e006b */
[----:B------:R-:W-:Y:S01]  /*352e0*/  IMAD.MOV.U32 R221, RZ, RZ, R106 ;  /* 0x000000ffffdd7224 */ /* 0x000fe200078e006a */
[----:B------:R-:W2:Y:S01]  /*352f0*/  LDL.LU.64 R104, [R1+0x40] ;  /* 0x0000400001687983 */ /* 0x000ea20000300a00 */
[----:B------:R-:W-:-:S02]  /*35300*/  IMAD.MOV.U32 R216, RZ, RZ, R109 ;  /* 0x000000ffffd87224 */ /* 0x000fc400078e006d */
        /* <DEDUP_REMOVED lines=11> */
[----:B------:R-:W-:-:S03]  /*353c0*/  IMAD.MOV.U32 R249, RZ, RZ, R116 ;  /* 0x000000fffff97224 */ /* 0x000fc600078e0074 */
        /* <DEDUP_REMOVED lines=25> */
[----:B------:R-:W3:Y:S01]  /*35560*/  LDL.LU R244, [R1+0x2120] ;  /* 0x0021200001f47983 */ /* 0x000ee20000300800 */
        /* <DEDUP_REMOVED lines=21> */
[----:B------:R-:W-:Y:S01]  /*356c0*/  R2UR UR48, R83 ;  /* 0x00000000533072ca */ /* 0x000fe200000e0000 */
[----:B------:R-:W-:Y:S01]  /*356d0*/  UMOV UR58, UR6 ;  /* 0x00000006003a7c82 */ /* 0x000fe20008000000 */
[----:B------:R-:W-:Y:S01]  /*356e0*/  UMOV UR59, UR7 ;  /* 0x00000007003b7c82 */ /* 0x000fe20008000000 */
[----:B------:R-:W-:Y:S02]  /*356f0*/  WARPGROUP.DEPBAR.LE gsb0, 0x0 ;  /* 0x00008000000079c5 */ /* 0x000fe40000010000 */
[----:B----4-:R-:W-:-:S06]  /*35700*/  WARPGROUP.ARRIVE ;  /* 0x00000000000079c5 */ /* 0x010fcc0000000000 */
[----:B------:R-:W-:Y:S01]  /*35710*/  QGMMA.64x128x32.F32.E5M2.E5M2 R152, gdesc[UR52], R152, gsb0 ;  /* 0x01e00000349879f3 */ /* 0x000fe20008003898 */
[----:B------:R-:W-:Y:S04]  /*35720*/  STL.64 [R1], R88 ;  /* 0x0000005801007387 */ /* 0x000fe80000100a00 */
        /* <DEDUP_REMOVED lines=63> */
[----:B------:R-:W4:Y:S01]  /*35b20*/  LDL.LU R83, [R1+0x2284] ;  /* 0x0022840001537983 */ /* 0x000f220000300800 */
[----:B------:R-:W-:-:S03]  /*35b30*/  R2UR UR53, R84 ;  /* 0x00000000543572ca */ /* 0x000fc600000e0000 */
[----:B------:R-:W4:Y:S01]  /*35b40*/  LDL.LU R84, [R1+0x2280] ;  /* 0x0022800001547983 */ /* 0x000f220000300800 */
[----:B------:R-:W-:-:S03]  /*35b50*/  R2UR UR52, R85 ;  /* 0x00000000553472ca */ /* 0x000fc600000e0000 */
[----:B------:R-:W4:Y:S01]  /*35b60*/  LDL.LU R85, [R1+0x227c] ;  /* 0x00227c0001557983 */ /* 0x000f220000300800 */
[----:B------:R-:W-:Y:S02]  /*35b70*/  WARPGROUP.DEPBAR.LE gsb0, 0x0 ;  /* 0x00008000000079c5 */ /* 0x000fe40000010000 */
[----:B------:R-:W-:-:S06]  /*35b80*/  WARPGROUP.ARRIVE ;  /* 0x00000000000079c5 */ /* 0x000fcc0000000000 */
[----:B------:R-:W-:Y:S01]  /*35b90*/  QGMMA.64x128x32.F32.E5M2.E5M2 R152, gdesc[UR56], R152, gsb0 ;  /* 0x01e00000389879f3 */ /* 0x000fe20008003898 */
[----:B---3--:R-:W-:Y:S02]  /*35ba0*/  R2UR UR57, R86 ;  /* 0x00000000563972ca */ /* 0x008fe400000e0000 */
[----:B------:R-:W-:Y:S01]  /*35bb0*/  R2UR UR56, R87 ;  /* 0x00000000573872ca */ /* 0x000fe200000e0000 */
[----:B------:R-:W4:Y:S04]  /*35bc0*/  LDL.LU R86, [R1+0x2278] ;  /* 0x0022780001567983 */ /* 0x000f280000300800 */
[----:B------:R-:W4:Y:S04]  /*35bd0*/  LDL.LU R87, [R1+0x2274] ;  /* 0x0022740001577983 */ /* 0x000f280000300800 */
[----:B------:R-:W3:Y:S01]  /*35be0*/  LDL R238, [R1+0x2220] ;  /* 0x0022200001ee7983 */ /* 0x000ee20000100800 */
[----:B------:R-:W-:-:S05]  /*35bf0*/  VIADD R2, R2, 0x1 ;  /* 0x0000000102027836 */ /* 0x000fca0000000000 */
[----:B------:R0:W-:Y:S01]  /*35c00*/  STL [R1+0xd04], R2 ;  /* 0x000d040201007387 */ /* 0x0001e20000100800 */
[----:B---3--:R-:W-:Y:S02]  /*35c10*/  ISETP.NE.U32.AND P0, PT, R2, R238, PT ;  /* 0x000000ee0200720c */ /* 0x008fe40003f05070 */
[----:B0-----:R-:W0:Y:S02]  /*35c20*/  LDC R2, c[0x0][0x238] ;  /* 0x00008e00ff027b82 */ /* 0x001e240000000800 */
[----:B0-----:R-:W-:-:S05]  /*35c30*/  IMAD.SHL.U32 R2, R2, 0x80, RZ ;  /* 0x0000008002027824 */ /* 0x001fca00078e00ff */
[----:B------:R-:W-:-:S05]  /*35c40*/  IADD3 R225, P6, R2, R225, RZ ;  /* 0x000000e102e17210 */ /* 0x000fca0007fde0ff */
[----:B------:R0:W-:Y:S04]  /*35c50*/  STL [R1+0x1d08], R225 ;  /* 0x001d08e101007387 */ /* 0x0001e80000100800 */
[----:B0-----:R-:W3:Y:S01]  /*35c60*/  LDL.LU R225, [R1+0x2270] ;  /* 0x0022700001e17983 */ /* 0x001ee20000300800 */
[C---:B------:R-:W-:Y:S02]  /*35c70*/  IADD3 R0, P1, R2.reuse, R0, RZ ;  /* 0x0000000002007210 */ /* 0x040fe40007f3e0ff */
[----:B------:R-:W-:-:S03]  /*35c80*/  IADD3 R226, P2, R2, R226, RZ ;  /* 0x000000e202e27210 */ /* 0x000fc60007f5e0ff */
[----:B------:R0:W-:Y:S02]  /*35c90*/  STL [R1+0x1d00], R0 ;  /* 0x001d000001007387 */ /* 0x0001e40000100800 */
[----:B0-----:R-:W-:-:S05]  /*35ca0*/  SHF.R.S32.HI R0, RZ, 0x1f, R2 ;  /* 0x0000001fff007819 */ /* 0x001fca0000011402 */
[----:B---3--:R-:W-:Y:S01]  /*35cb0*/  IMAD.X R225, R0, 0x1, R225, P2 ;  /* 0x0000000100e17824 */ /* 0x008fe200010e06e1 */
[----:B------:R-:W-:-:S05]  /*35cc0*/  IADD3 R227, P2, R2, R227, RZ ;  /* 0x000000e302e37210 */ /* 0x000fca0007f5e0ff */
[----:B------:R0:W-:Y:S04]  /*35cd0*/  STL [R1+0x1cf8], R227 ;  /* 0x001cf8e301007387 */ /* 0x0001e80000100800 */
[----:B0-----:R-:W3:Y:S01]  /*35ce0*/  LDL.LU R227, [R1+0x226c] ;  /* 0x00226c0001e37983 */ /* 0x001ee20000300800 */
[----:B------:R-:W-:-:S05]  /*35cf0*/  IADD3 R228, P3, R2, R228, RZ ;  /* 0x000000e402e47210 */ /* 0x000fca0007f7e0ff */
[----:B---3--:R-:W-:Y:S01]  /*35d00*/  IMAD.X R227, R0, 0x1, R227, P3 ;  /* 0x0000000100e37824 */ /* 0x008fe200018e06e3 */
[----:B------:R-:W-:-:S05]  /*35d10*/  IADD3 R229, P3, R2, R229, RZ ;  /* 0x000000e502e57210 */ /* 0x000fca0007f7e0ff */
[----:B------:R0:W-:Y:S04]  /*35d20*/  STL [R1+0x1cf0], R229 ;  /* 0x001cf0e501007387 */ /* 0x0001e80000100800 */
[----:B0-----:R-:W3:Y:S01]  /*35d30*/  LDL.LU R229, [R1+0x2268] ;  /* 0x0022680001e57983 */ /* 0x001ee20000300800 */
[----:B------:R-:W-:Y:S02]  /*35d40*/  IADD3 R230, P4, R2, R230, RZ ;  /* 0x000000e602e67210 */ /* 0x000fe40007f9e0ff */
[----:B------:R-:W-:-:S03]  /*35d50*/  R2UR UR49, R244 ;  /* 0x00000000f43172ca */ /* 0x000fc600000e0000 */
[----:B---3--:R-:W-:Y:S01]  /*35d60*/  IMAD.X R229, R0, 0x1, R229, P4 ;  /* 0x0000000100e57824 */ /* 0x008fe200020e06e5 */
[----:B------:R-:W-:-:S05]  /*35d70*/  IADD3 R231, P4, R2, R231, RZ ;  /* 0x000000e702e77210 */ /* 0x000fca0007f9e0ff */
[----:B------:R0:W-:Y:S04]  /*35d80*/  STL [R1+0x1ce8], R231 ;  /* 0x001ce8e701007387 */ /* 0x0001e80000100800 */
[----:B0-----:R-:W3:Y:S04]  /*35d90*/  LDL.LU R231, [R1+0x2264] ;  /* 0x0022640001e77983 */ /* 0x001ee80000300800 */
[----:B------:R-:W2:Y:S04]  /*35da0*/  LDL.LU R243, [R1+0x1ce0] ;  /* 0x001ce00001f37983 */ /* 0x000ea80000300800 */
[----:B------:R-:W4:Y:S01]  /*35db0*/  LDL.LU R244, [R1+0x1d04] ;  /* 0x001d040001f47983 */ /* 0x000f220000300800 */
[----:B------:R-:W-:-:S05]  /*35dc0*/  IADD3 R232, P5, R2, R232, RZ ;  /* 0x000000e802e87210 */ /* 0x000fca0007fbe0ff */
[----:B---3--:R-:W-:Y:S01]  /*35dd0*/  IMAD.X R231, R0, 0x1, R231, P5 ;  /* 0x0000000100e77824 */ /* 0x008fe200028e06e7 */
[----:B--2---:R-:W-:Y:S01]  /*35de0*/  IADD3 R243, P5, R2, R243, RZ ;  /* 0x000000f302f37210 */ /* 0x004fe20007fbe0ff */
[----:B----4-:R-:W-:-:S04]  /*35df0*/  IMAD.X R244, R0, 0x1, R244, P6 ;  /* 0x0000000100f47824 */ /* 0x010fc800030e06f4 */
[----:B------:R0:W-:Y:S04]  /*35e00*/  STL [R1+0x1ce0], R243 ;  /* 0x001ce0f301007387 */ /* 0x0001e80000100800 */
[----:B0-----:R-:W2:Y:S04]  /*35e10*/  LDL.LU R243, [R1+0x1cd8] ;  /* 0x001cd80001f37983 */ /* 0x001ea80000300800 */
[----:B------:R0:W-:Y:S04]  /*35e20*/  STL [R1+0x1d04], R244 ;  /* 0x001d04f401007387 */ /* 0x0001e80000100800 */
[----:B0-----:R-:W3:Y:S01]  /*35e30*/  LDL.LU R244, [R1+0x1cfc] ;  /* 0x001cfc0001f47983 */ /* 0x001ee20000300800 */
[----:B--2---:R-:W-:-:S05]  /*35e40*/  IADD3 R243, P6, R2, R243, RZ ;  /* 0x000000f302f37210 */ /* 0x004fca0007fde0ff */
[----:B------:R0:W-:Y:S01]  /*35e50*/  STL [R1+0x1cd8], R243 ;  /* 0x001cd8f301007387 */ /* 0x0001e20000100800 */
[----:B---3--:R-:W-:-:S03]  /*35e60*/  IMAD.X R244, R0, 0x1, R244, P1 ;  /* 0x0000000100f47824 */ /* 0x008fc600008e06f4 */
        /* <DEDUP_REMOVED lines=2998> */
[----:B------:R-:W-:Y:S01]  /*419d0*/  STL [R1+0xd38], R243 ;  /* 0x000d38f301007387 */ /* 0x000fe20000100800 */
[----:B---3--:R-:W-:Y:S01]  /*419e0*/  IMAD.X R244, R0, 0x1, R244, P3 ;  /* 0x0000000100f47824 */ /* 0x008fe200018e06f4 */
[----:B------:R-:W-:-:S05]  /*419f0*/  IADD3 R233, P3, R2, R233, RZ ;  /* 0x000000e902e97210 */ /* 0x000fca0007f7e0ff */
[----:B------:R0:W-:Y:S04]  /*41a00*/  STL [R1+0xd30], R233 ;  /* 0x000d30e901007387 */ /* 0x0001e80000100800 */
[----:B0-----:R-:W2:Y:S04]  /*41a10*/  LDL.LU R233, [R1+0x2260] ;  /* 0x0022600001e97983 */ /* 0x001ea80000300800 */
[----:B------:R0:W-:Y:S01]  /*41a20*/  STL [R1+0xd5c], R244 ;  /* 0x000d5cf401007387 */ /* 0x0001e20000100800 */
[----:B--2---:R-:W-:-:S05]  /*41a30*/  IMAD.X R233, R0, 0x1, R233, P4 ;  /* 0x0000000100e97824 */ /* 0x004fca00020e06e9 */
[----:B------:R1:W-:Y:S04]  /*41a40*/  STL [R1+0xd54], R233 ;  /* 0x000d54e901007387 */ /* 0x0003e80000100800 */
[----:B------:R-:W2:Y:S04]  /*41a50*/  LDL.LU R243, [R1+0x2108] ;  /* 0x0021080001f37983 */ /* 0x000ea80000300800 */
[----:B0-----:R-:W3:Y:S01]  /*41a60*/  LDL.LU R244, [R1+0xd4c] ;  /* 0x000d4c0001f47983 */ /* 0x001ee20000300800 */
[----:B-1----:R-:W0:Y:S02]  /*41a70*/  LDC R233, c[0x0][0x23c] ;  /* 0x00008f00ffe97b82 */ /* 0x002e240000000800 */
[----:B0-----:R-:W-:-:S05]  /*41a80*/  IMAD.SHL.U32 R233, R233, 0x80, RZ ;  /* 0x00000080e9e97824 */ /* 0x001fca00078e00ff */
[----:B--2---:R-:W-:Y:S01]  /*41a90*/  IADD3 R243, P4, R233, R243, RZ ;  /* 0x000000f3e9f37210 */ /* 0x004fe20007f9e0ff */
[----:B---3--:R-:W-:-:S04]  /*41aa0*/  IMAD.X R244, R0, 0x1, R244, P5 ;  /* 0x0000000100f47824 */ /* 0x008fc800028e06f4 */
        /* <DEDUP_REMOVED lines=24> */
[----:B---3--:R-:W-:-:S05]  /*41c30*/  IMAD.X R244, R0, 0x1, R244, P3 ;  /* 0x0000000100f47824 */ /* 0x008fca00018e06f4 */
[----:B------:R0:W-:Y:S04]  /*41c40*/  STL [R1+0xd2c], R244 ;  /* 0x000d2cf401007387 */ /* 0x0001e80000100800 */
[----:B0-----:R-:W2:Y:S01]  /*41c50*/  LDL.LU R244, [R1+0x2104] ;  /* 0x0021040001f47983 */ /* 0x001ea20000300800 */
[----:B------:R-:W-:-:S05]  /*41c60*/  IADD3 R224, P3, R233, R224, RZ ;  /* 0x000000e0e9e07210 */ /* 0x000fca0007f7e0ff */
[----:B------:R0:W-:Y:S02]  /*41c70*/  STL [R1+0x20f4], R224 ;  /* 0x0020f4e001007387 */ /* 0x0001e40000100800 */
[----:B0-----:R-:W-:-:S05]  /*41c80*/  SHF.R.S32.HI R224, RZ, 0x1f, R233 ;  /* 0x0000001fffe07819 */ /* 0x001fca00000114e9 */
[----:B--2---:R-:W-:-:S05]  /*41c90*/  IMAD.X R244, R224, 0x1, R244, P4 ;  /* 0x00000001e0f47824 */ /* 0x004fca00020e06f4 */
[----:B------:R0:W-:Y:S04]  /*41ca0*/  STL [R1+0x2104], R244 ;  /* 0x002104f401007387 */ /* 0x0001e80000100800 */
[----:B------:R-:W2:Y:S04]  /*41cb0*/  LDL.LU R243, [R1+0x20f0] ;  /* 0x0020f00001f37983 */ /* 0x000ea80000300800 */
[----:B0-----:R-:W3:Y:S01]  /*41cc0*/  LDL.LU R244, [R1+0x20c0] ;  /* 0x0020c00001f47983 */ /* 0x001ee20000300800 */
[----:B--2---:R-:W-:-:S05]  /*41cd0*/  IADD3 R243, P4, R233, R243, RZ ;  /* 0x000000f3e9f37210 */ /* 0x004fca0007f9e0ff */
[----:B------:R0:W-:Y:S01]  /*41ce0*/  STL [R1+0x20f0], R243 ;  /* 0x0020f0f301007387 */ /* 0x0001e20000100800 */
[----:B---3--:R-:W-:-:S05]  /*41cf0*/  IMAD.X R244, R224, 0x1, R244, P5 ;  /* 0x00000001e0f47824 */ /* 0x008fca00028e06f4 */
[----:B------:R1:W-:Y:S04]  /*41d00*/  STL [R1+0x20c0], R244 ;  /* 0x0020c0f401007387 */ /* 0x0003e80000100800 */
[----:B0-----:R-:W2:Y:S04]  /*41d10*/  LDL.LU R243, [R1+0x20ec] ;  /* 0x0020ec0001f37983 */ /* 0x001ea80000300800 */
[----:B-1----:R-:W3:Y:S01]  /*41d20*/  LDL.LU R244, [R1+0x20d4] ;  /* 0x0020d40001f47983 */ /* 0x002ee20000300800 */
        /* <DEDUP_REMOVED lines=523> */
[----:B------:R-:W-:Y:S01]  /*43de0*/  STL [R1+0x1e18], R243 ;  /* 0x001e18f301007387 */ /* 0x000fe20000100800 */
[----:B---3--:R-:W-:Y:S01]  /*43df0*/  IMAD.X R244, R224, 0x1, R244, P3 ;  /* 0x00000001e0f47824 */ /* 0x008fe200018e06f4 */
[----:B------:R-:W-:-:S04]  /*43e00*/  IADD3 R234, P3, R233, R234, RZ ;  /* 0x000000eae9ea7210 */ /* 0x000fc80007f7e0ff */
[----:B------:R-:W-:Y:S04]  /*43e10*/  STL [R1+0x1e3c], R244 ;  /* 0x001e3cf401007387 */ /* 0x000fe80000100800 */
[----:B------:R0:W-:Y:S04]  /*43e20*/  STL [R1+0x1e10], R234 ;  /* 0x001e10ea01007387 */ /* 0x0001e80000100800 */
[----:B0-----:R-:W2:Y:S04]  /*43e30*/  LDL.LU R234, [R1+0x225c] ;  /* 0x00225c0001ea7983 */ /* 0x001ea80000300800 */
[----:B------:R-:W3:Y:S04]  /*43e40*/  LDL.LU R243, [R1+0x1e34] ;  /* 0x001e340001f37983 */ /* 0x000ee80000300800 */
[----:B------:R-:W4:Y:S01]  /*43e50*/  LDL.LU R244, [R1+0x1e08] ;  /* 0x001e080001f47983 */ /* 0x000f220000300800 */
[----:B---3--:R-:W-:Y:S01]  /*43e60*/  IMAD.X R243, R224, 0x1, R243, P4 ;  /* 0x00000001e0f37824 */ /* 0x008fe200020e06f3 */
[----:B----4-:R-:W-:-:S04]  /*43e70*/  IADD3 R244, P4, R233, R244, RZ ;  /* 0x000000f4e9f47210 */ /* 0x010fc80007f9e0ff */
[----:B------:R0:W-:Y:S04]  /*43e80*/  STL [R1+0x1e34], R243 ;  /* 0x001e34f301007387 */ /* 0x0001e80000100800 */
[----:B0-----:R-:W3:Y:S04]  /*43e90*/  LDL.LU R243, [R1+0x1e2c] ;  /* 0x001e2c0001f37983 */ /* 0x001ee80000300800 */
[----:B------:R0:W-:Y:S04]  /*43ea0*/  STL [R1+0x1e08], R244 ;  /* 0x001e08f401007387 */ /* 0x0001e80000100800 */
[----:B0-----:R-:W4:Y:S01]  /*43eb0*/  LDL.LU R244, [R1+0x1e00] ;  /* 0x001e000001f47983 */ /* 0x001f220000300800 */
[----:B---3--:R-:W-:-:S05]  /*43ec0*/  IMAD.X R243, R224, 0x1, R243, P5 ;  /* 0x00000001e0f37824 */ /* 0x008fca00028e06f3 */
[----:B------:R0:W-:Y:S01]  /*43ed0*/  STL [R1+0x1e2c], R243 ;  /* 0x001e2cf301007387 */ /* 0x0001e20000100800 */
[----:B----4-:R-:W-:-:S03]  /*43ee0*/  IADD3 R244, P5, R233, R244, RZ ;  /* 0x000000f4e9f47210 */ /* 0x010fc60007fbe0ff */
        /* <DEDUP_REMOVED lines=15> */
[C---:B------:R-:W-:Y:S02]  /*43fe0*/  IMAD.X R4, R224.reuse, 0x1, R4, P3 ;  /* 0x00000001e0047824 */ /* 0x040fe400018e0604 */
[----:B---3--:R-:W-:-:S05]  /*43ff0*/  IMAD.X R243, R224, 0x1, R243, P2 ;  /* 0x00000001e0f37824 */ /* 0x008fca00010e06f3 */
[----:B------:R-:W-:Y:S04]  /*44000*/  STL [R1+0x1e14], R243 ;  /* 0x001e14f301007387 */ /* 0x000fe80000100800 */
[----:B------:R0:W-:Y:S01]  /*44010*/  STL [R1+0x1e0c], R4 ;  /* 0x001e0c0401007387 */ /* 0x0001e20000100800 */
[----:B----4-:R-:W-:-:S03]  /*44020*/  IADD3 R244, P2, R233, R244, RZ ;  /* 0x000000f4e9f47210 */ /* 0x010fc60007f5e0ff */
[----:B0-----:R-:W3:Y:S04]  /*44030*/  LDL.LU R4, [R1+0x2258] ;  /* 0x0022580001047983 */ /* 0x001ee80000300800 */
[----:B------:R0:W-:Y:S04]  /*44040*/  STL [R1+0x1de8], R244 ;  /* 0x001de8f401007387 */ /* 0x0001e80000100800 */
[----:B------:R-:W4:Y:S04]  /*44050*/  LDL.LU R243, [R1+0x1de0] ;  /* 0x001de00001f37983 */ /* 0x000f280000300800 */
[----:B0-----:R-:W2:Y:S01]  /*44060*/  LDL.LU R244, [R1+0x1e04] ;  /* 0x001e040001f47983 */ /* 0x001ea20000300800 */
[----:B----4-:R-:W-:-:S05]  /*44070*/  IADD3 R243, P3, R233, R243, RZ ;  /* 0x000000f3e9f37210 */ /* 0x010fca0007f7e0ff */
[----:B------:R0:W-:Y:S01]  /*44080*/  STL [R1+0x1de0], R243 ;  /* 0x001de0f301007387 */ /* 0x0001e20000100800 */
[----:B--2---:R-:W-:-:S05]  /*44090*/  IMAD.X R244, R224, 0x1, R244, P4 ;  /* 0x00000001e0f47824 */ /* 0x004fca00020e06f4 */
[----:B------:R1:W-:Y:S04]  /*440a0*/  STL [R1+0x1e04], R244 ;  /* 0x001e04f401007387 */ /* 0x0003e80000100800 */
[----:B0-----:R-:W2:Y:S04]  /*440b0*/  LDL.LU R243, [R1+0x1dd8] ;  /* 0x001dd80001f37983 */ /* 0x001ea80000300800 */
[----:B-1----:R-:W4:Y:S01]  /*440c0*/  LDL.LU R244, [R1+0x1dfc] ;  /* 0x001dfc0001f47983 */ /* 0x002f220000300800 */
[----:B--2---:R-:W-:-:S05]  /*440d0*/  IADD3 R243, P4, R233, R243, RZ ;  /* 0x000000f3e9f37210 */ /* 0x004fca0007f9e0ff */
[----:B------:R-:W-:Y:S01]  /*440e0*/  STL [R1+0x1dd8], R243 ;  /* 0x001dd8f301007387 */ /* 0x000fe20000100800 */
[----:B----4-:R-:W-:Y:S01]  /*440f0*/  IMAD.X R244, R224, 0x1, R244, P5 ;  /* 0x00000001e0f47824 */ /* 0x010fe200028e06f4 */
[----:B------:R-:W-:-:S04]  /*44100*/  IADD3 R237, P5, R233, R237, RZ ;  /* 0x000000ede9ed7210 */ /* 0x000fc80007fbe0ff */
[----:B------:R-:W-:Y:S04]  /*44110*/  STL [R1+0x1dfc], R244 ;  /* 0x001dfcf401007387 */ /* 0x000fe80000100800 */
[----:B------:R0:W-:Y:S04]  /*44120*/  STL [R1+0x1dd0], R237 ;  /* 0x001dd0ed01007387 */ /* 0x0001e80000100800 */
[----:B0-----:R-:W2:Y:S04]  /*44130*/  LDL.LU R237, [R1+0x2254] ;  /* 0x0022540001ed7983 */ /* 0x001ea80000300800 */
[----:B------:R-:W4:Y:S04]  /*44140*/  LDL.LU R243, [R1+0x1df4] ;  /* 0x001df40001f37983 */ /* 0x000f280000300800 */
[----:B------:R-:W3:Y:S01]  /*44150*/  LDL.LU R244, [R1+0x1dc8] ;  /* 0x001dc80001f47983 */ /* 0x000ee20000300800 */
[----:B----4-:R-:W-:Y:S01]  /*44160*/  IMAD.X R243, R224, 0x1, R243, P6 ;  /* 0x00000001e0f37824 */ /* 0x010fe200030e06f3 */
[----:B---3--:R-:W-:-:S04]  /*44170*/  IADD3 R244, P6, R233, R244, RZ ;  /* 0x000000f4e9f47210 */ /* 0x008fc80007fde0ff */
        /* <DEDUP_REMOVED lines=17> */
[----:B------:R-:W-:Y:S01]  /*44290*/  STL [R1+0x1ddc], R243 ;  /* 0x001ddcf301007387 */ /* 0x000fe20000100800 */
[----:B----4-:R-:W-:-:S05]  /*442a0*/  IADD3 R244, P3, R233, R244, RZ ;  /* 0x000000f4e9f47210 */ /* 0x010fca0007f7e0ff */
[----:B------:R0:W-:Y:S04]  /*442b0*/  STL [R1+0x1db0], R244 ;  /* 0x001db0f401007387 */ /* 0x0001e80000100800 */
[----:B0-----:R-:W3:Y:S01]  /*442c0*/  LDL.LU R244, [R1+0x1da8] ;  /* 0x001da80001f47983 */ /* 0x001ee20000300800 */
[C---:B------:R-:W-:Y:S02]  /*442d0*/  IMAD.X R4, R224.reuse, 0x1, R4, P4 ;  /* 0x00000001e0047824 */ /* 0x040fe400020e0604 */
[----:B------:R-:W-:-:S03]  /*442e0*/  IMAD.X R235, R224, 0x1, R235, P5 ;  /* 0x00000001e0eb7824 */ /* 0x000fc600028e06eb */
[----:B------:R0:W-:Y:S04]  /*442f0*/  STL [R1+0x1dd4], R4 ;  /* 0x001dd40401007387 */ /* 0x0001e80000100800 */
[----:B0-----:R-:W4:Y:S01]  /*44300*/  LDL.LU R4, [R1+0x2250] ;  /* 0x0022500001047983 */ /* 0x001f220000300800 */
[----:B------:R-:W-:Y:S02]  /*44310*/  WARPGROUP.DEPBAR.LE gsb0, 0x0 ;  /* 0x00008000000079c5 */ /* 0x000fe40000010000 */
[----:B------:R-:W-:Y:S01]  /*44320*/  WARPGROUP.ARRIVE ;  /* 0x00000000000079c5 */ /* 0x000fe20000000000 */
[----:B------:R-:W-:Y:S01]  /*44330*/  UMOV UR22, UR10 ;  /* 0x0000000a00167c82 */ /* 0x000fe20008000000 */
[----:B------:R-:W-:-:S04]  /*44340*/  UMOV UR23, UR11 ;  /* 0x0000000b00177c82 */ /* 0x000fc80008000000 */
[----:B------:R-:W-:Y:S01]  /*44350*/  QGMMA.64x128x32.F32.E5M2.E5M2 R152, gdesc[UR20], R152, gsb0 ;  /* 0x01e00000149879f3 */ /* 0x000fe20008003898 */
[----:B------:R-:W-:Y:S01]  /*44360*/  UMOV UR26, UR14 ;  /* 0x0000000e001a7c82 */ /* 0x000fe20008000000 */
[----:B------:R-:W-:Y:S01]  /*44370*/  UMOV UR27, UR15 ;  /* 0x0000000f001b7c82 */ /* 0x000fe20008000000 */
[----:B---3--:R-:W-:-:S05]  /*44380*/  IADD3 R244, P4, R233, R244, RZ ;  /* 0x000000f4e9f47210 */ /* 0x008fca0007f9e0ff */
[----:B------:R-:W-:Y:S04]  /*44390*/  STL [R1+0x1da8], R244 ;  /* 0x001da8f401007387 */ /* 0x000fe80000100800 */
[----:B------:R0:W-:Y:S04]  /*443a0*/  STL [R1+0x1dcc], R235 ;  /* 0x001dcceb01007387 */ /* 0x0001e80000100800 */
[----:B0-----:R-:W3:Y:S04]  /*443b0*/  LDL.LU R235, [R1+0x224c] ;  /* 0x00224c0001eb7983 */ /* 0x001ee80000300800 */
[----:B------:R-:W4:Y:S01]  /*443c0*/  LDL.LU R244, [R1+0x1dc4] ;  /* 0x001dc40001f47983 */ /* 0x000f220000300800 */
[----:B------:R-:W-:-:S02]  /*443d0*/  WARPGROUP.DEPBAR.LE gsb0, 0x0 ;  /* 0x00008000000079c5 */ /* 0x000fc40000010000 */
[----:B------:R-:W-:-:S06]  /*443e0*/  WARPGROUP.ARRIVE ;  /* 0x00000000000079c5 */ /* 0x000fcc0000000000 */
[----:B------:R-:W-:Y:S01]  /*443f0*/  QGMMA.64x128x32.F32.E5M2.E5M2 R152, gdesc[UR24], R152, gsb0 ;  /* 0x01e00000189879f3 */ /* 0x000fe20008003898 */
[----:B--2---:R-:W-:-:S05]  /*44400*/  IADD3 R237, P5, R233, R237, RZ ;  /* 0x000000ede9ed7210 */ /* 0x004fca0007fbe0ff */
[----:B------:R0:W-:Y:S04]  /*44410*/  STL [R1+0x1da0], R237 ;  /* 0x001da0ed01007387 */ /* 0x0001e80000100800 */
[----:B0-----:R-:W2:Y:S01]  /*44420*/  LDL.LU R237, [R1+0x2248] ;  /* 0x0022480001ed7983 */ /* 0x001ea20000300800 */
[----:B------:R-:W-:Y:S01]  /*44430*/  UMOV UR30, UR18 ;  /* 0x00000012001e7c82 */ /* 0x000fe20008000000 */
[----:B------:R-:W-:Y:S01]  /*44440*/  UMOV UR31, UR19 ;  /* 0x00000013001f7c82 */ /* 0x000fe20008000000 */
[----:B------:R-:W-:Y:S02]  /*44450*/  WARPGROUP.DEPBAR.LE gsb0, 0x0 ;  /* 0x00008000000079c5 */ /* 0x000fe40000010000 */
[----:B------:R-:W-:-:S06]  /*44460*/  WARPGROUP.ARRIVE ;  /* 0x00000000000079c5 */ /* 0x000fcc0000000000 */
[----:B------:R-:W-:Y:S01]  /*44470*/  QGMMA.64x128x32.F32.E5M2.E5M2 R88, gdesc[UR28], R88, gsb0 ;  /* 0x01e000001c5879f3 */ /* 0x000fe20008003858 */
[----:B----4-:R-:W-:-:S05]  /*44480*/  IMAD.X R244, R224, 0x1, R244, P6 ;  /* 0x00000001e0f47824 */ /* 0x010fca00030e06f4 */
        /* <DEDUP_REMOVED lines=9> */
[----:B------:R-:W-:-:S05]  /*44520*/  IADD3 R234, P6, R233, R234, RZ ;  /* 0x000000eae9ea7210 */ /* 0x000fca0007fde0ff */
[----:B------:R0:W-:Y:S04]  /*44530*/  STL [R1+0x1d98], R234 ;  /* 0x001d98ea01007387 */ /* 0x0001e80000100800 */
[----:B0-----:R-:W3:Y:S01]  /*44540*/  LDL.LU R234, [R1+0x2244] ;  /* 0x0022440001ea7983 */ /* 0x001ee20000300800 */
[----:B------:R-:W-:Y:S02]  /*44550*/  WARPGROUP.DEPBAR.LE gsb0, 0x0 ;  /* 0x00008000000079c5 */ /* 0x000fe40000010000 */
[----:B------:R-:W-:-:S06]  /*44560*/  WARPGROUP.ARRIVE ;  /* 0x00000000000079c5 */ /* 0x000fcc0000000000 */
[----:B------:R-:W-:Y:S01]  /*44570*/  QGMMA.64x128x32.F32.E5M2.E5M2 R88, gdesc[UR36], R88, gsb0 ;  /* 0x01e00000245879f3 */ /* 0x000fe20008003858 */
[----:B------:R-:W-:Y:S01]  /*44580*/  UMOV UR42, UR14 ;  /* 0x0000000e002a7c82 */ /* 0x000fe20008000000 */
[----:B------:R-:W-:Y:S01]  /*44590*/  UMOV UR43, UR15 ;  /* 0x0000000f002b7c82 */ /* 0x000fe20008000000 */
[----:B----4-:R-:W-:Y:S01]  /*445a0*/  IMAD.X R244, R224, 0x1, R244, P1 ;  /* 0x00000001e0f47824 */ /* 0x010fe200008e06f4 */
[----:B------:R-:W-:-:S05]  /*445b0*/  IADD3 R236, P1, R233, R236, RZ ;  /* 0x000000ece9ec7210 */ /* 0x000fca0007f3e0ff */
[----:B------:R0:W-:Y:S04]  /*445c0*/  STL [R1+0x1d90], R236 ;  /* 0x001d90ec01007387 */ /* 0x0001e80000100800 */
[----:B0-----:R-:W4:Y:S01]  /*445d0*/  LDL.LU R236, [R1+0x2240] ;  /* 0x0022400001ec7983 */ /* 0x001f220000300800 */
[----:B------:R-:W-:Y:S02]  /*445e0*/  WARPGROUP.DEPBAR.LE gsb0, 0x0 ;  /* 0x00008000000079c5 */ /* 0x000fe40000010000 */
[----:B------:R-:W-:-:S06]  /*445f0*/  WARPGROUP.ARRIVE ;  /* 0x00000000000079c5 */ /* 0x000fcc0000000000 */
[----:B------:R-:W-:Y:S01]  /*44600*/  QGMMA.64x128x32.F32.E5M2.E5M2 R88, gdesc[UR40], R88, gsb0 ;  /* 0x01e00000285879f3 */ /* 0x000fe20008003858 */
[----:B------:R-:W-:Y:S01]  /*44610*/  UMOV UR46, UR18 ;  /* 0x00000012002e7c82 */ /* 0x000fe20008000000 */
[----:B------:R-:W-:Y:S01]  /*44620*/  UMOV UR47, UR19 ;  /* 0x00000013002f7c82 */ /* 0x000fe20008000000 */
[----:B------:R0:W-:Y:S04]  /*44630*/  STL [R1+0x1dbc], R244 ;  /* 0x001dbcf401007387 */ /* 0x0001e80000100800 */
[----:B0-----:R-:W3:Y:S01]  /*44640*/  LDL.LU R244, [R1+0x1d88] ;  /* 0x001d880001f47983 */ /* 0x001ee20000300800 */
[----:B------:R-:W-:Y:S01]  /*44650*/  UMOV UR50, UR6 ;  /* 0x0000000600327c82 */ /* 0x000fe20008000000 */
[----:B------:R-:W-:Y:S02]  /*44660*/  WARPGROUP.DEPBAR.LE gsb0, 0x0 ;  /* 0x00008000000079c5 */ /* 0x000fe40000010000 */
[----:B------:R-:W-:-:S06]  /*44670*/  WARPGROUP.ARRIVE ;  /* 0x00000000000079c5 */ /* 0x000fcc0000000000 */
[----:B------:R-:W-:Y:S01]  /*44680*/  QGMMA.64x128x32.F32.E5M2.E5M2 R24, gdesc[UR44], R24, gsb0 ;  /* 0x01e000002c1879f3 */ /* 0x000fe20008003818 */
[----:B------:R-:W-:Y:S01]  /*44690*/  UMOV UR51, UR7 ;  /* 0x0000000700337c82 */ /* 0x000fe20008000000 */
[----:B------:R-:W-:Y:S01]  /*446a0*/  UMOV UR54, UR10 ;  /* 0x0000000a00367c82 */ /* 0x000fe20008000000 */
[----:B------:R-:W-:Y:S01]  /*446b0*/  UMOV UR55, UR11 ;  /* 0x0000000b00377c82 */ /* 0x000fe20008000000 */
[----:B----4-:R-:W-:-:S05]  /*446c0*/  IMAD.X R236, R224, 0x1, R236, P2 ;  /* 0x00000001e0ec7824 */ /* 0x010fca00010e06ec */
[----:B------:R0:W-:Y:S04]  /*446d0*/  STL [R1+0x1db4], R236 ;  /* 0x001db4ec01007387 */ /* 0x0001e80000100800 */
[----:B0-----:R-:W4:Y:S01]  /*446e0*/  LDL.LU R236, [R1+0x223c] ;  /* 0x00223c0001ec7983 */ /* 0x001f220000300800 */
[----:B------:R-:W-:Y:S02]  /*446f0*/  WARPGROUP.DEPBAR.LE gsb0, 0x0 ;  /* 0x00008000000079c5 */ /* 0x000fe40000010000 */
[----:B------:R-:W-:-:S06]  /*44700*/  WARPGROUP.ARRIVE ;  /* 0x00000000000079c5 */ /* 0x000fcc0000000000 */
[----:B------:R-:W-:Y:S01]  /*44710*/  QGMMA.64x128x32.F32.E5M2.E5M2 R24, gdesc[UR48], R24, gsb0 ;  /* 0x01e00000301879f3 */ /* 0x000fe20008003818 */
[----:B------:R-:W-:Y:S01]  /*44720*/  UMOV UR58, UR14 ;  /* 0x0000000e003a7c82 */ /* 0x000fe20008000000 */
[----:B------:R-:W-:Y:S01]  /*44730*/  UMOV UR59, UR15 ;  /* 0x0000000f003b7c82 */ /* 0x000fe20008000000 */
[----:B------:R-:W-:Y:S02]  /*44740*/  WARPGROUP.DEPBAR.LE gsb0, 0x0 ;  /* 0x00008000000079c5 */ /* 0x000fe40000010000 */
[----:B------:R-:W-:-:S07]  /*44750*/  WARPGROUP.ARRIVE ;  /* 0x00000000000079c5 */ /* 0x000fce0000000000 */
[----:B------:R-:W-:Y:S01]  /*44760*/  QGMMA.64x128x32.F32.E5M2.E5M2 R24, gdesc[UR52], R24, gsb0 ;  /* 0x01e00000341879f3 */ /* 0x000fe20008003818 */
[C---:B--2---:R-:W-:Y:S01]  /*44770*/  IMAD.X R237, R224.reuse, 0x1, R237, P3 ;  /* 0x00000001e0ed7824 */ /* 0x044fe200018e06ed */
[C---:B---3--:R-:W-:Y:S01]  /*44780*/  IADD3 R244, P2, R233.reuse, R244, RZ ;  /* 0x000000f4e9f47210 */ /* 0x048fe20007f5e0ff */
[C---:B------:R-:W-:Y:S01]  /*44790*/  IMAD.X R235, R224.reuse, 0x1, R235, P4 ;  /* 0x00000001e0eb7824 */ /* 0x040fe200020e06eb */
[C---:B------:R-:W-:Y:S02]  /*447a0*/  IADD3 R234, P4, R233.reuse, R234, RZ ;  /* 0x000000eae9ea7210 */ /* 0x040fe40007f9e0ff */
[----:B------:R0:W-:Y:S01]  /*447b0*/  STL [R1+0x1dac], R237 ;  /* 0x001daced01007387 */ /* 0x0001e20000100800 */
[C---:B------:R-:W-:Y:S01]  /*447c0*/  IMAD.X R4, R224.reuse, 0x1, R4, P5 ;  /* 0x00000001e0047824 */ /* 0x040fe200028e0604 */
[C---:B------:R-:W-:Y:S01]  /*447d0*/  IADD3 R245, P5, R233.reuse, R245, RZ ;  /* 0x000000f5e9f57210 */ /* 0x040fe20007fbe0ff */
[C---:B------:R-:W-:Y:S01]  /*447e0*/  IMAD.X R246, R224.reuse, 0x1, R246, P6 ;  /* 0x00000001e0f67824 */ /* 0x040fe200030e06f6 */
[----:B0-----:R0:W5:Y:S04]  /*447f0*/  LDL.LU R237, [R1+0x2238] ;  /* 0x0022380001ed7983 */ /* 0x0011680000300800 */
[----:B------:R-:W-:Y:S01]  /*44800*/  STL [R1+0x1d88], R244 ;  /* 0x001d88f401007387 */ /* 0x000fe20000100800 */
[C---:B------:R-:W-:Y:S01]  /*44810*/  IADD3 R247, P6, R233.reuse, R247, RZ ;  /* 0x000000f7e9f77210 */ /* 0x040fe20007fde0ff */
[C---:B------:R-:W-:Y:S01]  /*44820*/  IMAD.X R248, R224.reuse, 0x1, R248, P1 ;  /* 0x00000001e0f87824 */ /* 0x040fe200008e06f8 */
        /* <DEDUP_REMOVED lines=16> */
[----:B------:R-:W-:Y:S01]  /*44930*/  IADD3 R220, P5, R233, R220, RZ ;  /* 0x000000dce9dc7210 */ /* 0x000fe20007fbe0ff */
[----:B------:R-:W-:-:S02]  /*44940*/  IMAD.X R221, R224, 0x1, R221, P6 ;  /* 0x00000001e0dd7824 */ /* 0x000fc400030e06dd */
[C---:B------:R-:W-:Y:S02]  /*44950*/  IMAD.X R222, R224.reuse, 0x1, R222, P1 ;  /* 0x00000001e0de7824 */ /* 0x040fe400008e06de */
[----:B------:R-:W-:Y:S01]  /*44960*/  IMAD.X R223, R224, 0x1, R223, P2 ;  /* 0x00000001e0df7824 */ /* 0x000fe200010e06df */
[----:B------:R-:W-:Y:S02]  /*44970*/  WARPGROUP.DEPBAR.LE gsb0, 0x0 ;  /* 0x00008000000079c5 */ /* 0x000fe40000010000 */
[----:B------:R-:W-:-:S06]  /*44980*/  WARPGROUP.ARRIVE ;  /* 0x00000000000079c5 */ /* 0x000fcc0000000000 */
[----:B------:R-:W-:Y:S01]  /*44990*/  QGMMA.64x128x32.F32.E5M2.E5M2 R24, gdesc[UR56], R24, gsb0 ;  /* 0x01e00000381879f3 */ /* 0x000fe20008003818 */
[----:B----4-:R-:W-:-:S05]  /*449a0*/  IADD3 R236, P3, R233, R236, RZ ;  /* 0x000000ece9ec7210 */ /* 0x010fca0007f7e0ff */
[----:B------:R1:W-:Y:S01]  /*449b0*/  STL [R1+0x1d80], R236 ;  /* 0x001d80ec01007387 */ /* 0x0003e20000100800 */
[----:B------:R-:W-:-:S03]  /*449c0*/  IMAD.X R252, R224, 0x1, R252, P3 ;  /* 0x00000001e0fc7824 */ /* 0x000fc600018e06fc */
[----:B-1----:R0:W5:Y:S04]  /*449d0*/  LDL.LU R236, [R1+0x2234] ;  /* 0x0022340001ec7983 */ /* 0x0021680000300800 */
[----:B------:R1:W-:Y:S01]  /*449e0*/  STL [R1+0x1da4], R235 ;  /* 0x001da4eb01007387 */ /* 0x0003e20000100800 */
[----:B------:R-:W-:-:S03]  /*449f0*/  IADD3 R12, P3, R233, R12, RZ ;  /* 0x0000000ce90c7210 */ /* 0x000fc60007f7e0ff */
[----:B-1----:R0:W5:Y:S04]  /*44a00*/  LDL.LU R235, [R1+0x2230] ;  /* 0x0022300001eb7983 */ /* 0x0021680000300800 */
[----:B------:R1:W-:Y:S04]  /*44a10*/  STL [R1+0x1d78], R234 ;  /* 0x001d78ea01007387 */ /* 0x0003e80000100800 */
[----:B-1----:R0:W5:Y:S04]  /*44a20*/  LDL.LU R234, [R1+0x222c] ;  /* 0x00222c0001ea7983 */ /* 0x0021680000300800 */
[----:B------:R1:W-:Y:S04]  /*44a30*/  STL [R1+0x1d9c], R4 ;  /* 0x001d9c0401007387 */ /* 0x0003e80000100800 */
[----:B-1----:R0:W5:Y:S04]  /*44a40*/  LDL.LU R4, [R1+0x2228] ;  /* 0x0022280001047983 */ /* 0x0021680000300800 */
        /* <DEDUP_REMOVED lines=14> */
[----:B------:R-:W-:Y:S01]  /*44b30*/  STL [R1+0x1d38], R18 ;  /* 0x001d381201007387 */ /* 0x000fe20000100800 */
[----:B------:R-:W-:-:S03]  /*44b40*/  IMAD.X R23, R224, 0x1, R23, P3 ;  /* 0x00000001e0177824 */ /* 0x000fc600018e0617 */
[----:B------:R-:W-:Y:S01]  /*44b50*/  STL [R1+0x1d5c], R19 ;  /* 0x001d5c1301007387 */ /* 0x000fe20000100800 */
[----:B------:R-:W-:-:S03]  /*44b60*/  IADD3 R216, P3, R233, R216, RZ ;  /* 0x000000d8e9d87210 */ /* 0x000fc60007f7e0ff */
[----:B------:R-:W-:Y:S04]  /*44b70*/  STL [R1+0x1d30], R20 ;  /* 0x001d301401007387 */ /* 0x000fe80000100800 */
[----:B------:R-:W-:Y:S04]  /*44b80*/  STL [R1+0x1d54], R21 ;  /* 0x001d541501007387 */ /* 0x000fe80000100800 */
[----:B------:R-:W-:Y:S04]  /*44b90*/  STL [R1+0x1d28], R22 ;  /* 0x001d281601007387 */ /* 0x000fe80000100800 */
[----:B------:R-:W-:Y:S04]  /*44ba0*/  STL [R1+0x1d4c], R23 ;  /* 0x001d4c1701007387 */ /* 0x000fe80000100800 */
[----:B------:R-:W-:Y:S04]  /*44bb0*/  STL [R1+0x1d20], R216 ;  /* 0x001d20d801007387 */ /* 0x000fe80000100800 */
[----:B------:R-:W-:Y:S01]  /*44bc0*/  STL [R1+0x1d44], R217 ;  /* 0x001d44d901007387 */ /* 0x000fe20000100800 */
[----:B------:R-:W-:-:S03]  /*44bd0*/  IMAD.X R3, R224, 0x1, R3, P3 ;  /* 0x00000001e0037824 */ /* 0x000fc600018e0603 */
[----:B------:R-:W-:Y:S04]  /*44be0*/  STL [R1+0x1d18], R218 ;  /* 0x001d18da01007387 */ /* 0x000fe80000100800 */
[----:B------:R-:W-:Y:S04]  /*44bf0*/  STL [R1+0x1d3c], R219 ;  /* 0x001d3cdb01007387 */ /* 0x000fe80000100800 */
[----:B------:R-:W-:Y:S04]  /*44c00*/  STL [R1+0x1d10], R220 ;  /* 0x001d10dc01007387 */ /* 0x000fe80000100800 */
[----:B------:R-:W-:Y:S04]  /*44c10*/  STL [R1+0x1d34], R221 ;  /* 0x001d34dd01007387 */ /* 0x000fe80000100800 */
[----:B------:R1:W-:Y:S04]  /*44c20*/  STL [R1+0x1d1c], R3 ;  /* 0x001d1c0301007387 */ /* 0x0003e80000100800 */
[----:B------:R-:W-:Y:S04]  /*44c30*/  STL [R1+0x1d2c], R222 ;  /* 0x001d2cde01007387 */ /* 0x000fe80000100800 */
[----:B------:R2:W-:Y:S01]  /*44c40*/  STL [R1+0x1d24], R223 ;  /* 0x001d24df01007387 */ /* 0x0005e20000100800 */
[----:B------:R-:W-:-:S03]  /*44c50*/  WARPGROUP.DEPBAR.LE gsb0, 0x0 ;  /* 0x00008000000079c5 */ /* 0x000fc60000010000 */
[----:B-1----:R-:W3:Y:S04]  /*44c60*/  LDL.LU R3, [R1+0x1d0c] ;  /* 0x001d0c0001037983 */ /* 0x002ee80000300800 */
[----:B--2---:R-:W2:Y:S01]  /*44c70*/  LDL.LU R223, [R1+0x1d14] ;  /* 0x001d140001df7983 */ /* 0x004ea20000300800 */
[C---:B---3--:R-:W-:Y:S02]  /*44c80*/  IMAD.X R3, R224.reuse, 0x1, R3, P5 ;  /* 0x00000001e0037824 */ /* 0x048fe400028e0603 */
[----:B--2---:R-:W-:-:S03]  /*44c90*/  IMAD.X R223, R224, 0x1, R223, P4 ;  /* 0x00000001e0df7824 */ /* 0x004fc600020e06df */
[----:B------:R0:W-:Y:S04]  /*44ca0*/  STL [R1+0x1d0c], R3 ;  /* 0x001d0c0301007387 */ /* 0x0001e80000100800 */
[----:B------:R0:W-:Y:S01]  /*44cb0*/  STL [R1+0x1d14], R223 ;  /* 0x001d14df01007387 */ /* 0x0001e20000100800 */
[----:B------:R-:W-:Y:S05]  /*44cc0*/  @P0 BRA `(.L_x_2) ;  /* 0xfffffd1c00500947 */ /* 0x000fea000383ffff */
.L_x_1:
[----:B------:R-:W2:Y:S04]  /*44cd0*/  LDL.LU R218, [R1+0x408] ;  /* 0x0004080001da7983 */ /* 0x000ea80000300800 */
[----:B------:R-:W2:Y:S04]  /*44ce0*/  LDL.LU R217, [R1+0x40c] ;  /* 0x00040c0001d97983 */ /* 0x000ea80000300800 */
[----:B------:R-:W3:Y:S04]  /*44cf0*/  LDL.LU R219, [R1+0x404] ;  /* 0x0004040001db7983 */ /* 0x000ee80000300800 */
[----:B------:R-:W3:Y:S04]  /*44d00*/  LDL.LU R220, [R1+0x400] ;  /* 0x0004000001dc7983 */ /* 0x000ee80000300800 */
[----:B------:R-:W1:Y:S04]  /*44d10*/  LDL.LU R216, [R1+0x410] ;  /* 0x0004100001d87983 */ /* 0x000e680000300800 */
[----:B------:R-:W1:Y:S04]  /*44d20*/  LDL.LU R23, [R1+0x414] ;  /* 0x0004140001177983 */ /* 0x000e680000300800 */
[----:B------:R-:W4:Y:S04]  /*44d30*/  LDL.LU R22, [R1+0x418] ;  /* 0x0004180001167983 */ /* 0x000f280000300800 */
        /* <DEDUP_REMOVED lines=10> */
[----:B0-----:R-:W4:Y:S04]  /*44de0*/  LDL.LU R3, [R1+0x444] ;  /* 0x0004440001037983 */ /* 0x001f280000300800 */
        /* <DEDUP_REMOVED lines=31> */
[----:B-----5:R-:W-:Y:S04]  /*44fe0*/  STL [R1+0x22ac], R234 ;  /* 0x0022acea01007387 */ /* 0x020fe80000100800 */
[----:B------:R3:W-:Y:S04]  /*44ff0*/  STL [R1+0x22a8], R4 ;  /* 0x0022a80401007387 */ /* 0x0007e80000100800 */
[----:B------:R-:W-:Y:S04]  /*45000*/  STL [R1+0x2230], R237 ;  /* 0x002230ed01007387 */ /* 0x000fe80000100800 */
[----:B------:R-:W-:Y:S04]  /*45010*/  STL [R1+0x222c], R236 ;  /* 0x00222cec01007387 */ /* 0x000fe80000100800 */
[----:B------:R-:W-:Y:S01]  /*45020*/  STL [R1+0x2228], R235 ;  /* 0x002228eb01007387 */ /* 0x000fe20000100800 */
[----:B--2---:R-:W-:-:S02]  /*45030*/  F2FP.SATFINITE.E5M2.F32.PACK_AB_MERGE_C R2, R217, R218, RZ ;  /* 0x000000dad902723e */ /* 0x004fc400048060ff */
[----:B---3--:R-:W-:-:S05]  /*45040*/  F2FP.SATFINITE.E5M2.F32.PACK_AB_MERGE_C R4, R219, R220, RZ ;  /* 0x000000dcdb04723e */ /* 0x008fca00048060ff */
[----:B------:R4:W-:Y:S01]  /*45050*/  STL [R1+0x504], R4 ;  /* 0x0005040401007387 */ /* 0x0009e20000100800 */
[----:B-1----:R-:W-:-:S03]  /*45060*/  F2FP.SATFINITE.E5M2.F32.PACK_AB_MERGE_C R0, R23, R216, RZ ;  /* 0x000000d81700723e */ /* 0x002fc600048060ff */
[----:B------:R0:W-:Y:S04]  /*45070*/  STL [R1+0x500], R2 ;  /* 0x0005000201007387 */ /* 0x0001e80000100800 */
[----:B------:R1:W-:Y:S01]  /*45080*/  STL [R1+0x508], R0 ;  /* 0x0005080001007387 */ /* 0x0003e20000100800 */
[----:B----4-:R-:W-:-:S05]  /*45090*/  F2FP.SATFINITE.E5M2.F32.PACK_AB_MERGE_C R4, R21, R22, RZ ;  /* 0x000000161504723e */ /* 0x010fca00048060ff */
[----:B------:R2:W-:Y:S01]  /*450a0*/  STL [R1+0x50c], R4 ;  /* 0x00050c0401007387 */ /* 0x0005e20000100800 */
[----:B0-----:R-:W-:-:S05]  /*450b0*/  F2FP.SATFINITE.E5M2.F32.PACK_AB_MERGE_C R2, R19, R20, RZ ;  /* 0x000000141302723e */ /* 0x001fca00048060ff */
[----:B------:R0:W-:Y:S01]  /*450c0*/  STL [R1+0x514], R2 ;  /* 0x0005140201007387 */ /* 0x0001e20000100800 */
[----:B-1----:R-:W-:-:S05]  /*450d0*/  F2FP.SATFINITE.E5M2.F32.PACK_AB_MERGE_C R0, R17, R18, RZ ;  /* 0x000000121100723e */ /* 0x002fca00048060ff */
[----:B------:R1:W-:Y:S01]  /*450e0*/  STL [R1+0x510], R0 ;  /* 0x0005100001007387 */ /* 0x0003e20000100800 */
[----:B--2---:R-:W-:-:S05]  /*450f0*/  F2FP.SATFINITE.E5M2.F32.PACK_AB_MERGE_C R4, R15, R16, RZ ;  /* 0x000000100f04723e */ /* 0x004fca00048060ff */
[----:B------:R-:W-:Y:S01]  /*45100*/  STL [R1+0x51c], R4 ;  /* 0x00051c0401007387 */ /* 0x000fe20000100800 */
[----:B0-----:R-:W-:-:S03]  /*45110*/  F2FP.SATFINITE.E5M2.F32.PACK_AB_MERGE_C R2, R13, R14, RZ ;  /* 0x0000000e0d02723e */ /* 0x001fc600048060ff */
[----:B------:R-:W2:Y:S04]  /*45120*/  LDL.LU R62, [R1+0x448] ;  /* 0x00044800013e7983 */ /* 0x000ea80000300800 */
[----:B------:R0:W-:Y:S01]  /*45130*/  STL [R1+0x518], R2 ;  /* 0x0005180201007387 */ /* 0x0001e20000100800 */
[----:B-1----:R-:W-:-:S03]  /*45140*/  F2FP.SATFINITE.E5M2.F32.PACK_AB_MERGE_C R0, R3, R12, RZ ;  /* 0x0000000c0300723e */ /* 0x002fc600048060ff */
[----:B------:R-:W2:Y:S04]  /*45150*/  LDL.LU R63, [R1+0x44c] ;  /* 0x00044c00013f7983 */ /* 0x000ea80000300800 */
[----:B------:R1:W-:Y:S04]  /*45160*/  STL [R1+0x534], R0 ;  /* 0x0005340001007387 */ /* 0x0003e80000100800 */
[----:B------:R-:W3:Y:S04]  /*45170*/  LDL.LU R60, [R1+0x450] ;  /* 0x00045000013c7983 */ /* 0x000ee80000300800 */
[----:B------:R-:W3:Y:S04]  /*45180*/  LDL.LU R61, [R1+0x454] ;  /* 0x00045400013d7983 */ /* 0x000ee80000300800 */
        /* <DEDUP_REMOVED lines=20> */
[----:B------:R-:W4:Y:S04]  /*452d0*/  LDL.LU R224, [R1+0x4a8] ;  /* 0x0004a80001e07983 */ /* 0x000f280000300800 */
[----:B-1----:R-:W4:Y:S04]  /*452e0*/  LDL.LU R0, [R1+0x4ac] ;  /* 0x0004ac0001007983 */ /* 0x002f280000300800 */
        /* <DEDUP_REMOVED lines=35> */
[----:B------:R-:W4:Y:S01]  /*45520*/  LDL.LU R3, [R1+0x33c] ;  /* 0x00033c0001037983 */ /* 0x000f220000300800 */
[----:B--2---:R-:W-:-:S05]  /*45530*/  F2FP.SATFINITE.E5M2.F32.PACK_AB_MERGE_C R62, R63, R62, RZ ;  /* 0x0000003e3f3e723e */ /* 0x004fca00048060ff */
[----:B------:R-:W-:Y:S01]  /*45540*/  STL [R1+0x530], R62 ;  /* 0x0005303e01007387 */ /* 0x000fe20000100800 */
[----:B---3--:R-:W-:-:S05]  /*45550*/  F2FP.SATFINITE.E5M2.F32.PACK_AB_MERGE_C R4, R61, R60, RZ ;  /* 0x0000003c3d04723e */ /* 0x008fca00048060ff */
[----:B------:R0:W-:Y:S01]  /*45560*/  STL [R1+0x52c], R4 ;  /* 0x00052c0401007387 */ /* 0x0001e20000100800 */
[----:B----4-:R-:W-:Y:S02]  /*45570*/  F2FP.SATFINITE.E5M2.F32.PACK_AB_MERGE_C R58, R59, R58, RZ ;  /* 0x0000003a3b3a723e */ /* 0x010fe400048060ff */
[----:B------:R-:W-:-:S03]  /*45580*/  F2FP.SATFINITE.E5M2.F32.PACK_AB_MERGE_C R56, R226, R56, RZ ;  /* 0x00000038e238723e */ /* 0x000fc600048060ff */
[----:B------:R1:W-:Y:S01]  /*45590*/  STL [R1+0x528], R58 ;  /* 0x0005283a01007387 */ /* 0x0003e20000100800 */
[----:B0-----:R-:W-:-:S03]  /*455a0*/  F2FP.SATFINITE.E5M2.F32.PACK_AB_MERGE_C R4, R230, R228, RZ ;  /* 0x000000e4e604723e */ /* 0x001fc600048060ff */
[----:B------:R0:W-:Y:S04]  /*455b0*/  STL [R1+0x524], R56 ;  /* 0x0005243801007387 */ /* 0x0001e80000100800 */
[----:B------:R2:W-:Y:S01]  /*455c0*/  STL [R1+0x520], R4 ;  /* 0x0005200401007387 */ /* 0x0005e20000100800 */
[----:B-1----:R-:W-:Y:S02]  /*455d0*/  F2FP.SATFINITE.E5M2.F32.PACK_AB_MERGE_C R58, R225, R232, RZ ;  /* 0x000000e8e13a723e */ /* 0x002fe400048060ff */
[----:B0-----:R-:W-:-:S03]  /*455e0*/  F2FP.SATFINITE.E5M2.F32.PACK_AB_MERGE_C R56, R229, R227, RZ ;  /* 0x000000e3e538723e */ /* 0x001fc600048060ff */
[----:B------:R-:W-:Y:S01]  /*455f0*/  STL [R1+0x464], R58 ;  /* 0x0004643a01007387 */ /* 0x000fe20000100800 */
[----:B--2---:R-:W-:-:S03]  /*45600*/  F2FP.SATFINITE.E5M2.F32.PACK_AB_MERGE_C R4, R11, R231, RZ ;  /* 0x000000e70b04723e */ /* 0x004fc600048060ff */
[----:B------:R-:W-:Y:S04]  /*45610*/  STL [R1+0x460], R56 ;  /* 0x0004603801007387 */ /* 0x000fe80000100800 */
[----:B------:R0:W-:Y:S01]  /*45620*/  STL [R1+0x454], R4 ;  /* 0x0004540401007387 */ /* 0x0001e20000100800 */
[----:B------:R-:W-:Y:S02]  /*45630*/  F2FP.SATFINITE.E5M2.F32.PACK_AB_MERGE_C R9, R9, R10, RZ ;  /* 0x0000000a0909723e */ /* 0x000fe400048060ff */
[----:B------:R-:W-:-:S03]  /*45640*/  F2FP.SATFINITE.E5M2.F32.PACK_AB_MERGE_C R7, R7, R8, RZ ;  /* 0x000000080707723e */ /* 0x000fc600048060ff */
[----:B------:R-:W-:Y:S01]  /*45650*/  STL [R1+0x458], R9 ;  /* 0x0004580901007387 */ /* 0x000fe20000100800 */
[----:B0-----:R-:W-:-:S03]  /*45660*/  F2FP.SATFINITE.E5M2.F32.PACK_AB_MERGE_C R4, R5, R6, RZ ;  /* 0x000000060504723e */ /* 0x001fc600048060ff */
[----:B------:R-:W-:Y:S04]  /*45670*/  STL [R1+0x44c], R7 ;  /* 0x00044c0701007387 */ /* 0x000fe80000100800 */
[----:B------:R0:W-:Y:S01]  /*45680*/  STL [R1+0x448], R4 ;  /* 0x0004480401007387 */ /* 0x0001e20000100800 */
[----:B------:R-:W-:-:S05]  /*45690*/  F2FP.SATFINITE.E5M2.F32.PACK_AB_MERGE_C R2, R2, R233, RZ ;  /* 0x000000e90202723e */ /* 0x000fca00048060ff */
[----:B------:R1:W-:Y:S01]  /*456a0*/  STL [R1+0x444], R2 ;  /* 0x0004440201007387 */ /* 0x0003e20000100800 */
[----:B------:R-:W-:-:S05]  /*456b0*/  F2FP.SATFINITE.E5M2.F32.PACK_AB_MERGE_C R0, R0, R224, RZ ;  /* 0x000000e00000723e */ /* 0x000fca00048060ff */
[----:B------:R2:W-:Y:S01]  /*456c0*/  STL [R1+0x440], R0 ;  /* 0x0004400001007387 */ /* 0x0005e20000100800 */
[----:B0-----:R-:W-:-:S05]  /*456d0*/  F2FP.SATFINITE.E5M2.F32.PACK_AB_MERGE_C R4, R251, R252, RZ ;  /* 0x000000fcfb04723e */ /* 0x001fca00048060ff */
[----:B------:R0:W-:Y:S01]  /*456e0*/  STL [R1+0x43c], R4 ;  /* 0x00043c0401007387 */ /* 0x0001e20000100800 */
[----:B-1----:R-:W-:-:S05]  /*456f0*/  F2FP.SATFINITE.E5M2.F32.PACK_AB_MERGE_C R2, R249, R250, RZ ;  /* 0x000000faf902723e */ /* 0x002fca00048060ff */
[----:B------:R1:W-:Y:S01]  /*45700*/  STL [R1+0x438], R2 ;  /* 0x0004380201007387 */ /* 0x0003e20000100800 */
[----:B--2---:R-:W-:-:S05]  /*45710*/  F2FP.SATFINITE.E5M2.F32.PACK_AB_MERGE_C R0, R247, R248, RZ ;  /* 0x000000f8f700723e */ /* 0x004fca00048060ff */
        /* <DEDUP_REMOVED lines=26> */
[----:B------:R-:W-:Y:S01]  /*458c0*/  STL [R1+0x404], R4 ;  /* 0x0004040401007387 */ /* 0x000fe20000100800 */
[----:B-1----:R-:W-:-:S03]  /*458d0*/  F2FP.SATFINITE.E5M2.F32.PACK_AB_MERGE_C R2, R13, R14, RZ ;  /* 0x0000000e0d02723e */ /* 0x002fc600048060ff */
[----:B------:R-:W3:Y:S04]  /*458e0*/  LDL.LU R58, [R1+0x340] ;  /* 0x00034000013a7983 */ /* 0x000ee80000300800 */
[----:B------:R0:W-:Y:S01]  /*458f0*/  STL [R1+0x45c], R2 ;  /* 0x00045c0201007387 */ /* 0x0001e20000100800 */
[----:B--2---:R-:W-:-:S03]  /*45900*/  F2FP.SATFINITE.E5M2.F32.PACK_AB_MERGE_C R0, R3, R12, RZ ;  /* 0x0000000c0300723e */ /* 0x004fc600048060ff */
[----:B------:R-:W3:Y:S04]  /*45910*/  LDL.LU R59, [R1+0x344] ;  /* 0x00034400013b7983 */ /* 0x000ee80000300800 */
[----:B------:R1:W-:Y:S04]  /*45920*/  STL [R1+0x400], R0 ;  /* 0x0004000001007387 */ /* 0x0003e80000100800 */
[----:B------:R-:W2:Y:S04]  /*45930*/  LDL.LU R56, [R1+0x348] ;  /* 0x0003480001387983 */ /* 0x000ea80000300800 */
[----:B------:R-:W2:Y:S04]  /*45940*/  LDL.LU R226, [R1+0x34c] ;  /* 0x00034c0001e27983 */ /* 0x000ea80000300800 */
        /* <DEDUP_REMOVED lines=54> */
[----:B---3--:R-:W-:-:S05]  /*45cb0*/  F2FP.SATFINITE.E5M2.F32.PACK_AB_MERGE_C R4, R59, R58, RZ ;  /* 0x0000003a3b04723e */ /* 0x008fca00048060ff */
[----:B------:R0:W-:Y:S01]  /*45cc0*/  STL [R1+0xf6c], R4 ;  /* 0x000f6c0401007387 */ /* 0x0001e20000100800 */
[----:B--2---:R-:W-:Y:S02]  /*45cd0*/  F2FP.SATFINITE.E5M2.F32.PACK_AB_MERGE_C R235, R226, R56, RZ ;  /* 0x00000038e2eb723e */ /* 0x004fe400048060ff */
[----:B----4-:R-:W-:Y:S02]  /*45ce0*/  F2FP.SATFINITE.E5M2.F32.PACK_AB_MERGE_C R58, R230, R228, RZ ;  /* 0x000000e4e63a723e */ /* 0x010fe400048060ff */
[----:B0-----:R-:W-:-:S03]  /*45cf0*/  F2FP.SATFINITE.E5M2.F32.PACK_AB_MERGE_C R4, R225, R232, RZ ;  /* 0x000000e8e104723e */ /* 0x001fc600048060ff */
        /* <DEDUP_REMOVED lines=8> */
[----:B------:R-:W-:Y:S02]  /*45d80*/  F2FP.SATFINITE.E5M2.F32.PACK_AB_MERGE_C R7, R7, R8, RZ ;  /* 0x000000080707723e */ /* 0x000fe400048060ff */
[----:B------:R-:W-:-:S03]  /*45d90*/  F2FP.SATFINITE.E5M2.F32.PACK_AB_MERGE_C R5, R5, R6, RZ ;  /* 0x000000060505723e */ /* 0x000fc600048060ff */
[----:B------:R-:W-:Y:S01]  /*45da0*/  STL [R1+0x368], R7 ;  /* 0x0003680701007387 */ /* 0x000fe20000100800 */
[----:B0-----:R-:W-:-:S03]  /*45db0*/  F2FP.SATFINITE.E5M2.F32.PACK_AB_MERGE_C R4, R2, R233, RZ ;  /* 0x000000e90204723e */ /* 0x001fc600048060ff */
[----:B------:R-:W-:Y:S01]  /*45dc0*/  STL [R1+0x348], R5 ;  /* 0x0003480501007387 */ /* 0x000fe20000100800 */
[----:B------:R-:W-:-:S03]  /*45dd0*/  F2FP.SATFINITE.E5M2.F32.PACK_AB_MERGE_C R2, R0, R224, RZ ;  /* 0x000000e00002723e */ /* 0x000fc600048060ff */
[----:B------:R0:W-:Y:S04]  /*45de0*/  STL [R1+0x374], R4 ;  /* 0x0003740401007387 */ /* 0x0001e80000100800 */
[----:B------:R1:W-:Y:S01]  /*45df0*/  STL [R1+0x344], R2 ;  /* 0x0003440201007387 */ /* 0x0003e20000100800 */
[----:B------:R-:W-:-:S05]  /*45e00*/  F2FP.SATFINITE.E5M2.F32.PACK_AB_MERGE_C R0, R251, R252, RZ ;  /* 0x000000fcfb00723e */ /* 0x000fca00048060ff */
[----:B------:R2:W-:Y:S01]  /*45e10*/  STL [R1+0x370], R0 ;  /* 0x0003700001007387 */ /* 0x0005e20000100800 */
[----:B0-----:R-:W-:Y:S02]  /*45e20*/  F2FP.SATFINITE.E5M2.F32.PACK_AB_MERGE_C R4, R249, R250, RZ ;  /* 0x000000faf904723e */ /* 0x001fe400048060ff */
[----:B-1----:R-:W-:-:S03]  /*45e30*/  F2FP.SATFINITE.E5M2.F32.PACK_AB_MERGE_C R2, R247, R248, RZ ;  /* 0x000000f8f702723e */ /* 0x002fc600048060ff */
[----:B------:R0:W-:Y:S04]  /*45e40*/  STL [R1+0x340], R4 ;  /* 0x0003400401007387 */ /* 0x0001e80000100800 */
[----:B------:R1:W-:Y:S01]  /*45e50*/  STL [R1+0x36c], R2 ;  /* 0x00036c0201007387 */ /* 0x0003e20000100800 */
[----:B--2---:R-:W-:-:S05]  /*45e60*/  F2FP.SATFINITE.E5M2.F32.PACK_AB_MERGE_C R0, R245, R246, RZ ;  /* 0x000000f6f500723e */ /* 0x004fca00048060ff */
        /* <DEDUP_REMOVED lines=10> */
[----:B------:R-:W-:Y:S01]  /*45f10*/  STL [R1+0x35c], R2 ;  /* 0x00035c0201007387 */ /* 0x000fe20000100800 */
[----:B--2---:R-:W-:Y:S02]  /*45f20*/  F2FP.SATFINITE.E5M2.F32.PACK_AB_MERGE_C R0, R219, R220, RZ ;  /* 0x000000dcdb00723e */ /* 0x004fe400048060ff */
[----:B------:R-:W-:-:S05]  /*45f30*/  F2FP.SATFINITE.E5M2.F32.PACK_AB_MERGE_C R234, R217, R218, RZ ;  /* 0x000000dad9ea723e */ /* 0x000fca00048060ff */
[----:B------:R-:W-:Y:S04]  /*45f40*/  STL [R1+0x22b0], R234 ;  /* 0x0022b0ea01007387 */ /* 0x000fe80000100800 */
[----:B------:R1:W-:Y:S01]  /*45f50*/  STL [R1+0x330], R0 ;  /* 0x0003300001007387 */ /* 0x0003e20000100800 */
[----:B0-----:R-:W-:Y:S02]  /*45f60*/  F2FP.SATFINITE.E5M2.F32.PACK_AB_MERGE_C R4, R21, R22, RZ ;  /* 0x000000161504723e */ /* 0x001fe400048060ff */
[----:B-1----:R-:W-:-:S03]  /*45f70*/  F2FP.SATFINITE.E5M2.F32.PACK_AB_MERGE_C R0, R23, R216, RZ ;  /* 0x000000d81700723e */ /* 0x002fc600048060ff */
[----:B------:R-:W-:Y:S01]  /*45f80*/  STL [R1+0x22b4], R4 ;  /* 0x0022b40401007387 */ /* 0x000fe20000100800 */
[----:B------:R-:W-:-:S03]  /*45f90*/  F2FP.SATFINITE.E5M2.F32.PACK_AB_MERGE_C R2, R19, R20, RZ ;  /* 0x000000141302723e */ /* 0x000fc600048060ff */
[----:B------:R0:W-:Y:S04]  /*45fa0*/  STL [R1+0x32c], R0 ;  /* 0x00032c0001007387 */ /* 0x0001e80000100800 */
[----:B------:R1:W-:Y:S01]  /*45fb0*/  STL [R1+0x328], R2 ;  /* 0x0003280201007387 */ /* 0x0003e20000100800 */
[----:B0-----:R-:W-:Y:S02]  /*45fc0*/  F2FP.SATFINITE.E5M2.F32.PACK_AB_MERGE_C R0, R17, R18, RZ ;  /* 0x000000121100723e */ /* 0x001fe400048060ff */
[----:B------:R-:W-:-:S03]  /*45fd0*/  F2FP.SATFINITE.E5M2.F32.PACK_AB_MERGE_C R4, R15, R16, RZ ;  /* 0x000000100f04723e */ /* 0x000fc600048060ff */
[----:B------:R0:W-:Y:S04]  /*45fe0*/  STL [R1+0x324], R0 ;  /* 0x0003240001007387 */ /* 0x0001e80000100800 */
[----:B------:R-:W-:Y:S01]  /*45ff0*/  STL [R1+0x320], R4 ;  /* 0x0003200401007387 */ /* 0x000fe20000100800 */
[----:B-1----:R-:W-:-:S03]  /*46000*/  F2FP.SATFINITE.E5M2.F32.PACK_AB_MERGE_C R2, R13, R14, RZ ;  /* 0x0000000e0d02723e */ /* 0x002fc600048060ff */
[----:B------:R-:W2:Y:S04]  /*46010*/  LDL.LU R56, [R1+0x228] ;  /* 0x0002280001387983 */ /* 0x000ea80000300800 */
[----:B------:R1:W-:Y:S01]  /*46020*/  STL [R1+0x31c], R2 ;  /* 0x00031c0201007387 */ /* 0x0003e20000100800 */
[----:B0-----:R-:W-:-:S03]  /*46030*/  F2FP.SATFINITE.E5M2.F32.PACK_AB_MERGE_C R0, R3, R12, RZ ;  /* 0x0000000c0300723e */ /* 0x001fc600048060ff */
        /* <DEDUP_REMOVED lines=17> */
[----:B-1----:R-:W4:Y:S04]  /*46150*/  LDL.LU R2, [R1+0x26c] ;  /* 0x00026c0001027983 */ /* 0x002f280000300800 */
[----:B------:R-:W4:Y:S04]  /*46160*/  LDL.LU R224, [R1+0x270] ;  /* 0x0002700001e07983 */ /* 0x000f280000300800 */
[----:B0-----:R-:W4:Y:S04]  /*46170*/  LDL.LU R0, [R1+0x274] ;  /* 0x0002740001007983 */ /* 0x001f280000300800 */
        /* <DEDUP_REMOVED lines=37> */
[----:B------:R0:W-:Y:S01]  /*463d0*/  STL [R1+0x314], R56 ;  /* 0x0003143801007387 */ /* 0x0001e20000100800 */
[----:B---3--:R-:W-:Y:S02]  /*463e0*/  F2FP.SATFINITE.E5M2.F32.PACK_AB_MERGE_C R58, R230, R228, RZ ;  /* 0x000000e4e63a723e */ /* 0x008fe400048060ff */
[----:B----4-:R-:W-:-:S03]  /*463f0*/  F2FP.SATFINITE.E5M2.F32.PACK_AB_MERGE_C R4, R225, R232, RZ ;  /* 0x000000e8e104723e */ /* 0x010fc600048060ff */
[----:B------:R-:W-:Y:S04]  /*46400*/  STL [R1+0x310], R58 ;  /* 0x0003103a01007387 */ /* 0x000fe80000100800 */
[----:B------:R1:W-:Y:S01]  /*46410*/  STL [R1+0x30c], R4 ;  /* 0x00030c0401007387 */ /* 0x0003e20000100800 */
[----:B0-----:R-:W-:-:S05]  /*46420*/  F2FP.SATFINITE.E5M2.F32.PACK_AB_MERGE_C R56, R229, R227, RZ ;  /* 0x000000e3e538723e */ /* 0x001fca00048060ff */
[----:B------:R-:W-:Y:S01]  /*46430*/  STL [R1+0x308], R56 ;  /* 0x0003083801007387 */ /* 0x000fe20000100800 */
[----:B------:R-:W-:Y:S02]  /*46440*/  F2FP.SATFINITE.E5M2.F32.PACK_AB_MERGE_C R11, R11, R231, RZ ;  /* 0x000000e70b0b723e */ /* 0x000fe400048060ff */
[----:B-1----:R-:W-:-:S05]  /*46450*/  F2FP.SATFINITE.E5M2.F32.PACK_AB_MERGE_C R4, R9, R10, RZ ;  /* 0x0000000a0904723e */ /* 0x002fca00048060ff */
[----:B------:R0:W-:Y:S01]  /*46460*/  STL [R1+0x22b8], R4 ;  /* 0x0022b80401007387 */ /* 0x0001e20000100800 */
[----:B------:R-:W-:-:S03]  /*46470*/  F2FP.SATFINITE.E5M2.F32.PACK_AB_MERGE_C R234, R7, R8, RZ ;  /* 0x0000000807ea723e */ /* 0x000fc600048060ff */
[----:B------:R-:W-:Y:S04]  /*46480*/  STL [R1+0x304], R11 ;  /* 0x0003040b01007387 */ /* 0x000fe80000100800 */
[----:B------:R1:W-:Y:S01]  /*46490*/  STL [R1+0x22bc], R234 ;  /* 0x0022bcea01007387 */ /* 0x0003e20000100800 */
[----:B0-----:R-:W-:Y:S02]  /*464a0*/  F2FP.SATFINITE.E5M2.F32.PACK_AB_MERGE_C R4, R5, R6, RZ ;  /* 0x000000060504723e */ /* 0x001fe400048060ff */
[----:B-1----:R-:W-:-:S05]  /*464b0*/  F2FP.SATFINITE.E5M2.F32.PACK_AB_MERGE_C R234, R2, R233, RZ ;  /* 0x000000e902ea723e */ /* 0x002fca00048060ff */
[----:B------:R-:W-:Y:S01]  /*464c0*/  STL [R1+0x22c0], R234 ;  /* 0x0022c0ea01007387 */ /* 0x000fe20000100800 */
[----:B------:R-:W-:-:S03]  /*464d0*/  F2FP.SATFINITE.E5M2.F32.PACK_AB_MERGE_C R0, R0, R224, RZ ;  /* 0x000000e00000723e */ /* 0x000fc600048060ff */
[----:B------:R0:W-:Y:S04]  /*464e0*/  STL [R1+0x254], R4 ;  /* 0x0002540401007387 */ /* 0x0001e80000100800 */
[----:B------:R1:W-:Y:S01]  /*464f0*/  STL [R1+0x24c], R0 ;  /* 0x00024c0001007387 */ /* 0x0003e20000100800 */
[----:B0-----:R-:W-:Y:S02]  /*46500*/  F2FP.SATFINITE.E5M2.F32.PACK_AB_MERGE_C R4, R251, R252, RZ ;  /* 0x000000fcfb04723e */ /* 0x001fe400048060ff */
[----:B------:R-:W-:-:S03]  /*46510*/  F2FP.SATFINITE.E5M2.F32.PACK_AB_MERGE_C R2, R249, R250, RZ ;  /* 0x000000faf902723e */ /* 0x000fc600048060ff */
[----:B------:R0:W-:Y:S04]  /*46520*/  STL [R1+0x248], R4 ;  /* 0x0002480401007387 */ /* 0x0001e80000100800 */
[----:B------:R2:W-:Y:S01]  /*46530*/  STL [R1+0x244], R2 ;  /* 0x0002440201007387 */ /* 0x0005e20000100800 */
[----:B-1----:R-:W-:-:S05]  /*46540*/  F2FP.SATFINITE.E5M2.F32.PACK_AB_MERGE_C R0, R247, R248, RZ ;  /* 0x000000f8f700723e */ /* 0x002fca00048060ff */
[----:B------:R1:W-:Y:S01]  /*46550*/  STL [R1+0x240], R0 ;  /* 0x0002400001007387 */ /* 0x0003e20000100800 */
[----:B0-----:R-:W-:-:S05]  /*46560*/  F2FP.SATFINITE.E5M2.F32.PACK_AB_MERGE_C R4, R245, R246, RZ ;  /* 0x000000f6f504723e */ /* 0x001fca00048060ff */
[----:B------:R0:W-:Y:S01]  /*46570*/  STL [R1+0x23c], R4 ;  /* 0x00023c0401007387 */ /* 0x0001e20000100800 */
[----:B--2---:R-:W-:-:S05]  /*46580*/  F2FP.SATFINITE.E5M2.F32.PACK_AB_MERGE_C R2, R243, R244, RZ ;  /* 0x000000f4f302723e */ /* 0x004fca00048060ff */
        /* <DEDUP_REMOVED lines=22> */
[----:B------:R-:W-:Y:S01]  /*466f0*/  STL [R1+0x20c], R4 ;  /* 0x00020c0401007387 */ /* 0x000fe20000100800 */
[----:B--2---:R-:W-:-:S03]  /*46700*/  F2FP.SATFINITE.E5M2.F32.PACK_AB_MERGE_C R2, R13, R14, RZ ;  /* 0x0000000e0d02723e */ /* 0x004fc600048060ff */
        /* <DEDUP_REMOVED lines=35> */
[----:B------:R-:W4:Y:S04]  /*46940*/  LDL.LU R224, [R1+0x188] ;  /* 0x0001880001e07983 */ /* 0x000f280000300800 */
        /* <DEDUP_REMOVED lines=31> */
[----:B---3--:R-:W-:Y:S02]  /*46b40*/  F2FP.SATFINITE.E5M2.F32.PACK_AB_MERGE_C R60, R61, R60, RZ ;  /* 0x0000003c3d3c723e */ /* 0x008fe400048060ff */
[----:B----4-:R-:W-:-:S03]  /*46b50*/  F2FP.SATFINITE.E5M2.F32.PACK_AB_MERGE_C R4, R59, R58, RZ ;  /* 0x0000003a3b04723e */ /* 0x010fc600048060ff */
[----:B------:R-:W-:Y:S01]  /*46b60*/  STL [R1+0x110], R60 ;  /* 0x0001103c01007387 */ /* 0x000fe20000100800 */
[----:B------:R-:W-:-:S03]  /*46b70*/  F2FP.SATFINITE.E5M2.F32.PACK_AB_MERGE_C R234, R226, R56, RZ ;  /* 0x00000038e2ea723e */ /* 0x000fc600048060ff */
[----:B------:R0:W-:Y:S02]  /*46b80*/  STL [R1+0x10c], R4 ;  /* 0x00010c0401007387 */ /* 0x0001e40000100800 */
[----:B0-----:R-:W-:Y:S02]  /*46b90*/  F2FP.SATFINITE.E5M2.F32.PACK_AB_MERGE_C R4, R225, R232, RZ ;  /* 0x000000e8e104723e */ /* 0x001fe400048060ff */
[----:B------:R-:W-:Y:S02]  /*46ba0*/  F2FP.SATFINITE.E5M2.F32.PACK_AB_MERGE_C R56, R231, R229, RZ ;  /* 0x000000e5e738723e */ /* 0x000fe400048060ff */
[----:B------:R-:W-:-:S03]  /*46bb0*/  F2FP.SATFINITE.E5M2.F32.PACK_AB_MERGE_C R10, R10, R11, RZ ;  /* 0x0000000b0a0a723e */ /* 0x000fc600048060ff */
[----:B------:R0:W-:Y:S04]  /*46bc0*/  STL [R1+0xf1c], R56 ;  /* 0x000f1c3801007387 */ /* 0x0001e80000100800 */
[----:B------:R1:W-:Y:S04]  /*46bd0*/  STL [R1+0xf0c], R10 ;  /* 0x000f0c0a01007387 */ /* 0x0003e80000100800 */
[----:B0-----:R-:W2:Y:S01]  /*46be0*/  LDL.LU R56, [R1] ;  /* 0x0000000001387983 */ /* 0x001ea20000300800 */
[----:B------:R-:W-:Y:S02]  /*46bf0*/  F2FP.SATFINITE.E5M2.F32.PACK_AB_MERGE_C R249, R249, R8, RZ ;  /* 0x00000008f9f9723e */ /* 0x000fe400048060ff */
[----:B------:R-:W-:-:S02]  /*46c00*/  F2FP.SATFINITE.E5M2.F32.PACK_AB_MERGE_C R250, R250, R9, RZ ;  /* 0x00000009fafa723e */ /* 0x000fc400048060ff */
[----:B------:R-:W-:Y:S02]  /*46c10*/  F2FP.SATFINITE.E5M2.F32.PACK_AB_MERGE_C R248, R248, R7, RZ ;  /* 0x00000007f8f8723e */ /* 0x000fe400048060ff */
[----:B------:R-:W-:Y:S02]  /*46c20*/  F2FP.SATFINITE.E5M2.F32.PACK_AB_MERGE_C R246, R246, R6, RZ ;  /* 0x00000006f6f6723e */ /* 0x000fe400048060ff */
[----:B------:R-:W-:Y:S02]  /*46c30*/  F2FP.SATFINITE.E5M2.F32.PACK_AB_MERGE_C R244, R244, R5, RZ ;  /* 0x00000005f4f4723e */ /* 0x000fe400048060ff */
[----:B------:R-:W-:Y:S02]  /*46c40*/  F2FP.SATFINITE.E5M2.F32.PACK_AB_MERGE_C R238, R238, R224, RZ ;  /* 0x000000e0eeee723e */ /* 0x000fe400048060ff */
        /* <DEDUP_REMOVED lines=11> */
[----:B------:R-:W2:Y:S04]  /*46d00*/  LDL.LU R12, [R1+0x4] ;  /* 0x00000400010c7983 */ /* 0x000ea80000300800 */
[----:B------:R-:W3:Y:S04]  /*46d10*/  LDL.LU R59, [R1+0x8] ;  /* 0x00000800013b7983 */ /* 0x000ee80000300800 */
[----:B-1----:R-:W3:Y:S04]  /*46d20*/  LDL.LU R10, [R1+0xc] ;  /* 0x00000c00010a7983 */ /* 0x002ee80000300800 */
        /* <DEDUP_REMOVED lines=31> */
[----:B------:R-:W-:-:S03]  /*46f20*/  F2FP.SATFINITE.E5M2.F32.PACK_AB_MERGE_C R226, R223, R239, RZ ;  /* 0x000000efdfe2723e */ /* 0x000fc600048060ff */
        /* <DEDUP_REMOVED lines=14> */
[----:B------:R-:W4:Y:S01]  /*47010*/  LDL.LU R231, [R1+0xbc] ;  /* 0x0000bc0001e77983 */ /* 0x000f220000300800 */
[----:B------:R-:W-:-:S03]  /*47020*/  F2FP.SATFINITE.E5M2.F32.PACK_AB_MERGE_C R236, R230, R228, RZ ;  /* 0x000000e4e6ec723e */ /* 0x000fc600048060ff */
        /* <DEDUP_REMOVED lines=19> */
[----:B--2---:R-:W-:-:S03]  /*47160*/  F2FP.SATFINITE.E5M2.F32.PACK_AB_MERGE_C R12, R12, R56, RZ ;  /* 0x000000380c0c723e */ /* 0x004fc600048060ff */
[----:B------:R-:W2:Y:S01]  /*47170*/  LDL.LU R56, [R1+0x233c] ;  /* 0x00233c0001387983 */ /* 0x000ea20000300800 */
[----:B---3--:R-:W-:-:S03]  /*47180*/  F2FP.SATFINITE.E5M2.F32.PACK_AB_MERGE_C R10, R10, R59, RZ ;  /* 0x0000003b0a0a723e */ /* 0x008fc600048060ff */
[----:B------:R-:W3:Y:S01]  /*47190*/  LDL.LU R59, [R1+0x2338] ;  /* 0x00233800013b7983 */ /* 0x000ee20000300800 */
[----:B----4-:R-:W-:-:S03]  /*471a0*/  F2FP.SATFINITE.E5M2.F32.PACK_AB_MERGE_C R8, R8, R58, RZ ;  /* 0x0000003a0808723e */ /* 0x010fc600048060ff */
[----:B------:R-:W3:Y:S01]  /*471b0*/  LDL.LU R58, [R1+0x2334] ;  /* 0x00233400013a7983 */ /* 0x000ee20000300800 */
[----:B------:R-:W-:-:S03]  /*471c0*/  F2FP.SATFINITE.E5M2.F32.PACK_AB_MERGE_C R6, R6, R61, RZ ;  /* 0x0000003d0606723e */ /* 0x000fc600048060ff */
[----:B------:R-:W4:Y:S01]  /*471d0*/  LDL.LU R61, [R1+0x2330] ;  /* 0x00233000013d7983 */ /* 0x000f220000300800 */
[----:B------:R-:W-:-:S03]  /*471e0*/  F2FP.SATFINITE.E5M2.F32.PACK_AB_MERGE_C R3, R3, R60, RZ ;  /* 0x0000003c0303723e */ /* 0x000fc600048060ff */
[----:B------:R-:W4:Y:S01]  /*471f0*/  LDL.LU R60, [R1+0x232c] ;  /* 0x00232c00013c7983 */ /* 0x000f220000300800 */
[----:B------:R-:W-:-:S03]  /*47200*/  F2FP.SATFINITE.E5M2.F32.PACK_AB_MERGE_C R0, R0, R63, RZ ;  /* 0x0000003f0000723e */ /* 0x000fc600048060ff */
[----:B------:R-:W2:Y:S01]  /*47210*/  LDL.LU R63, [R1+0x2328] ;  /* 0x00232800013f7983 */ /* 0x000ea20000300800 */
        /* <DEDUP_REMOVED lines=46> */
[----:B------:R-:W-:Y:S02]  /*47500*/  F2FP.SATFINITE.E5M2.F32.PACK_AB_MERGE_C R152, R153, R152, RZ ;  /* 0x000000989998723e */ /* 0x000fe400048060ff */
[----:B------:R-:W-:Y:S02]  /*47510*/  F2FP.SATFINITE.E5M2.F32.PACK_AB_MERGE_C R153, R171, R170, RZ ;  /* 0x000000aaab99723e */ /* 0x000fe400048060ff */
[----:B------:R-:W-:Y:S02]  /*47520*/  F2FP.SATFINITE.E5M2.F32.PACK_AB_MERGE_C R92, R93, R92, RZ ;  /* 0x0000005c5d5c723e */ /* 0x000fe400048060ff */
[----:B------:R-:W-:Y:S02]  /*47530*/  F2FP.SATFINITE.E5M2.F32.PACK_AB_MERGE_C R247, R247, R87, RZ ;  /* 0x00000057f7f7723e */ /* 0x000fe400048060ff */
[----:B------:R-:W-:Y:S01]  /*47540*/  F2FP.SATFINITE.E5M2.F32.PACK_AB_MERGE_C R90, R91, R90, RZ ;  /* 0x0000005a5b5a723e */ /* 0x000fe200048060ff */
[----:B------:R-:W2:Y:S01]  /*47550*/  LDL.LU R87, [R1+0x22c8] ;  /* 0x0022c80001577983 */ /* 0x000ea20000300800 */
[----:B------:R-:W-:-:S02]  /*47560*/  F2FP.SATFINITE.E5M2.F32.PACK_AB_MERGE_C R93, R105, R104, RZ ;  /* 0x00000068695d723e */ /* 0x000fc400048060ff */
[----:B------:R-:W-:Y:S02]  /*47570*/  F2FP.SATFINITE.E5M2.F32.PACK_AB_MERGE_C R88, R89, R88, RZ ;  /* 0x000000585958723e */ /* 0x000fe400048060ff */
[----:B------:R-:W-:Y:S02]  /*47580*/  F2FP.SATFINITE.E5M2.F32.PACK_AB_MERGE_C R2, R2, R86, RZ ;  /* 0x000000560202723e */ /* 0x000fe400048060ff */
[----:B------:R-:W-:Y:S01]  /*47590*/  F2FP.SATFINITE.E5M2.F32.PACK_AB_MERGE_C R91, R107, R106, RZ ;  /* 0x0000006a6b5b723e */ /* 0x000fe200048060ff */
[----:B------:R-:W2:Y:S01]  /*475a0*/  LDL.LU R86, [R1+0x22c4] ;  /* 0x0022c40001567983 */ /* 0x000ea20000300800 */
[----:B------:R-:W-:Y:S02]  /*475b0*/  F2FP.SATFINITE.E5M2.F32.PACK_AB_MERGE_C R251, R251, R237, RZ ;  /* 0x000000edfbfb723e */ /* 0x000fe400048060ff */
[----:B------:R-:W-:Y:S01]  /*475c0*/  F2FP.SATFINITE.E5M2.F32.PACK_AB_MERGE_C R237, R101, R100, RZ ;  /* 0x0000006465ed723e */ /* 0x000fe200048060ff */
[----:B------:R-:W-:Y:S01]  /*475d0*/  STL [R1+0xe9c], R153 ;  /* 0x000e9c9901007387 */ /* 0x000fe20000100800 */
[----:B------:R-:W-:-:S03]  /*475e0*/  F2FP.SATFINITE.E5M2.F32.PACK_AB_MERGE_C R89, R109, R108, RZ ;  /* 0x0000006c6d59723e */ /* 0x000fc600048060ff */
[----:B------:R-:W-:Y:S04]  /*475f0*/  STL [R1+0x2234], R237 ;  /* 0x002234ed01007387 */ /* 0x000fe80000100800 */
[----:B------:R0:W-:Y:S04]  /*47600*/  STL [R1+0xee0], R93 ;  /* 0x000ee05d01007387 */ /* 0x0001e80000100800 */
[----:B------:R1:W-:Y:S04]  /*47610*/  STL [R1+0xedc], R91 ;  /* 0x000edc5b01007387 */ /* 0x0003e80000100800 */
[----:B------:R1:W-:Y:S01]  /*47620*/  STL [R1+0xef0], R89 ;  /* 0x000ef05901007387 */ /* 0x0003e20000100800 */
[----:B0-----:R-:W-:-:S02]  /*47630*/  F2FP.SATFINITE.E5M2.F32.PACK_AB_MERGE_C R93, R111, R110, RZ ;  /* 0x0000006e6f5d723e */ /* 0x001fc400048060ff */
[----:B-1----:R-:W-:-:S03]  /*47640*/  F2FP.SATFINITE.E5M2.F32.PACK_AB_MERGE_C R91, R113, R112, RZ ;  /* 0x00000070715b723e */ /* 0x002fc600048060ff */
[----:B------:R0:W-:Y:S01]  /*47650*/  STL [R1+0xeec], R93 ;  /* 0x000eec5d01007387 */ /* 0x0001e20000100800 */
[----:B------:R-:W-:Y:S01]  /*47660*/  F2FP.SATFINITE.E5M2.F32.PACK_AB_MERGE_C R89, R115, R114, RZ ;  /* 0x000000727359723e */ /* 0x000fe200048060ff */
[----:B------:R-:W-:Y:S01]  /*47670*/  IMAD.MOV.U32 R153, RZ, RZ, R235 ;  /* 0x000000ffff997224 */ /* 0x000fe200078e00eb */
[----:B------:R-:W-:Y:S01]  /*47680*/  F2FP.SATFINITE.E5M2.F32.PACK_AB_MERGE_C R194, R195, R194, RZ ;  /* 0x000000c2c3c2723e */ /* 0x000fe200048060ff */
[----:B------:R-:W-:Y:S01]  /*47690*/  STL [R1+0xf00], R91 ;  /* 0x000f005b01007387 */ /* 0x000fe20000100800 */
[----:B------:R-:W-:Y:S02]  /*476a0*/  F2FP.SATFINITE.E5M2.F32.PACK_AB_MERGE_C R235, R123, R122, RZ ;  /* 0x0000007a7beb723e */ /* 0x000fe400048060ff */
[----:B------:R-:W-:Y:S01]  /*476b0*/  F2FP.SATFINITE.E5M2.F32.PACK_AB_MERGE_C R195, R133, R132, RZ ;  /* 0x0000008485c3723e */ /* 0x000fe200048060ff */
[----:B------:R1:W-:Y:S01]  /*476c0*/  STL [R1+0xefc], R89 ;  /* 0x000efc5901007387 */ /* 0x0003e20000100800 */
[----:B0-----:R-:W-:-:S03]  /*476d0*/  F2FP.SATFINITE.E5M2.F32.PACK_AB_MERGE_C R93, R135, R134, RZ ;  /* 0x00000086875d723e */ /* 0x001fc600048060ff */
[----:B------:R-:W-:Y:S01]  /*476e0*/  STL [R1+0x2238], R235 ;  /* 0x002238eb01007387 */ /* 0x000fe20000100800 */
[----:B-1----:R-:W-:-:S03]  /*476f0*/  F2FP.SATFINITE.E5M2.F32.PACK_AB_MERGE_C R89, R131, R130, RZ ;  /* 0x000000828359723e */ /* 0x002fc600048060ff */
[----:B------:R-:W-:Y:S01]  /*47700*/  STL [R1+0x2244], R195 ;  /* 0x002244c301007387 */ /* 0x000fe20000100800 */
[----:B------:R-:W-:-:S03]  /*47710*/  F2FP.SATFINITE.E5M2.F32.PACK_AB_MERGE_C R91, R137, R136, RZ ;  /* 0x00000088895b723e */ /* 0x000fc600048060ff */
[----:B------:R0:W-:Y:S04]  /*47720*/  STL [R1+0xe78], R89 ;  /* 0x000e785901007387 */ /* 0x0001e80000100800 */
[----:B------:R1:W-:Y:S01]  /*47730*/  STL [R1+0xf18], R93 ;  /* 0x000f185d01007387 */ /* 0x0003e20000100800 */
[----:B0-----:R-:W-:-:S03]  /*47740*/  F2FP.SATFINITE.E5M2.F32.PACK_AB_MERGE_C R89, R139, R138, RZ ;  /* 0x0000008a8b59723e */ /* 0x001fc600048060ff */
[----:B------:R0:W-:Y:S01]  /*47750*/  STL [R1+0xf2c], R91 ;  /* 0x000f2c5b01007387 */ /* 0x0001e20000100800 */
[----:B-1----:R-:W-:-:S03]  /*47760*/  F2FP.SATFINITE.E5M2.F32.PACK_AB_MERGE_C R93, R141, R140, RZ ;  /* 0x0000008c8d5d723e */ /* 0x002fc600048060ff */
[----:B------:R1:W-:Y:S01]  /*47770*/  STL [R1+0xf28], R89 ;  /* 0x000f285901007387 */ /* 0x0003e20000100800 */
[----:B0-----:R-:W-:-:S03]  /*47780*/  F2FP.SATFINITE.E5M2.F32.PACK_AB_MERGE_C R91, R143, R142, RZ ;  /* 0x0000008e8f5b723e */ /* 0x001fc600048060ff */
[----:B------:R0:W-:Y:S01]  /*47790*/  STL [R1+0xf34], R93 ;  /* 0x000f345d01007387 */ /* 0x0001e20000100800 */
[----:B-1----:R-:W-:-:S03]  /*477a0*/  F2FP.SATFINITE.E5M2.F32.PACK_AB_MERGE_C R89, R145, R144, RZ ;  /* 0x000000909159723e */ /* 0x002fc600048060ff */
[----:B------:R1:W-:Y:S01]  /*477b0*/  STL [R1+0xf30], R91 ;  /* 0x000f305b01007387 */ /* 0x0003e20000100800 */
[----:B------:R-:W-:-:S03]  /*477c0*/  F2FP.SATFINITE.E5M2.F32.PACK_AB_MERGE_C R237, R37, R36, RZ ;  /* 0x0000002425ed723e */ /* 0x000fc600048060ff */
[----:B------:R3:W-:Y:S01]  /*477d0*/  STL [R1+0xf3c], R89 ;  /* 0x000f3c5901007387 */ /* 0x0007e20000100800 */
[----:B0-----:R-:W-:Y:S02]  /*477e0*/  F2FP.SATFINITE.E5M2.F32.PACK_AB_MERGE_C R93, R147, R146, RZ ;  /* 0x00000092935d723e */ /* 0x001fe400048060ff */
[----:B-1----:R-:W-:-:S03]  /*477f0*/  F2FP.SATFINITE.E5M2.F32.PACK_AB_MERGE_C R91, R149, R148, RZ ;  /* 0x00000094955b723e */ /* 0x002fc600048060ff */
[----:B------:R-:W-:Y:S01]  /*47800*/  STL [R1+0xf38], R93 ;  /* 0x000f385d01007387 */ /* 0x000fe20000100800 */
[----:B------:R-:W-:Y:S02]  /*47810*/  F2FP.SATFINITE.E5M2.F32.PACK_AB_MERGE_C R26, R27, R26, RZ ;  /* 0x0000001a1b1a723e */ /* 0x000fe400048060ff */
[----:B---3--:R-:W-:Y:S02]  /*47820*/  F2FP.SATFINITE.E5M2.F32.PACK_AB_MERGE_C R89, R151, R150, RZ ;  /* 0x000000969759723e */ /* 0x008fe400048060ff */
[----:B------:R-:W-:Y:S01]  /*47830*/  F2FP.SATFINITE.E5M2.F32.PACK_AB_MERGE_C R195, R39, R38, RZ ;  /* 0x0000002627c3723e */ /* 0x000fe200048060ff */
[----:B------:R-:W-:Y:S01]  /*47840*/  STL [R1+0xf44], R91 ;  /* 0x000f445b01007387 */ /* 0x000fe20000100800 */
[----:B------:R-:W-:Y:S02]  /*47850*/  F2FP.SATFINITE.E5M2.F32.PACK_AB_MERGE_C R27, R41, R40, RZ ;  /* 0x00000028291b723e */ /* 0x000fe400048060ff */
[----:B------:R-:W-:Y:S01]  /*47860*/  F2FP.SATFINITE.E5M2.F32.PACK_AB_MERGE_C R24, R25, R24, RZ ;  /* 0x000000181918723e */ /* 0x000fe200048060ff */
[----:B------:R-:W-:Y:S01]  /*47870*/  STL [R1+0xf40], R89 ;  /* 0x000f405901007387 */ /* 0x000fe20000100800 */
[----:B------:R-:W-:-:S02]  /*47880*/  F2FP.SATFINITE.E5M2.F32.PACK_AB_MERGE_C R25, R43, R42, RZ ;  /* 0x0000002a2b19723e */ /* 0x000fc400048060ff */
[----:B------:R-:W-:Y:S01]  /*47890*/  F2FP.SATFINITE.E5M2.F32.PACK_AB_MERGE_C R28, R29, R28, RZ ;  /* 0x0000001c1d1c723e */ /* 0x000fe200048060ff */
[----:B------:R-:W-:Y:S01]  /*478a0*/  STL [R1+0x223c], R237 ;  /* 0x00223ced01007387 */ /* 0x000fe20000100800 */
[----:B------:R-:W-:-:S03]  /*478b0*/  F2FP.SATFINITE.E5M2.F32.PACK_AB_MERGE_C R29, R45, R44, RZ ;  /* 0x0000002c2d1d723e */ /* 0x000fc600048060ff */
[----:B------:R-:W-:Y:S04]  /*478c0*/  STL [R1+0x2248], R195 ;  /* 0x002248c301007387 */ /* 0x000fe80000100800 */
[----:B------:R0:W-:Y:S04]  /*478d0*/  STL [R1+0xea4], R27 ;  /* 0x000ea41b01007387 */ /* 0x0001e80000100800 */
[----:B------:R1:W-:Y:S01]  /*478e0*/  STL [R1+0xea0], R25 ;  /* 0x000ea01901007387 */ /* 0x0003e20000100800 */
[----:B0-----:R-:W-:-:S03]  /*478f0*/  F2FP.SATFINITE.E5M2.F32.PACK_AB_MERGE_C R27, R47, R46, RZ ;  /* 0x0000002e2f1b723e */ /* 0x001fc600048060ff */
[----:B------:R-:W-:Y:S01]  /*47900*/  STL [R1+0xeb4], R29 ;  /* 0x000eb41d01007387 */ /* 0x000fe20000100800 */
[----:B-1----:R-:W-:-:S03]  /*47910*/  F2FP.SATFINITE.E5M2.F32.PACK_AB_MERGE_C R25, R49, R48, RZ ;  /* 0x000000303119723e */ /* 0x002fc600048060ff */
[----:B------:R0:W-:Y:S01]  /*47920*/  STL [R1+0xeb0], R27 ;  /* 0x000eb01b01007387 */ /* 0x0001e20000100800 */
[----:B------:R-:W-:-:S03]  /*47930*/  F2FP.SATFINITE.E5M2.F32.PACK_AB_MERGE_C R182, R183, R182, RZ ;  /* 0x000000b6b7b6723e */ /* 0x000fc600048060ff */
[----:B------:R1:W-:Y:S01]  /*47940*/  STL [R1+0xec4], R25 ;  /* 0x000ec41901007387 */ /* 0x0003e20000100800 */
[----:B------:R-:W-:Y:S02]  /*47950*/  F2FP.SATFINITE.E5M2.F32.PACK_AB_MERGE_C R192, R193, R192, RZ ;  /* 0x000000c0c1c0723e */ /* 0x000fe400048060ff */
[----:B0-----:R-:W-:Y:S02]  /*47960*/  F2FP.SATFINITE.E5M2.F32.PACK_AB_MERGE_C R27, R51, R50, RZ ;  /* 0x00000032331b723e */ /* 0x001fe400048060ff */
[----:B------:R-:W-:Y:S01]  /*47970*/  F2FP.SATFINITE.E5M2.F32.PACK_AB_MERGE_C R29, R55, R54, RZ ;  /* 0x00000036371d723e */ /* 0x000fe200048060ff */
[----:B-1----:R-:W3:Y:S01]  /*47980*/  LDL.LU R25, [R1+0x2224] ;  /* 0x0022240001197983 */ /* 0x002ee20000300800 */
[----:B------:R-:W-:Y:S02]  /*47990*/  F2FP.SATFINITE.E5M2.F32.PACK_AB_MERGE_C R174, R175, R174, RZ ;  /* 0x000000aeafae723e */ /* 0x000fe400048060ff */
[----:B----4-:R-:W-:Y:S01]  /*479a0*/  F2FP.SATFINITE.E5M2.F32.PACK_AB_MERGE_C R193, R61, R60, RZ ;  /* 0x0000003c3dc1723e */ /* 0x010fe200048060ff */
[----:B------:R-:W4:Y:S01]  /*479b0*/  LDL.LU R183, [R1+0x41c] ;  /* 0x00041c0001b77983 */ /* 0x000f220000300800 */
[----:B------:R-:W-:-:S03]  /*479c0*/  F2FP.SATFINITE.E5M2.F32.PACK_AB_MERGE_C R164, R165, R164, RZ ;  /* 0x000000a4a5a4723e */ /* 0x000fc600048060ff */
[----:B------:R0:W-:Y:S04]  /*479d0*/  STL [R1+0xec0], R27 ;  /* 0x000ec01b01007387 */ /* 0x0001e80000100800 */
[----:B------:R-:W4:Y:S04]  /*479e0*/  LDL.LU R175, [R1+0x418] ;  /* 0x0004180001af7983 */ /* 0x000f280000300800 */
[----:B------:R-:W4:Y:S01]  /*479f0*/  LDL.LU R171, [R1+0x20c] ;  /* 0x00020c0001ab7983 */ /* 0x000f220000300800 */
[----:B0-----:R-:W-:-:S03]  /*47a00*/  F2FP.SATFINITE.E5M2.F32.PACK_AB_MERGE_C R27, R59, R58, RZ ;  /* 0x0000003a3b1b723e */ /* 0x001fc600048060ff */
[----:B------:R-:W4:Y:S04]  /*47a10*/  LDL.LU R165, [R1+0x208] ;  /* 0x0002080001a57983 */ /* 0x000f280000300800 */
[----:B------:R0:W-:Y:S01]  /*47a20*/  STL [R1+0xec8], R29 ;  /* 0x000ec81d01007387 */ /* 0x0001e20000100800 */
[----:B------:R-:W-:-:S03]  /*47a30*/  F2FP.SATFINITE.E5M2.F32.PACK_AB_MERGE_C R30, R31, R30, RZ ;  /* 0x0000001e1f1e723e */ /* 0x000fc600048060ff */
[----:B------:R-:W-:Y:S01]  /*47a40*/  STL [R1+0x2240], R193 ;  /* 0x002240c101007387 */ /* 0x000fe20000100800 */
[----:B--2---:R-:W-:-:S03]  /*47a50*/  F2FP.SATFINITE.E5M2.F32.PACK_AB_MERGE_C R31, R71, R70, RZ ;  /* 0x00000046471f723e */ /* 0x004fc600048060ff */
[----:B------:R1:W-:Y:S01]  /*47a60*/  STL [R1+0xed4], R27 ;  /* 0x000ed41b01007387 */ /* 0x0003e20000100800 */
[----:B0-----:R-:W-:-:S05]  /*47a70*/  F2FP.SATFINITE.E5M2.F32.PACK_AB_MERGE_C R29, R63, R62, RZ ;  /* 0x0000003e3f1d723e */ /* 0x001fca00048060ff */
[----:B------:R0:W-:Y:S01]  /*47a80*/  STL [R1+0xed8], R29 ;  /* 0x000ed81d01007387 */ /* 0x0001e20000100800 */
[----:B-1----:R-:W-:Y:S02]  /*47a90*/  F2FP.SATFINITE.E5M2.F32.PACK_AB_MERGE_C R27, R67, R66, RZ ;  /* 0x00000042431b723e */ /* 0x002fe400048060ff */
[----:B------:R-:W-:-:S03]  /*47aa0*/  F2FP.SATFINITE.E5M2.F32.PACK_AB_MERGE_C R162, R163, R162, RZ ;  /* 0x000000a2a3a2723e */ /* 0x000fc600048060ff */
[----:B------:R1:W-:Y:S01]  /*47ab0*/  STL [R1+0xee4], R27 ;  /* 0x000ee41b01007387 */ /* 0x0003e20000100800 */
[----:B0-----:R-:W-:-:S03]  /*47ac0*/  F2FP.SATFINITE.E5M2.F32.PACK_AB_MERGE_C R29, R73, R72, RZ ;  /* 0x00000048491d723e */ /* 0x001fc600048060ff */
[----:B------:R0:W-:Y:S04]  /*47ad0*/  STL [R1+0xee8], R31 ;  /* 0x000ee81f01007387 */ /* 0x0001e80000100800 */
[----:B------:R-:W2:Y:S01]  /*47ae0*/  LDL.LU R163, [R1+0x424] ;  /* 0x0004240001a37983 */ /* 0x000ea20000300800 */
[----:B-1----:R-:W-:-:S03]  /*47af0*/  F2FP.SATFINITE.E5M2.F32.PACK_AB_MERGE_C R27, R75, R74, RZ ;  /* 0x0000004a4b1b723e */ /* 0x002fc600048060ff */
[----:B------:R1:W-:Y:S01]  /*47b00*/  STL [R1+0xef8], R29 ;  /* 0x000ef81d01007387 */ /* 0x0003e20000100800 */
[----:B------:R-:W-:-:S03]  /*47b10*/  F2FP.SATFINITE.E5M2.F32.PACK_AB_MERGE_C R156, R157, R156, RZ ;  /* 0x0000009c9d9c723e */ /* 0x000fc600048060ff */
[----:B------:R1:W-:Y:S01]  /*47b20*/  STL [R1+0xef4], R27 ;  /* 0x000ef41b01007387 */ /* 0x0003e20000100800 */
[----:B0-----:R-:W-:-:S05]  /*47b30*/  F2FP.SATFINITE.E5M2.F32.PACK_AB_MERGE_C R31, R77, R76, RZ ;  /* 0x0000004c4d1f723e */ /* 0x001fca00048060ff */
[----:B------:R-:W-:Y:S04]  /*47b40*/  STL [R1+0xf08], R31 ;  /* 0x000f081f01007387 */ /* 0x000fe80000100800 */
[----:B------:R-:W2:Y:S01]  /*47b50*/  LDL.LU R157, [R1+0x420] ;  /* 0x00042000019d7983 */ /* 0x000ea20000300800 */
[----:B-1----:R-:W-:-:S05]  /*47b60*/  F2FP.SATFINITE.E5M2.F32.PACK_AB_MERGE_C R29, R79, R78, RZ ;  /* 0x0000004e4f1d723e */ /* 0x002fca00048060ff */
[----:B------:R0:W-:Y:S01]  /*47b70*/  STL [R1+0xf04], R29 ;  /* 0x000f041d01007387 */ /* 0x0001e20000100800 */
[----:B------:R-:W-:Y:S02]  /*47b80*/  F2FP.SATFINITE.E5M2.F32.PACK_AB_MERGE_C R178, R179, R178, RZ ;  /* 0x000000b2b3b2723e */ /* 0x000fe400048060ff */
[----:B------:R-:W-:-:S05]  /*47b90*/  F2FP.SATFINITE.E5M2.F32.PACK_AB_MERGE_C R27, R81, R80, RZ ;  /* 0x00000050511b723e */ /* 0x000fca00048060ff */
[----:B------:R1:W-:Y:S01]  /*47ba0*/  STL [R1+0xf14], R27 ;  /* 0x000f141b01007387 */ /* 0x0003e20000100800 */
[----:B------:R-:W-:-:S03]  /*47bb0*/  F2FP.SATFINITE.E5M2.F32.PACK_AB_MERGE_C R176, R177, R176, RZ ;  /* 0x000000b0b1b0723e */ /* 0x000fc600048060ff */
[----:B------:R-:W2:Y:S01]  /*47bc0*/  LDL.LU R179, [R1+0x330] ;  /* 0x0003300001b37983 */ /* 0x000ea20000300800 */
[----:B0-----:R-:W-:Y:S02]  /*47bd0*/  F2FP.SATFINITE.E5M2.F32.PACK_AB_MERGE_C R29, R83, R82, RZ ;  /* 0x00000052531d723e */ /* 0x001fe400048060ff */
[----:B------:R-:W-:-:S03]  /*47be0*/  F2FP.SATFINITE.E5M2.F32.PACK_AB_MERGE_C R158, R159, R158, RZ ;  /* 0x0000009e9f9e723e */ /* 0x000fc600048060ff */
[----:B------:R-:W-:Y:S01]  /*47bf0*/  STL [R1+0xf10], R29 ;  /* 0x000f101d01007387 */ /* 0x000fe20000100800 */
[----:B------:R-:W-:-:S03]  /*47c00*/  F2FP.SATFINITE.E5M2.F32.PACK_AB_MERGE_C R154, R155, R154, RZ ;  /* 0x0000009a9b9a723e */ /* 0x000fc600048060ff */
[----:B------:R-:W2:Y:S01]  /*47c10*/  LDL.LU R177, [R1+0x32c] ;  /* 0x00032c0001b17983 */ /* 0x000ea20000300800 */
[----:B-1----:R-:W-:-:S05]  /*47c20*/  F2FP.SATFINITE.E5M2.F32.PACK_AB_MERGE_C R27, R85, R84, RZ ;  /* 0x00000054551b723e */ /* 0x002fca00048060ff */
[----:B------:R0:W-:Y:S04]  /*47c30*/  STL [R1+0xf24], R27 ;  /* 0x000f241b01007387 */ /* 0x0001e80000100800 */
[----:B------:R-:W2:Y:S04]  /*47c40*/  LDL.LU R159, [R1+0x214] ;  /* 0x00021400019f7983 */ /* 0x000ea80000300800 */
[----:B------:R-:W2:Y:S01]  /*47c50*/  LDL.LU R155, [R1+0x210] ;  /* 0x00021000019b7983 */ /* 0x000ea20000300800 */
[----:B------:R-:W-:Y:S02]  /*47c60*/  F2FP.SATFINITE.E5M2.F32.PACK_AB_MERGE_C R166, R167, R166, RZ ;  /* 0x000000a6a7a6723e */ /* 0x000fe400048060ff */
[----:B------:R-:W1:Y:S01]  /*47c70*/  S2R R167, SR_TID.X ;  /* 0x0000000000a77919 */ /* 0x000e620000002100 */
[----:B------:R-:W1:Y:S01]  /*47c80*/  S2R R46, SR_CgaCtaId ;  /* 0x00000000002e7919 */ /* 0x000e620000008800 */
[----:B0-----:R-:W-:-:S02]  /*47c90*/  F2FP.SATFINITE.E5M2.F32.PACK_AB_MERGE_C R27, R87, R86, RZ ;  /* 0x00000056571b723e */ /* 0x001fc400048060ff */
[----:B------:R-:W-:Y:S02]  /*47ca0*/  F2FP.SATFINITE.E5M2.F32.PACK_AB_MERGE_C R34, R35, R34, RZ ;  /* 0x000000222322723e */ /* 0x000fe400048060ff */
[----:B------:R-:W-:Y:S01]  /*47cb0*/  F2FP.SATFINITE.E5M2.F32.PACK_AB_MERGE_C R32, R33, R32, RZ ;  /* 0x000000202120723e */ /* 0x000fe200048060ff */
[----:B------:R0:W-:Y:S01]  /*47cc0*/  STL [R1+0xf20], R27 ;  /* 0x000f201b01007387 */ /* 0x0001e20000100800 */
[----:B------:R-:W-:Y:S02]  /*47cd0*/  LOP3.LUT R33, R2, 0xffff, RZ, 0xc0, !PT ;  /* 0x0000ffff02217812 */ /* 0x000fe400078ec0ff */
[----:B------:R-:W-:Y:S02]  /*47ce0*/  LOP3.LUT R251, R251, 0xffff, RZ, 0xc0, !PT ;  /* 0x0000fffffbfb7812 */ /* 0x000fe400078ec0ff */
[----:B------:R-:W-:Y:S02]  /*47cf0*/  PRMT R36, R33, 0x3340, R36 ;  /* 0x0000334021247816 */ /* 0x000fe40000000024 */
[----:B------:R-:W-:-:S02]  /*47d00*/  PRMT R37, R251, 0x3340, R37 ;  /* 0x00003340fb257816 */ /* 0x000fc40000000025 */
[----:B------:R-:W-:Y:S01]  /*47d10*/  MOV R41, 0x400 ;  /* 0x0000040000297802 */ /* 0x000fe20000000f00 */
[C---:B-1----:R-:W-:Y:S01]  /*47d20*/  IMAD.SHL.U32 R40, R167.reuse, 0x40, RZ ;  /* 0x00000040a7287824 */ /* 0x042fe200078e00ff */
[----:B------:R-:W-:Y:S02]  /*47d30*/  LOP3.LUT R2, R167, 0x7f, RZ, 0xc0, !PT ;  /* 0x0000007fa7027812 */ /* 0x000fe400078ec0ff */
[----:B------:R-:W-:Y:S02]  /*47d40*/  LEA R41, R46, R41, 0x18 ;  /* 0x000000292e297211 */ /* 0x000fe400078ec0ff */
[----:B------:R-:W-:-:S03]  /*47d50*/  LOP3.LUT R40, R40, 0x400, RZ, 0xc0, !PT ;  /* 0x0000040028287812 */ /* 0x000fc600078ec0ff */
[----:B------:R-:W-:Y:S01]  /*47d60*/  IMAD R2, R2, 0x10, R41 ;  /* 0x0000001002027824 */ /* 0x000fe200078e0229 */
[----:B---3--:R-:W-:Y:S02]  /*47d70*/  LOP3.LUT R35, R25, 0xf0, RZ, 0xc0, !PT ;  /* 0x000000f019237812 */ /* 0x008fe400078ec0ff */
[----:B----4-:R-:W-:Y:S02]  /*47d80*/  LOP3.LUT R25, R183, 0xffff, RZ, 0xc0, !PT ;  /* 0x0000ffffb7197812 */ /* 0x010fe400078ec0ff */
[----:B0-----:R-:W-:Y:S02]  /*47d90*/  LOP3.LUT R27, R175, 0xffff, RZ, 0xc0, !PT ;  /* 0x0000ffffaf1b7812 */ /* 0x001fe400078ec0ff */
[----:B------:R-:W-:Y:S02]  /*47da0*/  LOP3.LUT R29, R171, 0xffff, RZ, 0xc0, !PT ;  /* 0x0000ffffab1d7812 */ /* 0x000fe400078ec0ff */
[----:B------:R-:W-:Y:S02]  /*47db0*/  LOP3.LUT R31, R165, 0xffff, RZ, 0xc0, !PT ;  /* 0x0000ffffa51f7812 */ /* 0x000fe400078ec0ff */
[----:B------:R-:W-:-:S02]  /*47dc0*/  PRMT R38, R25, 0x3340, R29 ;  /* 0x0000334019267816 */ /* 0x000fc4000000001d */
[----:B------:R-:W-:Y:S02]  /*47dd0*/  PRMT R39, R27, 0x3340, R31 ;  /* 0x000033401b277816 */ /* 0x000fe4000000001f */
[----:B------:R-:W-:Y:S02]  /*47de0*/  PRMT R38, R38, 0x5410, R36 ;  /* 0x0000541026267816 */ /* 0x000fe40000000024 */
[----:B------:R-:W-:-:S03]  /*47df0*/  PRMT R37, R39, 0x5410, R37 ;  /* 0x0000541027257816 */ /* 0x000fc60000000025 */
[----:B------:R-:W-:Y:S04]  /*47e00*/  STL [R1+0x1014], R38 ;  /* 0x0010142601007387 */ /* 0x000fe80000100800 */
[----:B------:R-:W3:Y:S04]  /*47e10*/  LDL.LU R175, [R1+0x434] ;  /* 0x0004340001af7983 */ /* 0x000ee80000300800 */
[----:B------:R0:W-:Y:S04]  /*47e20*/  STL [R1+0x1010], R37 ;  /* 0x0010102501007387 */ /* 0x0001e80000100800 */
[----:B------:R-:W4:Y:S01]  /*47e30*/  LDL.LU R171, [R1+0x42c] ;  /* 0x00042c0001ab7983 */ /* 0x000f220000300800 */
[----:B------:R-:W-:-:S02]  /*47e40*/  IADD3 R35, R40, R41, R35 ;  /* 0x0000002928237210 */ /* 0x000fc40007ffe023 */
[----:B--2---:R-:W-:Y:S02]  /*47e50*/  LOP3.LUT R36, R163, 0xffff, RZ, 0xc0, !PT ;  /* 0x0000ffffa3247812 */ /* 0x004fe400078ec0ff */
[----:B------:R-:W2:Y:S04]  /*47e60*/  LDL.LU R163, [R1+0x428] ;  /* 0x0004280001a37983 */ /* 0x000ea80000300800 */
[----:B------:R-:W2:Y:S01]  /*47e70*/  LDL.LU R165, [R1+0x334] ;  /* 0x0003340001a57983 */ /* 0x000ea20000300800 */
[----:B0-----:R-:W-:-:S03]  /*47e80*/  LOP3.LUT R37, R157, 0xffff, RZ, 0xc0, !PT ;  /* 0x0000ffff9d257812 */ /* 0x001fc600078ec0ff */
[----:B------:R-:W2:Y:S01]  /*47e90*/  LDL.LU R157, [R1+0x224] ;  /* 0x00022400019d7983 */ /* 0x000ea20000300800 */
[----:B------:R-:W-:-:S03]  /*47ea0*/  LOP3.LUT R40, R159, 0xffff, RZ, 0xc0, !PT ;  /* 0x0000ffff9f287812 */ /* 0x000fc600078ec0ff */
[----:B------:R-:W2:Y:S01]  /*47eb0*/  LDL.LU R159, [R1+0x21c] ;  /* 0x00021c00019f7983 */ /* 0x000ea20000300800 */
[----:B------:R-:W-:-:S03]  /*47ec0*/  LOP3.LUT R41, R155, 0xffff, RZ, 0xc0, !PT ;  /* 0x0000ffff9b297812 */ /* 0x000fc600078ec0ff */
[----:B------:R-:W2:Y:S01]  /*47ed0*/  LDL.LU R155, [R1+0x218] ;  /* 0x00021800019b7983 */ /* 0x000ea20000300800 */
[----:B------:R-:W-:Y:S02]  /*47ee0*/  F2FP.SATFINITE.E5M2.F32.PACK_AB_MERGE_C R212, R213, R212, RZ ;  /* 0x000000d4d5d4723e */ /* 0x000fe400048060ff */
[----:B------:R-:W-:Y:S02]  /*47ef0*/  F2FP.SATFINITE.E5M2.F32.PACK_AB_MERGE_C R208, R209, R208, RZ ;  /* 0x000000d0d1d0723e */ /* 0x000fe400048060ff */
[----:B------:R-:W-:Y:S02]  /*47f00*/  LOP3.LUT R39, R177, 0xffff, RZ, 0xc0, !PT ;  /* 0x0000ffffb1277812 */ /* 0x000fe400078ec0ff */
[----:B------:R-:W-:Y:S02]  /*47f10*/  LOP3.LUT R16, R16, 0xffff, RZ, 0xc0, !PT ;  /* 0x0000ffff10107812 */ /* 0x000fe400078ec0ff */
[----:B------:R-:W-:Y:S02]  /*47f20*/  LOP3.LUT R212, R212, 0xffff, RZ, 0xc0, !PT ;  /* 0x0000ffffd4d47812 */ /* 0x000fe400078ec0ff */
[----:B------:R-:W-:-:S02]  /*47f30*/  LOP3.LUT R245, R245, 0xffff, RZ, 0xc0, !PT ;  /* 0x0000fffff5f57812 */ /* 0x000fc400078ec0ff */
[----:B------:R-:W-:Y:S02]  /*47f40*/  LOP3.LUT R247, R247, 0xffff, RZ, 0xc0, !PT ;  /* 0x0000fffff7f77812 */ /* 0x000fe400078ec0ff */
[----:B------:R-:W-:Y:S02]  /*47f50*/  LOP3.LUT R38, R179, 0xffff, RZ, 0xc0, !PT ;  /* 0x0000ffffb3267812 */ /* 0x000fe400078ec0ff */
[----:B------:R-:W-:Y:S02]  /*47f60*/  LOP3.LUT R20, R20, 0xffff, RZ, 0xc0, !PT ;  /* 0x0000ffff14147812 */ /* 0x000fe400078ec0ff */
[----:B------:R-:W-:Y:S02]  /*47f70*/  LOP3.LUT R208, R208, 0xffff, RZ, 0xc0, !PT ;  /* 0x0000ffffd0d07812 */ /* 0x000fe400078ec0ff */
        /* <DEDUP_REMOVED lines=11> */
[----:B------:R-:W-:Y:S01]  /*48030*/  PRMT R44, R49, 0x5410, R45 ;  /* 0x00005410312c7816 */ /* 0x000fe2000000002d */
[----:B------:R-:W-:Y:S04]  /*48040*/  STL [R1+0x100c], R46 ;  /* 0x00100c2e01007387 */ /* 0x000fe80000100800 */
[----:B------:R3:W-:Y:S04]  /*48050*/  STL [R1+0x1008], R42 ;  /* 0x0010082a01007387 */ /* 0x0007e80000100800 */
[----:B------:R4:W-:Y:S04]  /*48060*/  STL [R1+0x1000], R43 ;  /* 0x0010002b01007387 */ /* 0x0009e80000100800 */
[----:B------:R2:W-:Y:S01]  /*48070*/  STL [R1+0x1004], R44 ;  /* 0x0010042c01007387 */ /* 0x0005e20000100800 */
[----:B------:R-:W-:-:S02]  /*48080*/  F2FP.SATFINITE.E5M2.F32.PACK_AB_MERGE_C R204, R205, R204, RZ ;  /* 0x000000cccdcc723e */ /* 0x000fc400048060ff */
[----:B------:R-:W-:Y:S02]  /*48090*/  LOP3.LUT R241, R241, 0xffff, RZ, 0xc0, !PT ;  /* 0x0000fffff1f17812 */ /* 0x000fe400078ec0ff */
[----:B------:R-:W-:Y:S02]  /*480a0*/  LOP3.LUT R243, R243, 0xffff, RZ, 0xc0, !PT ;  /* 0x0000fffff3f37812 */ /* 0x000fe400078ec0ff */
[----:B------:R-:W-:Y:S02]  /*480b0*/  F2FP.SATFINITE.E5M2.F32.PACK_AB_MERGE_C R170, R53, R52, RZ ;  /* 0x0000003435aa723e */ /* 0x000fe400048060ff */
[----:B------:R-:W-:Y:S02]  /*480c0*/  LOP3.LUT R216, R216, 0xffff, RZ, 0xc0, !PT ;  /* 0x0000ffffd8d87812 */ /* 0x000fe400078ec0ff */
[----:B------:R-:W-:Y:S02]  /*480d0*/  LOP3.LUT R204, R204, 0xffff, RZ, 0xc0, !PT ;  /* 0x0000ffffcccc7812 */ /* 0x000fe400078ec0ff */
[----:B------:R-:W-:-:S02]  /*480e0*/  PRMT R49, R241, 0x3340, R1 ;  /* 0x00003340f1317816 */ /* 0x000fc40000000001 */
[----:B------:R-:W-:Y:S02]  /*480f0*/  PRMT R50, R243, 0x3340, R50 ;  /* 0x00003340f3327816 */ /* 0x000fe40000000032 */
[----:B------:R-:W-:Y:S02]  /*48100*/  PRMT R51, R204, 0x3340, R51 ;  /* 0x00003340cc337816 */ /* 0x000fe40000000033 */
[----:B---3--:R-:W-:Y:S02]  /*48110*/  LOP3.LUT R42, R175, 0xffff, RZ, 0xc0, !PT ;  /* 0x0000ffffaf2a7812 */ /* 0x008fe400078ec0ff */
[----:B----4-:R-:W-:Y:S02]  /*48120*/  LOP3.LUT R43, R171, 0xffff, RZ, 0xc0, !PT ;  /* 0x0000ffffab2b7812 */ /* 0x010fe400078ec0ff */
[----:B--2---:R-:W-:Y:S02]  /*48130*/  LOP3.LUT R44, R163, 0xffff, RZ, 0xc0, !PT ;  /* 0x0000ffffa32c7812 */ /* 0x004fe400078ec0ff */
[----:B------:R-:W2:Y:S04]  /*48140*/  LDL.LU R163, [R1+0x43c] ;  /* 0x00043c0001a37983 */ /* 0x000ea80000300800 */
[----:B------:R-:W3:Y:S04]  /*48150*/  LDL.LU R183, [R1+0x438] ;  /* 0x0004380001b77983 */ /* 0x000ee80000300800 */
[----:B------:R-:W4:Y:S04]  /*48160*/  LDL.LU R179, [R1+0x430] ;  /* 0x0004300001b37983 */ /* 0x000f280000300800 */
[----:B------:R-:W4:Y:S01]  /*48170*/  LDL.LU R177, [R1+0x338] ;  /* 0x0003380001b17983 */ /* 0x000f220000300800 */
[----:B------:R-:W-:-:S03]  /*48180*/  LOP3.LUT R45, R165, 0xffff, RZ, 0xc0, !PT ;  /* 0x0000ffffa52d7812 */ /* 0x000fc600078ec0ff */
[----:B------:R-:W4:Y:S01]  /*48190*/  LDL.LU R175, [R1+0x22c] ;  /* 0x00022c0001af7983 */ /* 0x000f220000300800 */
[----:B------:R-:W-:Y:S02]  /*481a0*/  PRMT R55, R45, 0x3340, R216 ;  /* 0x000033402d377816 */ /* 0x000fe400000000d8 */
[----:B------:R-:W-:Y:S02]  /*481b0*/  LOP3.LUT R46, R157, 0xffff, RZ, 0xc0, !PT ;  /* 0x0000ffff9d2e7812 */ /* 0x000fe400078ec0ff */
[----:B------:R-:W4:Y:S01]  /*481c0*/  LDL.LU R157, [R1+0x228] ;  /* 0x00022800019d7983 */ /* 0x000f220000300800 */
[----:B------:R-:W-:-:S03]  /*481d0*/  LOP3.LUT R47, R159, 0xffff, RZ, 0xc0, !PT ;  /* 0x0000ffff9f2f7812 */ /* 0x000fc600078ec0ff */
[----:B------:R-:W4:Y:S01]  /*481e0*/  LDL.LU R159, [R1+0x220] ;  /* 0x00022000019f7983 */ /* 0x000f220000300800 */
[----:B------:R-:W-:Y:S02]  /*481f0*/  LOP3.LUT R48, R155, 0xffff, RZ, 0xc0, !PT ;  /* 0x0000ffff9b307812 */ /* 0x000fe400078ec0ff */
[----:B------:R-:W-:Y:S02]  /*48200*/  PRMT R53, R43, 0x3340, R47 ;  /* 0x000033402b357816 */ /* 0x000fe4000000002f */
[----:B------:R-:W-:Y:S02]  /*48210*/  PRMT R54, R44, 0x3340, R48 ;  /* 0x000033402c367816 */ /* 0x000fe40000000030 */
[----:B------:R-:W-:Y:S02]  /*48220*/  PRMT R49, R53, 0x5410, R49 ;  /* 0x0000541035317816 */ /* 0x000fe40000000031 */
[----:B------:R-:W-:Y:S02]  /*48230*/  PRMT R53, R54, 0x5410, R50 ;  /* 0x0000541036357816 */ /* 0x000fe40000000032 */
[----:B------:R-:W-:Y:S01]  /*48240*/  PRMT R50, R55, 0x5410, R51 ;  /* 0x0000541037327816 */ /* 0x000fe20000000033 */
[----:B------:R0:W-:Y:S04]  /*48250*/  STL [R1+0xffc], R49 ;  /* 0x000ffc3101007387 */ /* 0x0001e80000100800 */
[----:B------:R-:W-:Y:S04]  /*48260*/  STL [R1+0xff8], R53 ;  /* 0x000ff83501007387 */ /* 0x000fe80000100800 */
[----:B------:R-:W4:Y:S04]  /*48270*/  LDL.LU R171, [R1+0x444] ;  /* 0x0004440001ab7983 */ /* 0x000f280000300800 */
[----:B------:R-:W-:Y:S04]  /*48280*/  STL [R1+0xff4], R50 ;  /* 0x000ff43201007387 */ /* 0x000fe80000100800 */
[----:B------:R-:W4:Y:S01]  /*48290*/  LDL.LU R155, [R1+0x440] ;  /* 0x00044000019b7983 */ /* 0x000f220000300800 */
[----:B------:R-:W-:-:S02]  /*482a0*/  LOP3.LUT R233, R233, 0xffff, RZ, 0xc0, !PT ;  /* 0x0000ffffe9e97812 */ /* 0x000fc400078ec0ff */
[----:B------:R-:W-:Y:S02]  /*482b0*/  F2FP.SATFINITE.E5M2.F32.PACK_AB_MERGE_C R180, R181, R180, RZ ;  /* 0x000000b4b5b4723e */ /* 0x000fe400048060ff */
[----:B------:R-:W-:Y:S02]  /*482c0*/  F2FP.SATFINITE.E5M2.F32.PACK_AB_MERGE_C R181, R57, R56, RZ ;  /* 0x0000003839b5723e */ /* 0x000fe400048060ff */
[----:B------:R-:W-:Y:S02]  /*482d0*/  PRMT R52, R233, 0x3340, R52 ;  /* 0x00003340e9347816 */ /* 0x000fe40000000034 */
[----:B------:R-:W-:-:S04]  /*482e0*/  PRMT R56, R42, 0x3340, R46 ;  /* 0x000033402a387816 */ /* 0x000fc8000000002e */
[----:B0-----:R-:W-:Y:S02]  /*482f0*/  PRMT R49, R56, 0x5410, R52 ;  /* 0x0000541038317816 */ /* 0x001fe40000000034 */
[----:B------:R-:W-:-:S03]  /*48300*/  F2FP.SATFINITE.E5M2.F32.PACK_AB_MERGE_C R200, R201, R200, RZ ;  /* 0x000000c8c9c8723e */ /* 0x000fc600048060ff */
[----:B------:R2:W-:Y:S01]  /*48310*/  STL [R1+0xff0], R49 ;  /* 0x000ff03101007387 */ /* 0x0005e20000100800 */
[----:B------:R-:W-:-:S03]  /*48320*/  LOP3.LUT R239, R239, 0xffff, RZ, 0xc0, !PT ;  /* 0x0000ffffefef7812 */ /* 0x000fc600078ec0ff */
[----:B------:R-:W4:Y:S01]  /*48330*/  LDL.LU R165, [R1+0x340] ;  /* 0x0003400001a57983 */ /* 0x000f220000300800 */
        /* <DEDUP_REMOVED lines=8> */
[----:B--2---:R-:W-:Y:S02]  /*483c0*/  LOP3.LUT R49, R163, 0xffff, RZ, 0xc0, !PT ;  /* 0x0000ffffa3317812 */ /* 0x004fe400078ec0ff */
[----:B------:R-:W2:Y:S01]  /*483d0*/  LDL.LU R163, [R1+0x33c] ;  /* 0x00033c0001a37983 */ /* 0x000ea20000300800 */
[----:B---3--:R-:W-:Y:S02]  /*483e0*/  LOP3.LUT R50, R183, 0xffff, RZ, 0xc0, !PT ;  /* 0x0000ffffb7327812 */ /* 0x008fe400078ec0ff */
[----:B----4-:R-:W-:Y:S02]  /*483f0*/  LOP3.LUT R51, R179, 0xffff, RZ, 0xc0, !PT ;  /* 0x0000ffffb3337812 */ /* 0x010fe400078ec0ff */
[----:B------:R-:W-:-:S02]  /*48400*/  LOP3.LUT R52, R177, 0xffff, RZ, 0xc0, !PT ;  /* 0x0000ffffb1347812 */ /* 0x000fc400078ec0ff */
[----:B------:R-:W-:Y:S02]  /*48410*/  LOP3.LUT R53, R175, 0xffff, RZ, 0xc0, !PT ;  /* 0x0000ffffaf357812 */ /* 0x000fe400078ec0ff */
[----:B------:R-:W-:Y:S02]  /*48420*/  PRMT R61, R52, 0x3340, R220 ;  /* 0x00003340343d7816 */ /* 0x000fe400000000dc */
[----:B------:R-:W-:Y:S02]  /*48430*/  PRMT R62, R49, 0x3340, R53 ;  /* 0x00003340313e7816 */ /* 0x000fe40000000035 */
[----:B------:R-:W-:Y:S02]  /*48440*/  LOP3.LUT R54, R157, 0xffff, RZ, 0xc0, !PT ;  /* 0x0000ffff9d367812 */ /* 0x000fe400078ec0ff */
[----:B------:R-:W3:Y:S02]  /*48450*/  LDL.LU R157, [R1+0x234] ;  /* 0x00023400019d7983 */ /* 0x000ee40000300800 */
[----:B------:R-:W-:-:S02]  /*48460*/  PRMT R63, R50, 0x3340, R54 ;  /* 0x00003340323f7816 */ /* 0x000fc40000000036 */
[----:B------:R-:W4:Y:S01]  /*48470*/  LDL.LU R177, [R1+0x230] ;  /* 0x0002300001b17983 */ /* 0x000f220000300800 */
[----:B------:R-:W-:-:S04]  /*48480*/  LOP3.LUT R55, R159, 0xffff, RZ, 0xc0, !PT ;  /* 0x0000ffff9f377812 */ /* 0x000fc800078ec0ff */
[----:B------:R-:W-:Y:S02]  /*48490*/  PRMT R60, R51, 0x3340, R55 ;  /* 0x00003340333c7816 */ /* 0x000fe40000000037 */
[----:B------:R-:W-:Y:S02]  /*484a0*/  PRMT R159, R62, 0x5410, R58 ;  /* 0x000054103e9f7816 */ /* 0x000fe4000000003a */
[----:B------:R-:W-:Y:S02]  /*484b0*/  PRMT R60, R60, 0x5410, R56 ;  /* 0x000054103c3c7816 */ /* 0x000fe40000000038 */
[----:B------:R-:W-:Y:S02]  /*484c0*/  PRMT R56, R61, 0x5410, R57 ;  /* 0x000054103d387816 */ /* 0x000fe40000000039 */
[----:B------:R-:W-:Y:S01]  /*484d0*/  PRMT R58, R63, 0x5410, R59 ;  /* 0x000054103f3a7816 */ /* 0x000fe2000000003b */
[----:B------:R-:W-:Y:S04]  /*484e0*/  STL [R1+0xfec], R60 ;  /* 0x000fec3c01007387 */ /* 0x000fe80000100800 */
[----:B------:R0:W-:Y:S04]  /*484f0*/  STL [R1+0xfe8], R56 ;  /* 0x000fe83801007387 */ /* 0x0001e80000100800 */
[----:B------:R1:W-:Y:S01]  /*48500*/  STL [R1+0xfe4], R58 ;  /* 0x000fe43a01007387 */ /* 0x0003e20000100800 */
[----:B------:R-:W-:-:S03]  /*48510*/  LOP3.LUT R57, R155, 0xffff, RZ, 0xc0, !PT ;  /* 0x0000ffff9b397812 */ /* 0x000fc600078ec0ff */
[----:B------:R-:W4:Y:S01]  /*48520*/  LDL.LU R155, [R1+0x504] ;  /* 0x00050400019b7983 */ /* 0x000f220000300800 */
[----:B0-----:R-:W-:-:S03]  /*48530*/  LOP3.LUT R56, R171, 0xffff, RZ, 0xc0, !PT ;  /* 0x0000ffffab387812 */ /* 0x001fc600078ec0ff */
[----:B------:R-:W4:Y:S04]  /*48540*/  LDL.LU R183, [R1+0x500] ;  /* 0x0005000001b77983 */ /* 0x000f280000300800 */
[----:B------:R-:W4:Y:S04]  /*48550*/  LDL.LU R175, [R1+0x414] ;  /* 0x0004140001af7983 */ /* 0x000f280000300800 */
[----:B------:R-:W4:Y:S01]  /*48560*/  LDL.LU R171, [R1+0x410] ;  /* 0x0004100001ab7983 */ /* 0x000f220000300800 */
[----:B------:R-:W-:Y:S02]  /*48570*/  F2FP.SATFINITE.E5M2.F32.PACK_AB_MERGE_C R196, R197, R196, RZ ;  /* 0x000000c4c5c4723e */ /* 0x000fe400048060ff */
[----:B-1----:R-:W-:-:S02]  /*48580*/  LOP3.LUT R58, R165, 0xffff, RZ, 0xc0, !PT ;  /* 0x0000ffffa53a7812 */ /* 0x002fc400078ec0ff */
[----:B------:R-:W4:Y:S01]  /*48590*/  LDL.LU R165, [R1+0x328] ;  /* 0x0003280001a57983 */ /* 0x000f220000300800 */
[----:B------:R-:W-:Y:S02]  /*485a0*/  LOP3.LUT R224, R224, 0xffff, RZ, 0xc0, !PT ;  /* 0x0000ffffe0e07812 */ /* 0x000fe400078ec0ff */
[----:B------:R-:W-:-:S04]  /*485b0*/  LOP3.LUT R196, R196, 0xffff, RZ, 0xc0, !PT ;  /* 0x0000ffffc4c47812 */ /* 0x000fc800078ec0ff */
[----:B------:R-:W-:Y:S02]  /*485c0*/  PRMT R62, R196, 0x3340, R1 ;  /* 0x00003340c43e7816 */ /* 0x000fe40000000001 */
[----:B--2---:R-:W-:Y:S02]  /*485d0*/  LOP3.LUT R59, R163, 0xffff, RZ, 0xc0, !PT ;  /* 0x0000ffffa33b7812 */ /* 0x004fe400078ec0ff */
[----:B------:R-:W2:Y:S02]  /*485e0*/  LDL.LU R163, [R1+0x324] ;  /* 0x0003240001a37983 */ /* 0x000ea40000300800 */
[----:B------:R-:W-:-:S04]  /*485f0*/  PRMT R66, R59, 0x3340, R224 ;  /* 0x000033403b427816 */ /* 0x000fc800000000e0 */
[----:B------:R-:W-:Y:S02]  /*48600*/  PRMT R237, R66, 0x5410, R62 ;  /* 0x0000541042ed7816 */ /* 0x000fe4000000003e */
[----:B---3--:R-:W-:Y:S02]  /*48610*/  LOP3.LUT R60, R157, 0xffff, RZ, 0xc0, !PT ;  /* 0x0000ffff9d3c7812 */ /* 0x008fe400078ec0ff */
[----:B------:R-:W3:Y:S04]  /*48620*/  LDL.LU R157, [R1+0x204] ;  /* 0x00020400019d7983 */ /* 0x000ee80000300800 */
[----:B------:R-:W3:Y:S01]  /*48630*/  LDL.LU R179, [R1+0x200] ;  /* 0x0002000001b37983 */ /* 0x000ee20000300800 */
[----:B----4-:R-:W-:-:S03]  /*48640*/  LOP3.LUT R61, R177, 0xffff, RZ, 0xc0, !PT ;  /* 0x0000ffffb13d7812 */ /* 0x010fc600078ec0ff */
[----:B------:R-:W4:Y:S01]  /*48650*/  LDL.LU R177, [R1+0x508] ;  /* 0x0005080001b17983 */ /* 0x000f220000300800 */
[----:B------:R-:W-:-:S03]  /*48660*/  LOP3.LUT R62, R155, 0xffff, RZ, 0xc0, !PT ;  /* 0x0000ffff9b3e7812 */ /* 0x000fc600078ec0ff */
[----:B------:R-:W4:Y:S01]  /*48670*/  LDL.LU R155, [R1+0x44c] ;  /* 0x00044c00019b7983 */ /* 0x000f220000300800 */
[----:B------:R-:W-:Y:S02]  /*48680*/  LOP3.LUT R225, R225, 0xffff, RZ, 0xc0, !PT ;  /* 0x0000ffffe1e17812 */ /* 0x000fe400078ec0ff */
[----:B------:R-:W-:Y:S02]  /*48690*/  PRMT R67, R56, 0x3340, R60 ;  /* 0x0000334038437816 */ /* 0x000fe4000000003c */
[----:B------:R-:W-:Y:S02]  /*486a0*/  PRMT R63, R225, 0x3340, R1 ;  /* 0x00003340e13f7816 */ /* 0x000fe40000000001 */
[----:B------:R-:W-:Y:S02]  /*486b0*/  LOP3.LUT R227, R227, 0xffff, RZ, 0xc0, !PT ;  /* 0x0000ffffe3e37812 */ /* 0x000fe400078ec0ff */
[----:B------:R-:W-:Y:S02]  /*486c0*/  LOP3.LUT R228, R228, 0xffff, RZ, 0xc0, !PT ;  /* 0x0000ffffe4e47812 */ /* 0x000fe400078ec0ff */
[----:B------:R-:W-:-:S02]  /*486d0*/  LOP3.LUT R192, R192, 0xffff, RZ, 0xc0, !PT ;  /* 0x0000ffffc0c07812 */ /* 0x000fc400078ec0ff */
[----:B------:R-:W-:Y:S02]  /*486e0*/  F2FP.SATFINITE.E5M2.F32.PACK_AB_MERGE_C R188, R189, R188, RZ ;  /* 0x000000bcbdbc723e */ /* 0x000fe400048060ff */
[----:B------:R-:W-:Y:S02]  /*486f0*/  F2FP.SATFINITE.E5M2.F32.PACK_AB_MERGE_C R190, R191, R190, RZ ;  /* 0x000000bebfbe723e */ /* 0x000fe400048060ff */
[----:B------:R-:W-:Y:S02]  /*48700*/  F2FP.SATFINITE.E5M2.F32.PACK_AB_MERGE_C R198, R199, R198, RZ ;  /* 0x000000c6c7c6723e */ /* 0x000fe400048060ff */
[----:B------:R-:W-:Y:S02]  /*48710*/  F2FP.SATFINITE.E5M2.F32.PACK_AB_MERGE_C R191, R65, R64, RZ ;  /* 0x0000004041bf723e */ /* 0x000fe400048060ff */
[----:B------:R-:W-:Y:S02]  /*48720*/  F2FP.SATFINITE.E5M2.F32.PACK_AB_MERGE_C R189, R69, R68, RZ ;  /* 0x0000004445bd723e */ /* 0x000fe400048060ff */
[----:B------:R-:W-:-:S02]  /*48730*/  PRMT R199, R67, 0x5410, R63 ;  /* 0x0000541043c77816 */ /* 0x000fc4000000003f */
[----:B------:R-:W-:Y:S02]  /*48740*/  PRMT R64, R227, 0x3340, R1 ;  /* 0x00003340e3407816 */ /* 0x000fe40000000001 */
[----:B------:R-:W-:Y:S02]  /*48750*/  PRMT R68, R57, 0x3340, R61 ;  /* 0x0000334039447816 */ /* 0x000fe4000000003d */
[----:B------:R-:W-:Y:S02]  /*48760*/  PRMT R65, R192, 0x3340, R1 ;  /* 0x00003340c0417816 */ /* 0x000fe40000000001 */
[----:B------:R-:W-:Y:S02]  /*48770*/  PRMT R69, R58, 0x3340, R228 ;  /* 0x000033403a457816 */ /* 0x000fe400000000e4 */
[----:B------:R-:W-:Y:S02]  /*48780*/  F2FP.SATFINITE.E5M2.F32.PACK_AB_MERGE_C R206, R207, R206, RZ ;  /* 0x000000cecfce723e */ /* 0x000fe400048060ff */
[----:B------:R-:W-:-:S02]  /*48790*/  PRMT R207, R68, 0x5410, R64 ;  /* 0x0000541044cf7816 */ /* 0x000fc40000000040 */
[----:B------:R-:W-:Y:S02]  /*487a0*/  PRMT R209, R69, 0x5410, R65 ;  /* 0x0000541045d17816 */ /* 0x000fe40000000041 */
[----:B------:R-:W-:Y:S02]  /*487b0*/  LOP3.LUT R64, R175, 0xffff, RZ, 0xc0, !PT ;  /* 0x0000ffffaf407812 */ /* 0x000fe400078ec0ff */
[----:B------:R-:W-:Y:S02]  /*487c0*/  LOP3.LUT R65, R171, 0xffff, RZ, 0xc0, !PT ;  /* 0x0000ffffab417812 */ /* 0x000fe400078ec0ff */
[----:B------:R-:W-:Y:S02]  /*487d0*/  LOP3.LUT R66, R165, 0xffff, RZ, 0xc0, !PT ;  /* 0x0000ffffa5427812 */ /* 0x000fe400078ec0ff */
[----:B------:R-:W-:Y:S02]  /*487e0*/  LOP3.LUT R152, R152, 0xffff, RZ, 0xc0, !PT ;  /* 0x0000ffff98987812 */ /* 0x000fe400078ec0ff */
[----:B------:R-:W-:-:S02]  /*487f0*/  LOP3.LUT R154, R154, 0xffff, RZ, 0xc0, !PT ;  /* 0x0000ffff9a9a7812 */ /* 0x000fc400078ec0ff */
[--C-:B------:R-:W-:Y:S02]  /*48800*/  PRMT R71, R152, 0x3340, R1.reuse ;  /* 0x0000334098477816 */ /* 0x100fe40000000001 */
[----:B------:R-:W-:Y:S02]  /*48810*/  PRMT R72, R154, 0x3340, R1 ;  /* 0x000033409a487816 */ /* 0x000fe40000000001 */
[----:B------:R-:W-:Y:S02]  /*48820*/  F2FP.SATFINITE.E5M2.F32.PACK_AB_MERGE_C R186, R187, R186, RZ ;  /* 0x000000babbba723e */ /* 0x000fe400048060ff */
[----:B------:R-:W-:Y:S02]  /*48830*/  LOP3.LUT R63, R183, 0xffff, RZ, 0xc0, !PT ;  /* 0x0000ffffb73f7812 */ /* 0x000fe400078ec0ff */
[----:B--2---:R-:W-:Y:S02]  /*48840*/  LOP3.LUT R67, R163, 0xffff, RZ, 0xc0, !PT ;  /* 0x0000ffffa3437812 */ /* 0x004fe400078ec0ff */
[----:B------:R-:W2:Y:S04]  /*48850*/  LDL.LU R163, [R1+0x448] ;  /* 0x0004480001a37983 */ /* 0x000ea80000300800 */
[----:B------:R-:W2:Y:S04]  /*48860*/  LDL.LU R175, [R1+0x344] ;  /* 0x0003440001af7983 */ /* 0x000ea80000300800 */
[----:B------:R-:W2:Y:S04]  /*48870*/  LDL.LU R171, [R1+0x320] ;  /* 0x0003200001ab7983 */ /* 0x000ea80000300800 */
[----:B------:R-:W2:Y:S01]  /*48880*/  LDL.LU R165, [R1+0x23c] ;  /* 0x00023c0001a57983 */ /* 0x000ea20000300800 */
[----:B---3--:R-:W-:-:S03]  /*48890*/  LOP3.LUT R68, R157, 0xffff, RZ, 0xc0, !PT ;  /* 0x0000ffff9d447812 */ /* 0x008fc600078ec0ff */
[----:B------:R-:W3:Y:S01]  /*488a0*/  LDL.LU R157, [R1+0x238] ;  /* 0x00023800019d7983 */ /* 0x000ee20000300800 */
[----:B------:R-:W-:Y:S02]  /*488b0*/  LOP3.LUT R69, R179, 0xffff, RZ, 0xc0, !PT ;  /* 0x0000ffffb3457812 */ /* 0x000fe400078ec0ff */
[----:B------:R-:W-:Y:S01]  /*488c0*/  PRMT R74, R64, 0x3340, R68 ;  /* 0x00003340404a7816 */ /* 0x000fe20000000044 */
[----:B------:R-:W3:Y:S01]  /*488d0*/  LDL.LU R197, [R1+0x50c] ;  /* 0x00050c0001c57983 */ /* 0x000ee20000300800 */
[----:B------:R-:W-:Y:S02]  /*488e0*/  PRMT R75, R65, 0x3340, R69 ;  /* 0x00003340414b7816 */ /* 0x000fe40000000045 */
[----:B------:R-:W-:Y:S01]  /*488f0*/  PRMT R71, R74, 0x5410, R71 ;  /* 0x000054104a477816 */ /* 0x000fe20000000047 */
[----:B------:R-:W3:Y:S01]  /*48900*/  LDL.LU R187, [R1+0x454] ;  /* 0x0004540001bb7983 */ /* 0x000ee20000300800 */
[----:B------:R-:W-:Y:S02]  /*48910*/  PRMT R72, R75, 0x5410, R72 ;  /* 0x000054104b487816 */ /* 0x000fe40000000048 */
[----:B----4-:R-:W-:Y:S01]  /*48920*/  LOP3.LUT R74, R177, 0xffff, RZ, 0xc0, !PT ;  /* 0x0000ffffb14a7812 */ /* 0x010fe200078ec0ff */
[----:B------:R-:W4:Y:S04]  /*48930*/  LDL.LU R183, [R1+0x40c] ;  /* 0x00040c0001b77983 */ /* 0x000f280000300800 */
[----:B------:R-:W4:Y:S01]  /*48940*/  LDL.LU R177, [R1+0x408] ;  /* 0x0004080001b17983 */ /* 0x000f220000300800 */
[----:B------:R-:W-:-:S03]  /*48950*/  LOP3.LUT R75, R155, 0xffff, RZ, 0xc0, !PT ;  /* 0x0000ffff9b4b7812 */ /* 0x000fc600078ec0ff */
[----:B------:R-:W4:Y:S01]  /*48960*/  LDL.LU R155, [R1+0x31c] ;  /* 0x00031c00019b7983 */ /* 0x000f220000300800 */
[----:B------:R-:W-:Y:S02]  /*48970*/  LOP3.LUT R10, R10, 0xffff, RZ, 0xc0, !PT ;  /* 0x0000ffff0a0a7812 */ /* 0x000fe400078ec0ff */
[----:B------:R-:W-:Y:S02]  /*48980*/  PRMT R77, R63, 0x3340, R67 ;  /* 0x000033403f4d7816 */ /* 0x000fe40000000043 */
[----:B------:R-:W-:-:S04]  /*48990*/  PRMT R70, R10, 0x3340, R1 ;  /* 0x000033400a467816 */ /* 0x000fc80000000001 */
[----:B------:R-:W-:Y:S02]  /*489a0*/  PRMT R70, R77, 0x5410, R70 ;  /* 0x000054104d467816 */ /* 0x000fe40000000046 */
[----:B------:R-:W-:Y:S02]  /*489b0*/  LOP3.LUT R12, R12, 0xffff, RZ, 0xc0, !PT ;  /* 0x0000ffff0c0c7812 */ /* 0x000fe400078ec0ff */
[----:B------:R-:W-:Y:S02]  /*489c0*/  PRMT R76, R62, 0x3340, R66 ;  /* 0x000033403e4c7816 */ /* 0x000fe40000000042 */
[----:B------:R-:W-:Y:S02]  /*489d0*/  PRMT R73, R12, 0x3340, R1 ;  /* 0x000033400c497816 */ /* 0x000fe40000000001 */
[----:B------:R-:W-:Y:S02]  /*489e0*/  LOP3.LUT R223, R223, 0xffff, RZ, 0xc0, !PT ;  /* 0x0000ffffdfdf7812 */ /* 0x000fe400078ec0ff */
[----:B------:R-:W-:-:S02]  /*489f0*/  PRMT R73, R76, 0x5410, R73 ;  /* 0x000054104c497816 */ /* 0x000fc40000000049 */
[----:B------:R-:W-:Y:S02]  /*48a00*/  PRMT R76, R223, 0x3340, R1 ;  /* 0x00003340df4c7816 */ /* 0x000fe40000000001 */
[----:B--2---:R-:W-:Y:S02]  /*48a10*/  LOP3.LUT R77, R163, 0xffff, RZ, 0xc0, !PT ;  /* 0x0000ffffa34d7812 */ /* 0x004fe400078ec0ff */
[----:B------:R-:W2:Y:S01]  /*48a20*/  LDL.LU R163, [R1+0x244] ;  /* 0x0002440001a37983 */ /* 0x000ea20000300800 */
[----:B------:R-:W-:Y:S02]  /*48a30*/  LOP3.LUT R78, R175, 0xffff, RZ, 0xc0, !PT ;  /* 0x0000ffffaf4e7812 */ /* 0x000fe400078ec0ff */
[----:B------:R-:W-:Y:S02]  /*48a40*/  LOP3.LUT R80, R165, 0xffff, RZ, 0xc0, !PT ;  /* 0x0000ffffa5507812 */ /* 0x000fe400078ec0ff */
[----:B------:R-:W2:Y:S01]  /*48a50*/  LDL.LU R165, [R1+0x110] ;  /* 0x0001100001a57983 */ /* 0x000ea20000300800 */
[----:B---3--:R-:W-:-:S03]  /*48a60*/  LOP3.LUT R81, R157, 0xffff, RZ, 0xc0, !PT ;  /* 0x0000ffff9d517812 */ /* 0x008fc600078ec0ff */
[----:B------:R-:W3:Y:S01]  /*48a70*/  LDL.LU R157, [R1+0x10c] ;  /* 0x00010c00019d7983 */ /* 0x000ee20000300800 */
[----:B------:R-:W-:-:S04]  /*48a80*/  PRMT R86, R77, 0x3340, R81 ;  /* 0x000033404d567816 */ /* 0x000fc80000000051 */
[----:B------:R-:W-:Y:S02]  /*48a90*/  PRMT R175, R86, 0x5410, R76 ;  /* 0x0000541056af7816 */ /* 0x000fe4000000004c */
[----:B----4-:R-:W-:Y:S02]  /*48aa0*/  LOP3.LUT R86, R155, 0xffff, RZ, 0xc0, !PT ;  /* 0x0000ffff9b567812 */ /* 0x010fe400078ec0ff */
[----:B------:R-:W4:Y:S01]  /*48ab0*/  LDL.LU R155, [R1+0x514] ;  /* 0x00051400019b7983 */ /* 0x000f220000300800 */
[----:B------:R-:W-:Y:S02]  /*48ac0*/  LOP3.LUT R232, R232, 0xffff, RZ, 0xc0, !PT ;  /* 0x0000ffffe8e87812 */ /* 0x000fe400078ec0ff */
[----:B------:R-:W-:Y:S01]  /*48ad0*/  LOP3.LUT R188, R188, 0xffff, RZ, 0xc0, !PT ;  /* 0x0000ffffbcbc7812 */ /* 0x000fe200078ec0ff */
[----:B------:R-:W4:Y:S01]  /*48ae0*/  LDL.LU R104, [R1+0x510] ;  /* 0x0005100001687983 */ /* 0x000f220000300800 */
[----:B------:R-:W-:Y:S02]  /*48af0*/  PRMT R87, R78, 0x3340, R232 ;  /* 0x000033404e577816 */ /* 0x000fe400000000e8 */
[----:B------:R-:W-:Y:S01]  /*48b00*/  PRMT R83, R188, 0x3340, R1 ;  /* 0x00003340bc537816 */ /* 0x000fe20000000001 */
[----:B------:R-:W4:Y:S01]  /*48b10*/  LDL.LU R213, [R1+0x458] ;  /* 0x0004580001d57983 */ /* 0x000f220000300800 */
[----:B------:R-:W-:-:S02]  /*48b20*/  F2FP.SATFINITE.E5M2.F32.PACK_AB_MERGE_C R210, R211, R210, RZ ;  /* 0x000000d2d3d2723e */ /* 0x000fc400048060ff */
[----:B------:R-:W-:Y:S01]  /*48b30*/  LOP3.LUT R79, R171, 0xffff, RZ, 0xc0, !PT ;  /* 0x0000ffffab4f7812 */ /* 0x000fe200078ec0ff */
[----:B------:R-:W4:Y:S01]  /*48b40*/  LDL.LU R211, [R1+0x348] ;  /* 0x0003480001d37983 */ /* 0x000f220000300800 */
[----:B------:R-:W-:Y:S02]  /*48b50*/  LOP3.LUT R221, R221, 0xffff, RZ, 0xc0, !PT ;  /* 0x0000ffffdddd7812 */ /* 0x000fe400078ec0ff */
[----:B------:R-:W-:Y:S02]  /*48b60*/  LOP3.LUT R82, R8, 0xffff, RZ, 0xc0, !PT ;  /* 0x0000ffff08527812 */ /* 0x000fe400078ec0ff */
[----:B------:R-:W-:Y:S02]  /*48b70*/  PRMT R179, R87, 0x5410, R83 ;  /* 0x0000541057b37816 */ /* 0x000fe40000000053 */
[--C-:B------:R-:W-:Y:S02]  /*48b80*/  PRMT R8, R221, 0x3340, R1.reuse ;  /* 0x00003340dd087816 */ /* 0x100fe40000000001 */
[----:B------:R-:W-:-:S02]  /*48b90*/  PRMT R84, R82, 0x3340, R1 ;  /* 0x0000334052547816 */ /* 0x000fc40000000001 */
[----:B------:R-:W-:Y:S02]  /*48ba0*/  PRMT R85, R75, 0x3340, R80 ;  /* 0x000033404b557816 */ /* 0x000fe40000000050 */
[----:B------:R-:W-:Y:S02]  /*48bb0*/  PRMT R89, R74, 0x3340, R79 ;  /* 0x000033404a597816 */ /* 0x000fe4000000004f */
[----:B------:R-:W-:Y:S02]  /*48bc0*/  F2FP.SATFINITE.E5M2.F32.PACK_AB_MERGE_C R96, R97, R96, RZ ;  /* 0x000000606160723e */ /* 0x000fe400048060ff */
[----:B------:R-:W-:Y:S02]  /*48bd0*/  PRMT R171, R85, 0x5410, R8 ;  /* 0x0000541055ab7816 */ /* 0x000fe40000000008 */
[----:B------:R-:W-:Y:S02]  /*48be0*/  PRMT R76, R89, 0x5410, R84 ;  /* 0x00005410594c7816 */ /* 0x000fe40000000054 */
[----:B------:R-:W-:-:S02]  /*48bf0*/  LOP3.LUT R84, R183, 0xffff, RZ, 0xc0, !PT ;  /* 0x0000ffffb7547812 */ /* 0x000fc400078ec0ff */
[----:B------:R-:W-:Y:S02]  /*48c00*/  LOP3.LUT R85, R177, 0xffff, RZ, 0xc0, !PT ;  /* 0x0000ffffb1557812 */ /* 0x000fe400078ec0ff */
[----:B------:R-:W-:Y:S02]  /*48c10*/  LOP3.LUT R158, R158, 0xffff, RZ, 0xc0, !PT ;  /* 0x0000ffff9e9e7812 */ /* 0x000fe400078ec0ff */
[----:B------:R-:W-:Y:S02]  /*48c20*/  F2FP.SATFINITE.E5M2.F32.PACK_AB_MERGE_C R94, R95, R94, RZ ;  /* 0x0000005e5f5e723e */ /* 0x000fe400048060ff */
[----:B------:R-:W-:Y:S02]  /*48c30*/  LOP3.LUT R8, R197, 0xffff, RZ, 0xc0, !PT ;  /* 0x0000ffffc5087812 */ /* 0x000fe400078ec0ff */
[----:B------:R-:W-:Y:S02]  /*48c40*/  PRMT R93, R158, 0x3340, R1 ;  /* 0x000033409e5d7816 */ /* 0x000fe40000000001 */
[----:B--2---:R-:W-:-:S02]  /*48c50*/  LOP3.LUT R87, R163, 0xffff, RZ, 0xc0, !PT ;  /* 0x0000ffffa3577812 */ /* 0x004fc400078ec0ff */
[----:B------:R-:W2:Y:S04]  /*48c60*/  LDL.LU R163, [R1+0x318] ;  /* 0x0003180001a37983 */ /* 0x000ea80000300800 */
[----:B------:R-:W2:Y:S04]  /*48c70*/  LDL.LU R183, [R1+0x314] ;  /* 0x0003140001b77983 */ /* 0x000ea80000300800 */
[----:B------:R-:W2:Y:S01]  /*48c80*/  LDL.LU R177, [R1+0x240] ;  /* 0x0002400001b17983 */ /* 0x000ea20000300800 */
[----:B------:R-:W-:-:S03]  /*48c90*/  LOP3.LUT R95, R165, 0xffff, RZ, 0xc0, !PT ;  /* 0x0000ffffa55f7812 */ /* 0x000fc600078ec0ff */
[----:B------:R-:W2:Y:S04]  /*48ca0*/  LDL.LU R201, [R1+0x464] ;  /* 0x0004640001c97983 */ /* 0x000ea80000300800 */
[----:B------:R-:W2:Y:S04]  /*48cb0*/  LDL.LU R197, [R1+0x460] ;  /* 0x0004600001c57983 */ /* 0x000ea80000300800 */
        /* <DEDUP_REMOVED lines=8> */
[----:B------:R-:W-:Y:S02]  /*48d40*/  F2FP.SATFINITE.E5M2.F32.PACK_AB_MERGE_C R205, R103, R102, RZ ;  /* 0x0000006667cd723e */ /* 0x000fe400048060ff */
[----:B------:R-:W-:Y:S02]  /*48d50*/  PRMT R91, R156, 0x3340, R1 ;  /* 0x000033409c5b7816 */ /* 0x000fe40000000001 */
[----:B------:R-:W-:-:S02]  /*48d60*/  PRMT R102, R84, 0x3340, R95 ;  /* 0x0000334054667816 */ /* 0x000fc4000000005f */
[----:B------:R-:W-:Y:S02]  /*48d70*/  LOP3.LUT R83, R187, 0xffff, RZ, 0xc0, !PT ;  /* 0x0000ffffbb537812 */ /* 0x000fe400078ec0ff */
[----:B------:R-:W-:Y:S02]  /*48d80*/  LOP3.LUT R217, R217, 0xffff, RZ, 0xc0, !PT ;  /* 0x0000ffffd9d97812 */ /* 0x000fe400078ec0ff */
[----:B------:R-:W-:Y:S02]  /*48d90*/  F2FP.SATFINITE.E5M2.F32.PACK_AB_MERGE_C R184, R185, R184, RZ ;  /* 0x000000b8b9b8723e */ /* 0x000fe400048060ff */
[----:B------:R-:W-:Y:S02]  /*48da0*/  F2FP.SATFINITE.E5M2.F32.PACK_AB_MERGE_C R98, R99, R98, RZ ;  /* 0x000000626362723e */ /* 0x000fe400048060ff */
[----:B------:R-:W-:Y:S02]  /*48db0*/  PRMT R91, R102, 0x5410, R91 ;  /* 0x00005410665b7816 */ /* 0x000fe4000000005b */
[----:B------:R-:W-:-:S02]  /*48dc0*/  PRMT R99, R217, 0x3340, R1 ;  /* 0x00003340d9637816 */ /* 0x000fc40000000001 */
[----:B------:R-:W-:Y:S02]  /*48dd0*/  PRMT R100, R83, 0x3340, R87 ;  /* 0x0000334053647816 */ /* 0x000fe40000000057 */
[----:B------:R-:W-:Y:S02]  /*48de0*/  LOP3.LUT R102, R104, 0xffff, RZ, 0xc0, !PT ;  /* 0x0000ffff68667812 */ /* 0x000fe400078ec0ff */
[----:B------:R-:W-:Y:S02]  /*48df0*/  LOP3.LUT R104, R211, 0xffff, RZ, 0xc0, !PT ;  /* 0x0000ffffd3687812 */ /* 0x000fe400078ec0ff */
[----:B------:R-:W-:Y:S02]  /*48e00*/  LOP3.LUT R240, R240, 0xffff, RZ, 0xc0, !PT ;  /* 0x0000fffff0f07812 */ /* 0x000fe400078ec0ff */
[----:B------:R-:W-:Y:S02]  /*48e10*/  LOP3.LUT R184, R184, 0xffff, RZ, 0xc0, !PT ;  /* 0x0000ffffb8b87812 */ /* 0x000fe400078ec0ff */
[----:B------:R-:W-:-:S02]  /*48e20*/  PRMT R187, R100, 0x5410, R99 ;  /* 0x0000541064bb7816 */ /* 0x000fc40000000063 */
[----:B------:R-:W-:Y:S02]  /*48e30*/  LOP3.LUT R3, R3, 0xffff, RZ, 0xc0, !PT ;  /* 0x0000ffff03037812 */ /* 0x000fe400078ec0ff */
[--C-:B------:R-:W-:Y:S02]  /*48e40*/  PRMT R99, R184, 0x3340, R1.reuse ;  /* 0x00003340b8637816 */ /* 0x100fe40000000001 */
[----:B------:R-:W-:Y:S02]  /*48e50*/  PRMT R112, R104, 0x3340, R240 ;  /* 0x0000334068707816 */ /* 0x000fe400000000f0 */
[----:B------:R-:W-:Y:S02]  /*48e60*/  PRMT R109, R3, 0x3340, R1 ;  /* 0x00003340036d7816 */ /* 0x000fe40000000001 */
[----:B------:R-:W-:Y:S02]  /*48e70*/  F2FP.SATFINITE.E5M2.F32.PACK_AB_MERGE_C R160, R161, R160, RZ ;  /* 0x000000a0a1a0723e */ /* 0x000fe400048060ff */
[----:B------:R-:W-:-:S02]  /*48e80*/  F2FP.SATFINITE.E5M2.F32.PACK_AB_MERGE_C R161, R169, R168, RZ ;  /* 0x000000a8a9a1723e */ /* 0x000fc400048060ff */
[----:B------:R-:W-:Y:S02]  /*48e90*/  F2FP.SATFINITE.E5M2.F32.PACK_AB_MERGE_C R169, R125, R124, RZ ;  /* 0x0000007c7da9723e */ /* 0x000fe400048060ff */
[----:B--2---:R-:W-:Y:S02]  /*48ea0*/  LOP3.LUT R105, R163, 0xffff, RZ, 0xc0, !PT ;  /* 0x0000ffffa3697812 */ /* 0x004fe400078ec0ff */
[----:B------:R-:W2:Y:S02]  /*48eb0*/  LDL.LU R163, [R1+0x248] ;  /* 0x0002480001a37983 */ /* 0x000ea40000300800 */
[----:B------:R-:W-:Y:S02]  /*48ec0*/  PRMT R113, R101, 0x3340, R105 ;  /* 0x0000334065717816 */ /* 0x000fe40000000069 */
[----:B------:R-:W-:Y:S02]  /*48ed0*/  LOP3.LUT R107, R177, 0xffff, RZ, 0xc0, !PT ;  /* 0x0000ffffb16b7812 */ /* 0x000fe400078ec0ff */
[----:B------:R-:W-:-:S02]  /*48ee0*/  PRMT R177, R112, 0x5410, R99 ;  /* 0x0000541070b17816 */ /* 0x000fc40000000063 */
[----:B------:R-:W-:Y:S02]  /*48ef0*/  PRMT R99, R113, 0x5410, R109 ;  /* 0x0000541071637816 */ /* 0x000fe4000000006d */
[----:B------:R-:W-:Y:S02]  /*48f00*/  LOP3.LUT R109, R201, 0xffff, RZ, 0xc0, !PT ;  /* 0x0000ffffc96d7812 */ /* 0x000fe400078ec0ff */
[----:B---3--:R-:W-:Y:S02]  /*48f10*/  LOP3.LUT R112, R157, 0xffff, RZ, 0xc0, !PT ;  /* 0x0000ffff9d707812 */ /* 0x008fe400078ec0ff */
[----:B------:R-:W3:Y:S04]  /*48f20*/  LDL.LU R157, [R1+0x51c] ;  /* 0x00051c00019d7983 */ /* 0x000ee80000300800 */
[----:B------:R-:W3:Y:S04]  /*48f30*/  LDL.LU R124, [R1+0x518] ;  /* 0x00051800017c7983 */ /* 0x000ee80000300800 */
[----:B------:R-:W3:Y:S04]  /*48f40*/  LDL.LU R235, [R1+0x400] ;  /* 0x0004000001eb7983 */ /* 0x000ee80000300800 */
[----:B------:R-:W3:Y:S01]  /*48f50*/  LDL.LU R201, [R1+0x34c] ;  /* 0x00034c0001c97983 */ /* 0x000ee20000300800 */
[----:B----4-:R-:W-:-:S03]  /*48f60*/  LOP3.LUT R113, R155, 0xffff, RZ, 0xc0, !PT ;  /* 0x0000ffff9b717812 */ /* 0x010fc600078ec0ff */
[----:B------:R-:W4:Y:S01]  /*48f70*/  LDL.LU R155, [R1+0x310] ;  /* 0x00031000019b7983 */ /* 0x000f220000300800 */
[----:B------:R-:W-:Y:S02]  /*48f80*/  LOP3.LUT R6, R6, 0xffff, RZ, 0xc0, !PT ;  /* 0x0000ffff06067812 */ /* 0x000fe400078ec0ff */
[----:B------:R-:W-:Y:S02]  /*48f90*/  PRMT R103, R8, 0x3340, R86 ;  /* 0x0000334008677816 */ /* 0x000fe40000000056 */
[----:B------:R-:W-:Y:S02]  /*48fa0*/  PRMT R89, R6, 0x3340, R1 ;  /* 0x0000334006597816 */ /* 0x000fe40000000001 */
[----:B------:R-:W-:Y:S02]  /*48fb0*/  LOP3.LUT R106, R183, 0xffff, RZ, 0xc0, !PT ;  /* 0x0000ffffb76a7812 */ /* 0x000fe400078ec0ff */
[----:B------:R-:W-:Y:S02]  /*48fc0*/  LOP3.LUT R108, R0, 0xffff, RZ, 0xc0, !PT ;  /* 0x0000ffff006c7812 */ /* 0x000fe400078ec0ff */
[----:B------:R-:W-:-:S02]  /*48fd0*/  PRMT R89, R103, 0x5410, R89 ;  /* 0x0000541067597816 */ /* 0x000fc40000000059 */
[----:B------:R-:W-:Y:S02]  /*48fe0*/  PRMT R100, R108, 0x3340, R1 ;  /* 0x000033406c647816 */ /* 0x000fe40000000001 */
[----:B------:R-:W-:Y:S02]  /*48ff0*/  PRMT R110, R102, 0x3340, R106 ;  /* 0x00003340666e7816 */ /* 0x000fe4000000006a */
[----:B------:R-:W-:Y:S02]  /*49000*/  LOP3.LUT R103, R213, 0xffff, RZ, 0xc0, !PT ;  /* 0x0000ffffd5677812 */ /* 0x000fe400078ec0ff */
[----:B------:R-:W-:Y:S02]  /*49010*/  LOP3.LUT R219, R219, 0xffff, RZ, 0xc0, !PT ;  /* 0x0000ffffdbdb7812 */ /* 0x000fe400078ec0ff */
[----:B------:R-:W-:Y:S02]  /*49020*/  F2FP.SATFINITE.E5M2.F32.PACK_AB_MERGE_C R172, R173, R172, RZ ;  /* 0x000000acadac723e */ /* 0x000fe400048060ff */
[----:B------:R-:W-:-:S02]  /*49030*/  LOP3.LUT R115, R234, 0xffff, RZ, 0xc0, !PT ;  /* 0x0000ffffea737812 */ /* 0x000fc400078ec0ff */
[----:B------:R-:W-:Y:S02]  /*49040*/  F2FP.SATFINITE.E5M2.F32.PACK_AB_MERGE_C R173, R119, R118, RZ ;  /* 0x0000007677ad723e */ /* 0x000fe400048060ff */
[----:B------:R-:W-:Y:S02]  /*49050*/  PRMT R100, R110, 0x5410, R100 ;  /* 0x000054106e647816 */ /* 0x000fe40000000064 */
[----:B------:R-:W-:Y:S02]  /*49060*/  PRMT R0, R219, 0x3340, R1 ;  /* 0x00003340db007816 */ /* 0x000fe40000000001 */
[----:B------:R-:W-:Y:S02]  /*49070*/  PRMT R111, R103, 0x3340, R107 ;  /* 0x00003340676f7816 */ /* 0x000fe4000000006b */
[----:B------:R-:W-:Y:S02]  /*49080*/  LOP3.LUT R110, R197, 0xffff, RZ, 0xc0, !PT ;  /* 0x0000ffffc56e7812 */ /* 0x000fe400078ec0ff */
[----:B------:R-:W-:-:S02]  /*49090*/  LOP3.LUT R118, R23, 0xffff, RZ, 0xc0, !PT ;  /* 0x0000ffff17767812 */ /* 0x000fc400078ec0ff */
[----:B------:R-:W-:Y:S02]  /*490a0*/  F2FP.SATFINITE.E5M2.F32.PACK_AB_MERGE_C R214, R215, R214, RZ ;  /* 0x000000d6d7d6723e */ /* 0x000fe400048060ff */
[----:B------:R-:W-:Y:S02]  /*490b0*/  F2FP.SATFINITE.E5M2.F32.PACK_AB_MERGE_C R215, R117, R116, RZ ;  /* 0x0000007475d7723e */ /* 0x000fe400048060ff */
[----:B------:R-:W-:Y:S02]  /*490c0*/  F2FP.SATFINITE.E5M2.F32.PACK_AB_MERGE_C R185, R121, R120, RZ ;  /* 0x0000007879b9723e */ /* 0x000fe400048060ff */
[----:B------:R-:W-:Y:S02]  /*490d0*/  PRMT R183, R111, 0x5410, R0 ;  /* 0x000054106fb77816 */ /* 0x000fe40000000000 */
[----:B------:R-:W-:Y:S02]  /*490e0*/  LOP3.LUT R117, R21, 0xffff, RZ, 0xc0, !PT ;  /* 0x0000ffff15757812 */ /* 0x000fe400078ec0ff */
[----:B------:R-:W-:-:S02]  /*490f0*/  PRMT R119, R118, 0x3340, R1 ;  /* 0x0000334076777816 */ /* 0x000fc40000000001 */
[----:B------:R-:W-:Y:S02]  /*49100*/  LOP3.LUT R111, R165, 0xffff, RZ, 0xc0, !PT ;  /* 0x0000ffffa56f7812 */ /* 0x000fe400078ec0ff */
[----:B------:R-:W-:Y:S02]  /*49110*/  LOP3.LUT R160, R160, 0xffff, RZ, 0xc0, !PT ;  /* 0x0000ffffa0a07812 */ /* 0x000fe400078ec0ff */
[----:B------:R-:W-:Y:S02]  /*49120*/  LOP3.LUT R116, R236, 0xffff, RZ, 0xc0, !PT ;  /* 0x0000ffffec747812 */ /* 0x000fe400078ec0ff */
[----:B------:R-:W-:Y:S02]  /*49130*/  PRMT R0, R117, 0x3340, R1 ;  /* 0x0000334075007816 */ /* 0x000fe40000000001 */
[----:B------:R-:W-:Y:S02]  /*49140*/  PRMT R120, R109, 0x3340, R113 ;  /* 0x000033406d787816 */ /* 0x000fe40000000071 */
[----:B------:R-:W-:-:S02]  /*49150*/  PRMT R21, R160, 0x3340, R1 ;  /* 0x00003340a0157816 */ /* 0x000fc40000000001 */
[----:B------:R-:W-:Y:S02]  /*49160*/  PRMT R123, R111, 0x3340, R115 ;  /* 0x000033406f7b7816 */ /* 0x000fe40000000073 */
[----:B------:R-:W-:Y:S02]  /*49170*/  PRMT R197, R120, 0x5410, R0 ;  /* 0x0000541078c57816 */ /* 0x000fe40000000000 */
[----:B------:R-:W-:Y:S02]  /*49180*/  PRMT R21, R123, 0x5410, R21 ;  /* 0x000054107b157816 */ /* 0x000fe40000000015 */
[----:B--2---:R-:W-:Y:S02]  /*49190*/  LOP3.LUT R114, R163, 0xffff, RZ, 0xc0, !PT ;  /* 0x0000ffffa3727812 */ /* 0x004fe400078ec0ff */
[----:B------:R-:W2:Y:S04]  /*491a0*/  LDL.LU R163, [R1+0x30c] ;  /* 0x00030c0001a37983 */ /* 0x000ea80000300800 */
[----:B------:R-:W2:Y:S04]  /*491b0*/  LDL.LU R234, [R1+0x22c0] ;  /* 0x0022c00001ea7983 */ /* 0x000ea80000300800 */
[----:B------:R-:W2:Y:S01]  /*491c0*/  LDL.LU R213, [R1+0x524] ;  /* 0x0005240001d57983 */ /* 0x000ea20000300800 */
[----:B------:R-:W-:-:S03]  /*491d0*/  PRMT R121, R110, 0x3340, R114 ;  /* 0x000033406e797816 */ /* 0x000fc60000000072 */
[----:B------:R-:W2:Y:S01]  /*491e0*/  LDL.LU R211, [R1+0x520] ;  /* 0x0005200001d37983 */ /* 0x000ea20000300800 */
[----:B------:R-:W-:-:S03]  /*491f0*/  PRMT R236, R121, 0x5410, R119 ;  /* 0x0000541079ec7816 */ /* 0x000fc60000000077 */
[----:B------:R-:W2:Y:S04]  /*49200*/  LDL.LU R165, [R1+0x45c] ;  /* 0x00045c0001a57983 */ /* 0x000ea80000300800 */
[----:B------:R-:W-:Y:S01]  /*49210*/  STL.64 [R1+0x2250], R236 ;  /* 0x002250ec01007387 */ /* 0x000fe20000100a00 */
[----:B---3--:R-:W-:-:S03]  /*49220*/  LOP3.LUT R120, R157, 0xffff, RZ, 0xc0, !PT ;  /* 0x0000ffff9d787812 */ /* 0x008fc600078ec0ff */
[----:B------:R-:W3:Y:S01]  /*49230*/  LDL.LU R157, [R1+0x354] ;  /* 0x00035400019d7983 */ /* 0x000ee20000300800 */
[----:B----4-:R-:W-:-:S03]  /*49240*/  LOP3.LUT R123, R155, 0xffff, RZ, 0xc0, !PT ;  /* 0x0000ffff9b7b7812 */ /* 0x010fc600078ec0ff */
[----:B------:R-:W4:Y:S01]  /*49250*/  LDL.LU R155, [R1+0x254] ;  /* 0x00025400019b7983 */ /* 0x000f220000300800 */
[----:B------:R-:W-:Y:S02]  /*49260*/  LOP3.LUT R162, R162, 0xffff, RZ, 0xc0, !PT ;  /* 0x0000ffffa2a27812 */ /* 0x000fe400078ec0ff */
[----:B------:R-:W-:Y:S01]  /*49270*/  PRMT R122, R112, 0x3340, R116 ;  /* 0x00003340707a7816 */ /* 0x000fe20000000074 */
[----:B------:R-:W4:Y:S01]  /*49280*/  LDL.LU R142, [R1+0x534] ;  /* 0x00053400018e7983 */ /* 0x000f220000300800 */
[----:B------:R-:W-:Y:S02]  /*49290*/  PRMT R23, R162, 0x3340, R1 ;  /* 0x00003340a2177816 */ /* 0x000fe40000000001 */
[----:B------:R-:W-:Y:S02]  /*492a0*/  LOP3.LUT R121, R235, 0xffff, RZ, 0xc0, !PT ;  /* 0x0000ffffeb797812 */ /* 0x000fe400078ec0ff */
[----:B------:R-:W-:Y:S02]  /*492b0*/  LOP3.LUT R252, R252, 0xffff, RZ, 0xc0, !PT ;  /* 0x0000fffffcfc7812 */ /* 0x000fe400078ec0ff */
[----:B------:R-:W-:-:S02]  /*492c0*/  LOP3.LUT R166, R166, 0xffff, RZ, 0xc0, !PT ;  /* 0x0000ffffa6a67812 */ /* 0x000fc400078ec0ff */
[----:B------:R-:W-:Y:S02]  /*492d0*/  F2FP.SATFINITE.E5M2.F32.PACK_AB_MERGE_C R168, R127, R126, RZ ;  /* 0x0000007e7fa8723e */ /* 0x000fe400048060ff */
[----:B------:R-:W-:Y:S02]  /*492e0*/  PRMT R23, R122, 0x5410, R23 ;  /* 0x000054107a177816 */ /* 0x000fe40000000017 */
[----:B------:R-:W-:Y:S02]  /*492f0*/  LOP3.LUT R122, R201, 0xffff, RZ, 0xc0, !PT ;  /* 0x0000ffffc97a7812 */ /* 0x000fe400078ec0ff */
[----:B------:R-:W-:Y:S02]  /*49300*/  LOP3.LUT R244, R244, 0xffff, RZ, 0xc0, !PT ;  /* 0x0000fffff4f47812 */ /* 0x000fe400078ec0ff */
[----:B------:R-:W-:Y:S02]  /*49310*/  LOP3.LUT R180, R180, 0xffff, RZ, 0xc0, !PT ;  /* 0x0000ffffb4b47812 */ /* 0x000fe400078ec0ff */
[----:B------:R-:W-:-:S02]  /*49320*/  PRMT R127, R166, 0x3340, R1 ;  /* 0x00003340a67f7816 */ /* 0x000fc40000000001 */
[----:B------:R-:W-:Y:S02]  /*49330*/  PRMT R131, R121, 0x3340, R252 ;  /* 0x0000334079837816 */ /* 0x000fe400000000fc */
[----:B------:R-:W-:Y:S02]  /*49340*/  LOP3.LUT R5, R5, 0xffff, RZ, 0xc0, !PT ;  /* 0x0000ffff05057812 */ /* 0x000fe400078ec0ff */
[----:B------:R-:W-:Y:S02]  /*49350*/  F2FP.SATFINITE.E5M2.F32.PACK_AB_MERGE_C R202, R203, R202, RZ ;  /* 0x000000cacbca723e */ /* 0x000fe400048060ff */
[----:B------:R-:W-:Y:S02]  /*49360*/  F2FP.SATFINITE.E5M2.F32.PACK_AB_MERGE_C R203, R129, R128, RZ ;  /* 0x0000008081cb723e */ /* 0x000fe400048060ff */
[----:B------:R-:W-:Y:S02]  /*49370*/  PRMT R0, R180, 0x3340, R1 ;  /* 0x00003340b4007816 */ /* 0x000fe40000000001 */
[----:B------:R-:W-:-:S02]  /*49380*/  PRMT R128, R122, 0x3340, R244 ;  /* 0x000033407a807816 */ /* 0x000fc400000000f4 */
[----:B------:R-:W-:Y:S02]  /*49390*/  PRMT R193, R131, 0x5410, R127 ;  /* 0x0000541083c17816 */ /* 0x000fe4000000007f */
[----:B------:R-:W-:Y:S02]  /*493a0*/  PRMT R126, R5, 0x3340, R1 ;  /* 0x00003340057e7816 */ /* 0x000fe40000000001 */
[----:B------:R-:W-:Y:S02]  /*493b0*/  PRMT R130, R120, 0x3340, R123 ;  /* 0x0000334078827816 */ /* 0x000fe4000000007b */
[----:B------:R-:W-:Y:S02]  /*493c0*/  PRMT R201, R128, 0x5410, R0 ;  /* 0x0000541080c97816 */ /* 0x000fe40000000000 */
[----:B------:R-:W-:Y:S02]  /*493d0*/  PRMT R235, R130, 0x5410, R126 ;  /* 0x0000541082eb7816 */ /* 0x000fe4000000007e */
[----:B------:R-:W-:-:S02]  /*493e0*/  LOP3.LUT R119, R124, 0xffff, RZ, 0xc0, !PT ;  /* 0x0000ffff7c777812 */ /* 0x000fc400078ec0ff */
[----:B------:R-:W-:Y:S02]  /*493f0*/  LOP3.LUT R7, R7, 0xffff, RZ, 0xc0, !PT ;  /* 0x0000ffff07077812 */ /* 0x000fe400078ec0ff */
[----:B------:R-:W-:Y:S02]  /*49400*/  LOP3.LUT R131, R4, 0xffff, RZ, 0xc0, !PT ;  /* 0x0000ffff04837812 */ /* 0x000fe400078ec0ff */
[--C-:B------:R-:W-:Y:S02]  /*49410*/  PRMT R125, R7, 0x3340, R1.reuse ;  /* 0x00003340077d7816 */ /* 0x100fe40000000001 */
[----:B------:R-:W-:Y:S02]  /*49420*/  LOP3.LUT R164, R164, 0xffff, RZ, 0xc0, !PT ;  /* 0x0000ffffa4a47812 */ /* 0x000fe400078ec0ff */
[----:B------:R-:W-:Y:S02]  /*49430*/  LOP3.LUT R17, R17, 0xffff, RZ, 0xc0, !PT ;  /* 0x0000ffff11117812 */ /* 0x000fe400078ec0ff */
[----:B------:R-:W-:-:S02]  /*49440*/  PRMT R0, R164, 0x3340, R1 ;  /* 0x00003340a4007816 */ /* 0x000fc40000000001 */
[----:B------:R-:W-:Y:S02]  /*49450*/  PRMT R132, R17, 0x3340, R1 ;  /* 0x0000334011847816 */ /* 0x000fe40000000001 */
[----:B--2---:R-:W-:Y:S02]  /*49460*/  LOP3.LUT R124, R163, 0xffff, RZ, 0xc0, !PT ;  /* 0x0000ffffa37c7812 */ /* 0x004fe400078ec0ff */
[----:B------:R-:W-:Y:S02]  /*49470*/  LOP3.LUT R127, R213, 0xffff, RZ, 0xc0, !PT ;  /* 0x0000ffffd57f7812 */ /* 0x000fe400078ec0ff */
[----:B------:R-:W2:Y:S01]  /*49480*/  LDL.LU R213, [R1+0x530] ;  /* 0x0005300001d57983 */ /* 0x000ea20000300800 */
[----:B------:R-:W-:-:S03]  /*49490*/  LOP3.LUT R130, R234, 0xffff, RZ, 0xc0, !PT ;  /* 0x0000ffffea827812 */ /* 0x000fc600078ec0ff */
[----:B------:R-:W2:Y:S01]  /*494a0*/  LDL.LU R141, [R1+0x52c] ;  /* 0x00052c00018d7983 */ /* 0x000ea20000300800 */
[----:B------:R-:W-:-:S03]  /*494b0*/  LOP3.LUT R128, R211, 0xffff, RZ, 0xc0, !PT ;  /* 0x0000ffffd3807812 */ /* 0x000fc600078ec0ff */
[----:B------:R-:W2:Y:S04]  /*494c0*/  LDL.LU R140, [R1+0x528] ;  /* 0x00052800018c7983 */ /* 0x000ea80000300800 */
[----:B------:R-:W2:Y:S04]  /*494d0*/  LDL.LU R139, [R1+0x308] ;  /* 0x00030800018b7983 */ /* 0x000ea80000300800 */
[----:B------:R-:W2:Y:S04]  /*494e0*/  LDL.LU R211, [R1+0x304] ;  /* 0x0003040001d37983 */ /* 0x000ea80000300800 */
[----:B------:R-:W2:Y:S01]  /*494f0*/  LDL.LU R234, [R1+0x22bc] ;  /* 0x0022bc0001ea7983 */ /* 0x000ea20000300800 */
[----:B------:R-:W-:-:S03]  /*49500*/  PRMT R129, R119, 0x3340, R124 ;  /* 0x0000334077817816 */ /* 0x000fc6000000007c */
[----:B------:R-:W2:Y:S01]  /*49510*/  LDL.LU R4, [R1+0x22b8] ;  /* 0x0022b80001047983 */ /* 0x000ea20000300800 */
[----:B------:R-:W-:Y:S02]  /*49520*/  PRMT R163, R129, 0x5410, R125 ;  /* 0x0000541081a37816 */ /* 0x000fe4000000007d */
[----:B------:R-:W-:-:S04]  /*49530*/  LOP3.LUT R126, R165, 0xffff, RZ, 0xc0, !PT ;  /* 0x0000ffffa57e7812 */ /* 0x000fc800078ec0ff */
[----:B------:R-:W-:-:S04]  /*49540*/  PRMT R135, R126, 0x3340, R131 ;  /* 0x000033407e877816 */ /* 0x000fc80000000083 */
[----:B------:R-:W-:Y:S02]  /*49550*/  PRMT R151, R135, 0x5410, R0 ;  /* 0x0000541087977816 */ /* 0x000fe40000000000 */
[----:B---3--:R-:W-:Y:S02]  /*49560*/  LOP3.LUT R125, R157, 0xffff, RZ, 0xc0, !PT ;  /* 0x0000ffff9d7d7812 */ /* 0x008fe400078ec0ff */
[----:B------:R-:W3:Y:S01]  /*49570*/  LDL.LU R157, [R1+0x470] ;  /* 0x00047000019d7983 */ /* 0x000ee20000300800 */
[----:B------:R-:W-:Y:S01]  /*49580*/  IMAD.MOV.U32 R165, RZ, RZ, R153 ;  /* 0x000000ffffa57224 */ /* 0x000fe200078e0099 */
[----:B----4-:R-:W-:Y:S02]  /*49590*/  LOP3.LUT R129, R155, 0xffff, RZ, 0xc0, !PT ;  /* 0x0000ffff9b817812 */ /* 0x010fe400078ec0ff */
[----:B------:R-:W4:Y:S02]  /*495a0*/  LDL.LU R155, [R1+0x46c] ;  /* 0x00046c00019b7983 */ /* 0x000f240000300800 */
[----:B------:R-:W-:-:S04]  /*495b0*/  PRMT R136, R127, 0x3340, R129 ;  /* 0x000033407f887816 */ /* 0x000fc80000000081 */
[----:B------:R-:W-:-:S05]  /*495c0*/  PRMT R0, R136, 0x5410, R132 ;  /* 0x0000541088007816 */ /* 0x000fca0000000084 */
[----:B------:R0:W-:Y:S04]  /*495d0*/  STL [R1+0xfb4], R0 ;  /* 0x000fb40001007387 */ /* 0x0001e80000100800 */
[----:B------:R-:W4:Y:S01]  /*495e0*/  LDL.LU R153, [R1+0x468] ;  /* 0x0004680001997983 */ /* 0x000f220000300800 */
[----:B------:R-:W-:Y:S02]  /*495f0*/  LOP3.LUT R19, R19, 0xffff, RZ, 0xc0, !PT ;  /* 0x0000ffff13137812 */ /* 0x000fe400078ec0ff */
[----:B------:R-:W-:Y:S02]  /*49600*/  LOP3.LUT R248, R248, 0xffff, RZ, 0xc0, !PT ;  /* 0x0000fffff8f87812 */ /* 0x000fe400078ec0ff */
[----:B------:R-:W-:Y:S02]  /*49610*/  LOP3.LUT R176, R176, 0xffff, RZ, 0xc0, !PT ;  /* 0x0000ffffb0b07812 */ /* 0x000fe400078ec0ff */
[----:B------:R-:W-:-:S02]  /*49620*/  PRMT R133, R19, 0x3340, R1 ;  /* 0x0000334013857816 */ /* 0x000fc40000000001 */
[----:B------:R-:W-:Y:S02]  /*49630*/  PRMT R137, R128, 0x3340, R130 ;  /* 0x0000334080897816 */ /* 0x000fe40000000082 */
[----:B------:R-:W-:Y:S02]  /*49640*/  PRMT R134, R176, 0x3340, R1 ;  /* 0x00003340b0867816 */ /* 0x000fe40000000001 */
[----:B------:R-:W-:Y:S02]  /*49650*/  PRMT R138, R125, 0x3340, R248 ;  /* 0x000033407d8a7816 */ /* 0x000fe400000000f8 */
[----:B------:R-:W-:Y:S02]  /*49660*/  PRMT R133, R137, 0x5410, R133 ;  /* 0x0000541089857816 */ /* 0x000fe40000000085 */
[----:B0-----:R-:W-:Y:S02]  /*49670*/  PRMT R0, R138, 0x5410, R134 ;  /* 0x000054108a007816 */ /* 0x001fe40000000086 */
[----:B------:R-:W-:Y:S01]  /*49680*/  LOP3.LUT R13, R13, 0xffff, RZ, 0xc0, !PT ;  /* 0x0000ffff0d0d7812 */ /* 0x000fe200078ec0ff */
[----:B------:R-:W-:Y:S01]  /*49690*/  STL [R1+0xfb0], R133 ;  /* 0x000fb08501007387 */ /* 0x000fe20000100800 */
[----:B------:R-:W-:-:S03]  /*496a0*/  LOP3.LUT R15, R15, 0xffff, RZ, 0xc0, !PT ;  /* 0x0000ffff0f0f7812 */ /* 0x000fc600078ec0ff */
[----:B------:R0:W-:Y:S01]  /*496b0*/  STL [R1+0xfac], R0 ;  /* 0x000fac0001007387 */ /* 0x0001e20000100800 */
[----:B------:R-:W-:Y:S02]  /*496c0*/  LOP3.LUT R11, R11, 0xffff, RZ, 0xc0, !PT ;  /* 0x0000ffff0b0b7812 */ /* 0x000fe400078ec0ff */
[----:B------:R-:W-:Y:S02]  /*496d0*/  LOP3.LUT R132, R142, 0xffff, RZ, 0xc0, !PT ;  /* 0x0000ffff8e847812 */ /* 0x000fe400078ec0ff */
[----:B------:R-:W-:Y:S02]  /*496e0*/  LOP3.LUT R9, R9, 0xffff, RZ, 0xc0, !PT ;  /* 0x0000ffff09097812 */ /* 0x000fe400078ec0ff */
[--C-:B0-----:R-:W-:Y:S02]  /*496f0*/  PRMT R0, R13, 0x3340, R1.reuse ;  /* 0x000033400d007816 */ /* 0x101fe40000000001 */
[----:B------:R-:W-:Y:S02]  /*49700*/  PRMT R142, R9, 0x3340, R1 ;  /* 0x00003340098e7816 */ /* 0x000fe40000000001 */
[----:B--2---:R-:W-:-:S02]  /*49710*/  LOP3.LUT R134, R141, 0xffff, RZ, 0xc0, !PT ;  /* 0x0000ffff8d867812 */ /* 0x004fc400078ec0ff */
[----:B------:R-:W-:Y:S02]  /*49720*/  LOP3.LUT R135, R213, 0xffff, RZ, 0xc0, !PT ;  /* 0x0000ffffd5877812 */ /* 0x000fe400078ec0ff */
[----:B------:R-:W-:Y:S01]  /*49730*/  LOP3.LUT R133, R140, 0xffff, RZ, 0xc0, !PT ;  /* 0x0000ffff8c857812 */ /* 0x000fe200078ec0ff */
[----:B------:R-:W2:Y:S01]  /*49740*/  LDL.LU R213, [R1+0x368] ;  /* 0x0003680001d57983 */ /* 0x000ea20000300800 */
[----:B------:R-:W-:Y:S02]  /*49750*/  LOP3.LUT R136, R139, 0xffff, RZ, 0xc0, !PT ;  /* 0x0000ffff8b887812 */ /* 0x000fe400078ec0ff */
[----:B------:R-:W-:Y:S02]  /*49760*/  LOP3.LUT R137, R211, 0xffff, RZ, 0xc0, !PT ;  /* 0x0000ffffd3897812 */ /* 0x000fe400078ec0ff */
[----:B------:R-:W-:Y:S02]  /*49770*/  LOP3.LUT R139, R234, 0xffff, RZ, 0xc0, !PT ;  /* 0x0000ffffea8b7812 */ /* 0x000fe400078ec0ff */
[----:B------:R-:W-:-:S02]  /*49780*/  LOP3.LUT R138, R4, 0xffff, RZ, 0xc0, !PT ;  /* 0x0000ffff048a7812 */ /* 0x000fc400078ec0ff */
[----:B------:R-:W-:Y:S01]  /*49790*/  PRMT R140, R15, 0x3340, R1 ;  /* 0x000033400f8c7816 */ /* 0x000fe20000000001 */
[----:B------:R-:W2:Y:S01]  /*497a0*/  LDL.LU R4, [R1+0x22b4] ;  /* 0x0022b40001047983 */ /* 0x000ea20000300800 */
[----:B------:R-:W-:Y:S02]  /*497b0*/  PRMT R143, R134, 0x3340, R138 ;  /* 0x00003340868f7816 */ /* 0x000fe4000000008a */
[----:B------:R-:W-:Y:S01]  /*497c0*/  PRMT R144, R133, 0x3340, R139 ;  /* 0x0000334085907816 */ /* 0x000fe2000000008b */
[----:B------:R-:W2:Y:S01]  /*497d0*/  LDL.LU R234, [R1+0x22b0] ;  /* 0x0022b00001ea7983 */ /* 0x000ea20000300800 */
[----:B------:R-:W-:Y:S02]  /*497e0*/  PRMT R0, R143, 0x5410, R0 ;  /* 0x000054108f007816 */ /* 0x000fe40000000000 */
[----:B------:R-:W-:Y:S02]  /*497f0*/  PRMT R141, R11, 0x3340, R1 ;  /* 0x000033400b8d7816 */ /* 0x000fe40000000001 */
[----:B------:R-:W-:-:S02]  /*49800*/  PRMT R145, R135, 0x3340, R137 ;  /* 0x0000334087917816 */ /* 0x000fc40000000089 */
[----:B------:R-:W-:Y:S01]  /*49810*/  PRMT R146, R132, 0x3340, R136 ;  /* 0x0000334084927816 */ /* 0x000fe20000000088 */
[----:B------:R0:W-:Y:S01]  /*49820*/  STL [R1+0xf68], R0 ;  /* 0x000f680001007387 */ /* 0x0001e20000100800 */
[----:B------:R-:W-:Y:S02]  /*49830*/  PRMT R143, R144, 0x5410, R140 ;  /* 0x00005410908f7816 */ /* 0x000fe4000000008c */
[----:B------:R-:W-:-:S03]  /*49840*/  PRMT R140, R145, 0x5410, R141 ;  /* 0x00005410918c7816 */ /* 0x000fc6000000008d */
[----:B------:R-:W-:Y:S01]  /*49850*/  STL [R1+0xf64], R143 ;  /* 0x000f648f01007387 */ /* 0x000fe20000100800 */
[----:B0-----:R-:W-:-:S03]  /*49860*/  PRMT R0, R146, 0x5410, R142 ;  /* 0x0000541092007816 */ /* 0x001fc6000000008e */
[----:B------:R4:W-:Y:S01]  /*49870*/  STL [R1+0xf50], R140 ;  /* 0x000f508c01007387 */ /* 0x0009e20000100800 */
[----:B---3--:R-:W-:-:S03]  /*49880*/  LOP3.LUT R141, R157, 0xffff, RZ, 0xc0, !PT ;  /* 0x0000ffff9d8d7812 */ /* 0x008fc600078ec0ff */
[----:B------:R0:W-:Y:S04]  /*49890*/  STL [R1+0xf48], R0 ;  /* 0x000f480001007387 */ /* 0x0001e80000100800 */
[----:B------:R-:W3:Y:S04]  /*498a0*/  LDL.LU R211, [R1+0x374] ;  /* 0x0003740001d37983 */ /* 0x000ee80000300800 */
[----:B------:R-:W3:Y:S01]  /*498b0*/  LDL.LU R157, [R1+0x370] ;  /* 0x00037000019d7983 */ /* 0x000ee20000300800 */
[----:B----4-:R-:W-:-:S03]  /*498c0*/  LOP3.LUT R140, R155, 0xffff, RZ, 0xc0, !PT ;  /* 0x0000ffff9b8c7812 */ /* 0x010fc600078ec0ff */
[----:B------:R-:W4:Y:S01]  /*498d0*/  LDL.LU R155, [R1+0x36c] ;  /* 0x00036c00019b7983 */ /* 0x000f220000300800 */
[----:B------:R-:W-:-:S03]  /*498e0*/  LOP3.LUT R142, R153, 0xffff, RZ, 0xc0, !PT ;  /* 0x0000ffff998e7812 */ /* 0x000fc600078ec0ff */
[----:B------:R-:W4:Y:S01]  /*498f0*/  LDL.LU R153, [R1+0x364] ;  /* 0x0003640001997983 */ /* 0x000f220000300800 */
[----:B------:R-:W-:Y:S02]  /*49900*/  LOP3.LUT R250, R250, 0xffff, RZ, 0xc0, !PT ;  /* 0x0000fffffafa7812 */ /* 0x000fe400078ec0ff */
[----:B------:R-:W-:Y:S02]  /*49910*/  LOP3.LUT R172, R172, 0xffff, RZ, 0xc0, !PT ;  /* 0x0000ffffacac7812 */ /* 0x000fe400078ec0ff */
[----:B------:R-:W-:Y:S02]  /*49920*/  LOP3.LUT R249, R249, 0xffff, RZ, 0xc0, !PT ;  /* 0x0000fffff9f97812 */ /* 0x000fe400078ec0ff */
[----:B------:R-:W-:Y:S02]  /*49930*/  LOP3.LUT R195, R174, 0xffff, RZ, 0xc0, !PT ;  /* 0x0000ffffaec37812 */ /* 0x000fe400078ec0ff */
[----:B0-----:R-:W-:Y:S02]  /*49940*/  PRMT R0, R172, 0x3340, R1 ;  /* 0x00003340ac007816 */ /* 0x001fe40000000001 */
[----:B------:R-:W-:-:S02]  /*49950*/  PRMT R147, R141, 0x3340, R250 ;  /* 0x000033408d937816 */ /* 0x000fc400000000fa */
[----:B------:R-:W-:Y:S02]  /*49960*/  PRMT R144, R195, 0x3340, R1 ;  /* 0x00003340c3907816 */ /* 0x000fe40000000001 */
[----:B------:R-:W-:Y:S02]  /*49970*/  PRMT R148, R140, 0x3340, R249 ;  /* 0x000033408c947816 */ /* 0x000fe400000000f9 */
[----:B------:R-:W-:Y:S02]  /*49980*/  PRMT R147, R147, 0x5410, R0 ;  /* 0x0000541093937816 */ /* 0x000fe40000000000 */
[----:B------:R-:W-:Y:S01]  /*49990*/  PRMT R0, R148, 0x5410, R144 ;  /* 0x0000541094007816 */ /* 0x000fe20000000090 */
[----:B------:R-:W-:Y:S02]  /*499a0*/  IMAD.MOV.U32 R237, RZ, RZ, R187 ;  /* 0x000000ffffed7224 */ /* 0x000fe400078e00bb */
[----:B------:R-:W-:Y:S01]  /*499b0*/  STL [R1+0xf54], R147 ;  /* 0x000f549301007387 */ /* 0x000fe20000100800 */
[----:B------:R-:W-:-:S03]  /*499c0*/  IMAD.MOV.U32 R187, RZ, RZ, R165 ;  /* 0x000000ffffbb7224 */ /* 0x000fc600078e00a5 */
[----:B------:R0:W-:Y:S04]  /*499d0*/  STL [R1+0xf4c], R0 ;  /* 0x000f4c0001007387 */ /* 0x0001e80000100800 */
[----:B------:R-:W4:Y:S01]  /*499e0*/  LDL.LU R165, [R1+0x360] ;  /* 0x0003600001a57983 */ /* 0x000f220000300800 */
[----:B------:R-:W-:-:S03]  /*499f0*/  IMAD.MOV.U32 R174, RZ, RZ, R163 ;  /* 0x000000ffffae7224 */ /* 0x000fc600078e00a3 */
[----:B------:R-:W4:Y:S01]  /*49a00*/  LDL.LU R163, [R1+0x35c] ;  /* 0x00035c0001a37983 */ /* 0x000f220000300800 */
[----:B------:R-:W-:Y:S02]  /*49a10*/  LOP3.LUT R246, R246, 0xffff, RZ, 0xc0, !PT ;  /* 0x0000fffff6f67812 */ /* 0x000fe400078ec0ff */
[----:B------:R-:W-:Y:S02]  /*49a20*/  LOP3.LUT R178, R178, 0xffff, RZ, 0xc0, !PT ;  /* 0x0000ffffb2b27812 */ /* 0x000fe400078ec0ff */
[----:B------:R-:W-:Y:S02]  /*49a30*/  PRMT R149, R142, 0x3340, R246 ;  /* 0x000033408e957816 */ /* 0x000fe400000000f6 */
[----:B------:R-:W-:Y:S02]  /*49a40*/  PRMT R145, R178, 0x3340, R1 ;  /* 0x00003340b2917816 */ /* 0x000fe40000000001 */
[----:B------:R-:W-:Y:S02]  /*49a50*/  LOP3.LUT R242, R242, 0xffff, RZ, 0xc0, !PT ;  /* 0x0000fffff2f27812 */ /* 0x000fe400078ec0ff */
[----:B------:R-:W-:-:S02]  /*49a60*/  LOP3.LUT R236, R182, 0xffff, RZ, 0xc0, !PT ;  /* 0x0000ffffb6ec7812 */ /* 0x000fc400078ec0ff */
[----:B0-----:R-:W-:Y:S02]  /*49a70*/  PRMT R0, R149, 0x5410, R145 ;  /* 0x0000541095007816 */ /* 0x001fe40000000091 */
[----:B------:R-:W-:-:S03]  /*49a80*/  PRMT R146, R236, 0x3340, R1 ;  /* 0x00003340ec927816 */ /* 0x000fc60000000001 */
[----:B------:R0:W-:Y:S01]  /*49a90*/  STL [R1+0xf5c], R0 ;  /* 0x000f5c0001007387 */ /* 0x0001e20000100800 */
[----:B------:R-:W-:Y:S02]  /*49aa0*/  LOP3.LUT R238, R238, 0xffff, RZ, 0xc0, !PT ;  /* 0x0000ffffeeee7812 */ /* 0x000fe400078ec0ff */
[----:B------:R-:W-:Y:S02]  /*49ab0*/  LOP3.LUT R186, R186, 0xffff, RZ, 0xc0, !PT ;  /* 0x0000ffffbaba7812 */ /* 0x000fe400078ec0ff */
[----:B------:R-:W-:Y:S01]  /*49ac0*/  LOP3.LUT R230, R230, 0xffff, RZ, 0xc0, !PT ;  /* 0x0000ffffe6e67812 */ /* 0x000fe200078ec0ff */
[----:B------:R-:W-:Y:S01]  /*49ad0*/  IMAD.MOV.U32 R182, RZ, RZ, R151 ;  /* 0x000000ffffb67224 */ /* 0x000fe200078e0097 */
[----:B------:R-:W-:Y:S02]  /*49ae0*/  LOP3.LUT R226, R226, 0xffff, RZ, 0xc0, !PT ;  /* 0x0000ffffe2e27812 */ /* 0x000fe400078ec0ff */
[----:B------:R-:W-:Y:S02]  /*49af0*/  LOP3.LUT R194, R194, 0xffff, RZ, 0xc0, !PT ;  /* 0x0000ffffc2c27812 */ /* 0x000fe400078ec0ff */
[----:B------:R-:W-:-:S02]  /*49b00*/  LOP3.LUT R222, R222, 0xffff, RZ, 0xc0, !PT ;  /* 0x0000ffffdede7812 */ /* 0x000fc400078ec0ff */
[--C-:B------:R-:W-:Y:S02]  /*49b10*/  PRMT R147, R186, 0x3340, R1.reuse ;  /* 0x00003340ba937816 */ /* 0x100fe40000000001 */
[----:B------:R-:W-:Y:S02]  /*49b20*/  PRMT R149, R194, 0x3340, R1 ;  /* 0x00003340c2957816 */ /* 0x000fe40000000001 */
[----:B--2---:R-:W-:-:S04]  /*49b30*/  LOP3.LUT R143, R213, 0xffff, RZ, 0xc0, !PT ;  /* 0x0000ffffd58f7812 */ /* 0x004fc800078ec0ff */
[----:B------:R-:W-:-:S04]  /*49b40*/  PRMT R150, R143, 0x3340, R242 ;  /* 0x000033408f967816 */ /* 0x000fc800000000f2 */
[----:B0-----:R-:W-:Y:S02]  /*49b50*/  PRMT R0, R150, 0x5410, R146 ;  /* 0x0000541096007816 */ /* 0x001fe40000000092 */
[----:B------:R-:W-:-:S03]  /*49b60*/  LOP3.LUT R213, R190, 0xffff, RZ, 0xc0, !PT ;  /* 0x0000ffffbed57812 */ /* 0x000fc600078ec0ff */
[----:B------:R4:W-:Y:S01]  /*49b70*/  STL [R1+0xf78], R0 ;  /* 0x000f780001007387 */ /* 0x0009e20000100800 */
[--C-:B------:R-:W-:Y:S02]  /*49b80*/  PRMT R148, R213, 0x3340, R1.reuse ;  /* 0x00003340d5947816 */ /* 0x100fe40000000001 */
[----:B---3--:R-:W-:Y:S02]  /*49b90*/  LOP3.LUT R144, R211, 0xffff, RZ, 0xc0, !PT ;  /* 0x0000ffffd3907812 */ /* 0x008fe400078ec0ff */
[----:B------:R-:W-:Y:S02]  /*49ba0*/  LOP3.LUT R211, R198, 0xffff, RZ, 0xc0, !PT ;  /* 0x0000ffffc6d37812 */ /* 0x000fe400078ec0ff */
[----:B------:R-:W-:Y:S02]  /*49bb0*/  LOP3.LUT R145, R157, 0xffff, RZ, 0xc0, !PT ;  /* 0x0000ffff9d917812 */ /* 0x000fe400078ec0ff */
[----:B------:R-:W-:Y:S02]  /*49bc0*/  PRMT R151, R144, 0x3340, R238 ;  /* 0x0000334090977816 */ /* 0x000fe400000000ee */
[----:B------:R-:W-:-:S02]  /*49bd0*/  PRMT R150, R211, 0x3340, R1 ;  /* 0x00003340d3967816 */ /* 0x000fc40000000001 */
[----:B------:R-:W-:-:S05]  /*49be0*/  PRMT R151, R151, 0x5410, R147 ;  /* 0x0000541097977816 */ /* 0x000fca0000000093 */
[----:B------:R-:W-:Y:S01]  /*49bf0*/  STL [R1+0xf70], R151 ;  /* 0x000f709701007387 */ /* 0x000fe20000100800 */
[----:B----4-:R-:W-:-:S04]  /*49c00*/  LOP3.LUT R0, R155, 0xffff, RZ, 0xc0, !PT ;  /* 0x0000ffff9b007812 */ /* 0x010fc800078ec0ff */
[----:B------:R-:W-:-:S04]  /*49c10*/  PRMT R155, R0, 0x3340, R226 ;  /* 0x00003340009b7816 */ /* 0x000fc800000000e2 */
[----:B------:R-:W-:Y:S02]  /*49c20*/  PRMT R147, R155, 0x5410, R149 ;  /* 0x000054109b937816 */ /* 0x000fe40000000095 */
[----:B------:R-:W-:Y:S02]  /*49c30*/  LOP3.LUT R146, R153, 0xffff, RZ, 0xc0, !PT ;  /* 0x0000ffff99927812 */ /* 0x000fe400078ec0ff */
[----:B------:R-:W-:Y:S02]  /*49c40*/  PRMT R153, R145, 0x3340, R230 ;  /* 0x0000334091997816 */ /* 0x000fe400000000e6 */
[----:B------:R-:W-:Y:S02]  /*49c50*/  PRMT R157, R146, 0x3340, R222 ;  /* 0x00003340929d7816 */ /* 0x000fe400000000de */
[----:B------:R-:W-:Y:S02]  /*49c60*/  PRMT R148, R153, 0x5410, R148 ;  /* 0x0000541099947816 */ /* 0x000fe40000000094 */
[----:B------:R-:W-:-:S03]  /*49c70*/  PRMT R149, R157, 0x5410, R150 ;  /* 0x000054109d957816 */ /* 0x000fc60000000096 */
[----:B------:R-:W-:Y:S01]  /*49c80*/  STL [R1+0xf80], R148 ;  /* 0x000f809401007387 */ /* 0x000fe20000100800 */
[----:B------:R-:W-:-:S03]  /*49c90*/  LOP3.LUT R150, R234, 0xffff, RZ, 0xc0, !PT ;  /* 0x0000ffffea967812 */ /* 0x000fc600078ec0ff */
[----:B------:R-:W-:Y:S04]  /*49ca0*/  STL [R1+0xf94], R147 ;  /* 0x000f949301007387 */ /* 0x000fe80000100800 */
[----:B------:R0:W-:Y:S04]  /*49cb0*/  STL [R1+0xfa0], R149 ;  /* 0x000fa09501007387 */ /* 0x0001e80000100800 */
[----:B------:R-:W2:Y:S01]  /*49cc0*/  LDL.LU R234, [R1+0x22ac] ;  /* 0x0022ac0001ea7983 */ /* 0x000ea20000300800 */
[----:B0-----:R-:W-:-:S03]  /*49cd0*/  LOP3.LUT R149, R4, 0xffff, RZ, 0xc0, !PT ;  /* 0x0000ffff04957812 */ /* 0x001fc600078ec0ff */
[----:B------:R-:W3:Y:S01]  /*49ce0*/  LDL.LU R4, [R1+0x22a8] ;  /* 0x0022a80001047983 */ /* 0x000ee20000300800 */
[----:B------:R-:W-:Y:S02]  /*49cf0*/  SHF.R.U32.HI R37, RZ, 0x8, R37 ;  /* 0x00000008ff257819 */ /* 0x000fe40000011625 */
[----:B------:R-:W-:Y:S02]  /*49d00*/  SHF.R.U32.HI R41, RZ, 0x8, R41 ;  /* 0x00000008ff297819 */ /* 0x000fe40000011629 */
[----:B------:R-:W-:Y:S02]  /*49d10*/  LOP3.LUT R37, R37, 0xffff, RZ, 0xc0, !PT ;  /* 0x0000ffff25257812 */ /* 0x000fe400078ec0ff */
[----:B------:R-:W-:Y:S02]  /*49d20*/  LOP3.LUT R41, R41, 0xffff, RZ, 0xc0, !PT ;  /* 0x0000ffff29297812 */ /* 0x000fe400078ec0ff */
[----:B------:R-:W-:Y:S02]  /*49d30*/  SHF.R.U32.HI R52, RZ, 0x8, R52 ;  /* 0x00000008ff347819 */ /* 0x000fe40000011634 */
[----:B------:R-:W-:-:S02]  /*49d40*/  SHF.R.U32.HI R50, RZ, 0x8, R50 ;  /* 0x00000008ff327819 */ /* 0x000fc40000011632 */
[----:B------:R-:W-:Y:S02]  /*49d50*/  SHF.R.U32.HI R54, RZ, 0x8, R54 ;  /* 0x00000008ff367819 */ /* 0x000fe40000011636 */
[----:B------:R-:W-:Y:S02]  /*49d60*/  SHF.R.U32.HI R57, RZ, 0x8, R57 ;  /* 0x00000008ff397819 */ /* 0x000fe40000011639 */
[----:B------:R-:W-:Y:S02]  /*49d70*/  SHF.R.U32.HI R61, RZ, 0x8, R61 ;  /* 0x00000008ff3d7819 */ /* 0x000fe4000001163d */
[----:B------:R-:W-:Y:S02]  /*49d80*/  PRMT R37, R37, 0x3340, R41 ;  /* 0x0000334025257816 */ /* 0x000fe40000000029 */
[----:B------:R-:W-:Y:S02]  /*49d90*/  LOP3.LUT R41, R52, 0xffff, RZ, 0xc0, !PT ;  /* 0x0000ffff34297812 */ /* 0x000fe400078ec0ff */
[----:B------:R-:W-:-:S02]  /*49da0*/  LOP3.LUT R52, R50, 0xffff, RZ, 0xc0, !PT ;  /* 0x0000ffff32347812 */ /* 0x000fc400078ec0ff */
[----:B------:R-:W-:Y:S02]  /*49db0*/  LOP3.LUT R54, R54, 0xffff, RZ, 0xc0, !PT ;  /* 0x0000ffff36367812 */ /* 0x000fe400078ec0ff */
[----:B------:R-:W-:Y:S02]  /*49dc0*/  LOP3.LUT R57, R57, 0xffff, RZ, 0xc0, !PT ;  /* 0x0000ffff39397812 */ /* 0x000fe400078ec0ff */
[----:B------:R-:W-:Y:S02]  /*49dd0*/  LOP3.LUT R61, R61, 0xffff, RZ, 0xc0, !PT ;  /* 0x0000ffff3d3d7812 */ /* 0x000fe400078ec0ff */
[----:B------:R-:W-:Y:S02]  /*49de0*/  SHF.R.U32.HI R56, RZ, 0x8, R56 ;  /* 0x00000008ff387819 */ /* 0x000fe40000011638 */
[----:B------:R-:W-:Y:S02]  /*49df0*/  SHF.R.U32.HI R60, RZ, 0x8, R60 ;  /* 0x00000008ff3c7819 */ /* 0x000fe4000001163c */
[----:B------:R-:W-:-:S02]  /*49e00*/  PRMT R52, R52, 0x3340, R54 ;  /* 0x0000334034347816 */ /* 0x000fc40000000036 */
[----:B------:R-:W-:Y:S01]  /*49e10*/  PRMT R54, R57, 0x3340, R61 ;  /* 0x0000334039367816 */ /* 0x000fe2000000003d */
[----:B------:R-:W-:Y:S01]  /*49e20*/  IMAD.SHL.U32 R61, R167, 0x8, RZ ;  /* 0x00000008a73d7824 */ /* 0x000fe200078e00ff */
[----:B------:R-:W-:Y:S02]  /*49e30*/  LOP3.LUT R56, R56, 0xffff, RZ, 0xc0, !PT ;  /* 0x0000ffff38387812 */ /* 0x000fe400078ec0ff */
[----:B------:R-:W-:Y:S02]  /*49e40*/  LOP3.LUT R60, R60, 0xffff, RZ, 0xc0, !PT ;  /* 0x0000ffff3c3c7812 */ /* 0x000fe400078ec0ff */
[----:B------:R-:W-:Y:S02]  /*49e50*/  SHF.R.U32.HI R0, RZ, 0x8, R0 ;  /* 0x00000008ff007819 */ /* 0x000fe40000011600 */
[----:B------:R-:W-:Y:S02]  /*49e60*/  SHF.R.U32.HI R226, RZ, 0x8, R226 ;  /* 0x00000008ffe27819 */ /* 0x000fe400000116e2 */
[----:B------:R-:W-:-:S02]  /*49e70*/  PRMT R56, R56, 0x3340, R60 ;  /* 0x0000334038387816 */ /* 0x000fc4000000003c */
[----:B------:R-:W-:Y:S02]  /*49e80*/  LOP3.LUT R0, R0, 0xffff, RZ, 0xc0, !PT ;  /* 0x0000ffff00007812 */ /* 0x000fe400078ec0ff */
[----:B------:R-:W-:Y:S02]  /*49e90*/  LOP3.LUT R60, R226, 0xffff, RZ, 0xc0, !PT ;  /* 0x0000ffffe23c7812 */ /* 0x000fe400078ec0ff */
[----:B------:R-:W-:Y:S02]  /*49ea0*/  LOP3.LUT R61, R61, 0x300, RZ, 0xc0, !PT ;  /* 0x000003003d3d7812 */ /* 0x000fe400078ec0ff */
[----:B------:R-:W-:Y:S02]  /*49eb0*/  LOP3.LUT R147, R165, 0xffff, RZ, 0xc0, !PT ;  /* 0x0000ffffa5937812 */ /* 0x000fe400078ec0ff */
[----:B------:R-:W-:Y:S02]  /*49ec0*/  LOP3.LUT R218, R218, 0xffff, RZ, 0xc0, !PT ;  /* 0x0000ffffdada7812 */ /* 0x000fe400078ec0ff */
[----:B------:R-:W-:-:S02]  /*49ed0*/  LOP3.LUT R202, R202, 0xffff, RZ, 0xc0, !PT ;  /* 0x0000ffffcaca7812 */ /* 0x000fc400078ec0ff */
[----:B------:R-:W-:Y:S02]  /*49ee0*/  SHF.R.U32.HI R75, RZ, 0x8, R75 ;  /* 0x00000008ff4b7819 */ /* 0x000fe4000001164b */
[----:B------:R-:W-:Y:S02]  /*49ef0*/  SHF.R.U32.HI R80, RZ, 0x8, R80 ;  /* 0x00000008ff507819 */ /* 0x000fe40000011650 */
[----:B------:R-:W-:Y:S01]  /*49f00*/  LOP3.LUT R190, R214, 0xffff, RZ, 0xc0, !PT ;  /* 0x0000ffffd6be7812 */ /* 0x000fe200078ec0ff */
[----:B------:R-:W-:Y:S01]  /*49f10*/  IMAD.MOV.U32 R214, RZ, RZ, R159 ;  /* 0x000000ffffd67224 */ /* 0x000fe200078e009f */
[----:B------:R-:W-:Y:S01]  /*49f20*/  PRMT R60, R0, 0x3340, R60 ;  /* 0x00003340003c7816 */ /* 0x000fe2000000003c */
[----:B------:R-:W-:Y:S01]  /*49f30*/  IMAD.IADD R0, R35, 0x1, R61 ;  /* 0x0000000123007824 */ /* 0x000fe200078e023d */
[----:B------:R-:W-:Y:S02]  /*49f40*/  PRMT R151, R202, 0x3340, R1 ;  /* 0x00003340ca977816 */ /* 0x000fe40000000001 */
[----:B------:R-:W-:-:S02]  /*49f50*/  PRMT R159, R147, 0x3340, R218 ;  /* 0x00003340939f7816 */ /* 0x000fc400000000da */
[----:B------:R-:W-:Y:S02]  /*49f60*/  SHF.R.U32.HI R77, RZ, 0x8, R77 ;  /* 0x00000008ff4d7819 */ /* 0x000fe4000001164d */
[----:B------:R-:W-:Y:S02]  /*49f70*/  SHF.R.U32.HI R81, RZ, 0x8, R81 ;  /* 0x00000008ff517819 */ /* 0x000fe40000011651 */
[----:B------:R-:W-:Y:S02]  /*49f80*/  SHF.R.U32.HI R44, RZ, 0x8, R44 ;  /* 0x00000008ff2c7819 */ /* 0x000fe4000001162c */
[----:B------:R-:W-:Y:S02]  /*49f90*/  SHF.R.U32.HI R48, RZ, 0x8, R48 ;  /* 0x00000008ff307819 */ /* 0x000fe40000011630 */
[----:B------:R-:W-:Y:S02]  /*49fa0*/  LOP3.LUT R61, R75, 0xffff, RZ, 0xc0, !PT ;  /* 0x0000ffff4b3d7812 */ /* 0x000fe400078ec0ff */
[----:B------:R-:W-:-:S02]  /*49fb0*/  LOP3.LUT R80, R80, 0xffff, RZ, 0xc0, !PT ;  /* 0x0000ffff50507812 */ /* 0x000fc400078ec0ff */
[----:B------:R-:W-:Y:S02]  /*49fc0*/  LOP3.LUT R14, R14, 0xffff, RZ, 0xc0, !PT ;  /* 0x0000ffff0e0e7812 */ /* 0x000fe400078ec0ff */
[----:B------:R-:W-:Y:S02]  /*49fd0*/  SHF.R.U32.HI R63, RZ, 0x8, R63 ;  /* 0x00000008ff3f7819 */ /* 0x000fe4000001163f */
[----:B------:R-:W-:Y:S02]  /*49fe0*/  SHF.R.U32.HI R67, RZ, 0x8, R67 ;  /* 0x00000008ff437819 */ /* 0x000fe40000011643 */
[----:B------:R-:W-:Y:S02]  /*49ff0*/  LOP3.LUT R148, R163, 0xffff, RZ, 0xc0, !PT ;  /* 0x0000ffffa3947812 */ /* 0x000fe400078ec0ff */
[----:B------:R-:W-:Y:S02]  /*4a000*/  LOP3.LUT R22, R22, 0xffff, RZ, 0xc0, !PT ;  /* 0x0000ffff16167812 */ /* 0x000fe400078ec0ff */
[----:B------:R-:W-:-:S02]  /*4a010*/  LOP3.LUT R198, R206, 0xffff, RZ, 0xc0, !PT ;  /* 0x0000ffffcec67812 */ /* 0x000fc400078ec0ff */
[----:B------:R-:W-:Y:S02]  /*4a020*/  PRMT R151, R159, 0x5410, R151 ;  /* 0x000054109f977816 */ /* 0x000fe40000000097 */
[----:B------:R-:W-:Y:S02]  /*4a030*/  LOP3.LUT R77, R77, 0xffff, RZ, 0xc0, !PT ;  /* 0x0000ffff4d4d7812 */ /* 0x000fe400078ec0ff */
[----:B------:R-:W-:Y:S02]  /*4a040*/  LOP3.LUT R81, R81, 0xffff, RZ, 0xc0, !PT ;  /* 0x0000ffff51517812 */ /* 0x000fe400078ec0ff */
[----:B------:R-:W-:Y:S02]  /*4a050*/  SHF.R.U32.HI R8, RZ, 0x8, R8 ;  /* 0x00000008ff087819 */ /* 0x000fe40000011608 */
[----:B------:R-:W-:Y:S02]  /*4a060*/  SHF.R.U32.HI R86, RZ, 0x8, R86 ;  /* 0x00000008ff567819 */ /* 0x000fe40000011656 */
[----:B------:R-:W-:-:S02]  /*4a070*/  LOP3.LUT R18, R18, 0xffff, RZ, 0xc0, !PT ;  /* 0x0000ffff12127812 */ /* 0x000fc400078ec0ff */
[----:B------:R-:W-:Y:S02]  /*4a080*/  LOP3.LUT R210, R210, 0xffff, RZ, 0xc0, !PT ;  /* 0x0000ffffd2d27812 */ /* 0x000fe400078ec0ff */
[----:B------:R-:W-:Y:S02]  /*4a090*/  LOP3.LUT R44, R44, 0xffff, RZ, 0xc0, !PT ;  /* 0x0000ffff2c2c7812 */ /* 0x000fe400078ec0ff */
[----:B------:R-:W-:Y:S02]  /*4a0a0*/  LOP3.LUT R48, R48, 0xffff, RZ, 0xc0, !PT ;  /* 0x0000ffff30307812 */ /* 0x000fe400078ec0ff */
[----:B------:R-:W-:Y:S02]  /*4a0b0*/  PRMT R61, R61, 0x3340, R80 ;  /* 0x000033403d3d7816 */ /* 0x000fe40000000050 */
[----:B------:R-:W-:Y:S02]  /*4a0c0*/  SHF.R.U32.HI R12, RZ, 0x8, R12 ;  /* 0x00000008ff0c7819 */ /* 0x000fe4000001160c */
[----:B------:R-:W-:-:S02]  /*4a0d0*/  SHF.R.U32.HI R10, RZ, 0x8, R10 ;  /* 0x00000008ff0a7819 */ /* 0x000fc4000001160a */
[----:B------:R-:W-:Y:S01]  /*4a0e0*/  SHF.R.U32.HI R117, RZ, 0x8, R117 ;  /* 0x00000008ff757819 */ /* 0x000fe20000011675 */
[----:B------:R-:W-:Y:S01]  /*4a0f0*/  IMAD.MOV.U32 R206, RZ, RZ, R161 ;  /* 0x000000ffffce7224 */ /* 0x000fe200078e00a1 */
[----:B------:R-:W-:Y:S02]  /*4a100*/  PRMT R157, R190, 0x3340, R1 ;  /* 0x00003340be9d7816 */ /* 0x000fe40000000001 */
[----:B------:R-:W-:Y:S02]  /*4a110*/  PRMT R165, R149, 0x3340, R14 ;  /* 0x0000334095a57816 */ /* 0x000fe4000000000e */
[----:B------:R-:W-:Y:S02]  /*4a120*/  SHF.R.U32.HI R49, RZ, 0x8, R49 ;  /* 0x00000008ff317819 */ /* 0x000fe40000011631 */
[----:B------:R-:W-:Y:S02]  /*4a130*/  LOP3.LUT R80, R63, 0xffff, RZ, 0xc0, !PT ;  /* 0x0000ffff3f507812 */ /* 0x000fe400078ec0ff */
[----:B------:R-:W-:-:S02]  /*4a140*/  LOP3.LUT R67, R67, 0xffff, RZ, 0xc0, !PT ;  /* 0x0000ffff43437812 */ /* 0x000fc400078ec0ff */
[----:B------:R-:W-:Y:S02]  /*4a150*/  SHF.R.U32.HI R196, RZ, 0x8, R196 ;  /* 0x00000008ffc47819 */ /* 0x000fe400000116c4 */
[----:B------:R-:W-:Y:S02]  /*4a160*/  SHF.R.U32.HI R64, RZ, 0x8, R64 ;  /* 0x00000008ff407819 */ /* 0x000fe40000011640 */
[----:B------:R-:W-:Y:S01]  /*4a170*/  SHF.R.U32.HI R6, RZ, 0x8, R6 ;  /* 0x00000008ff067819 */ /* 0x000fe20000011606 */
[----:B------:R0:W-:Y:S01]  /*4a180*/  STL [R1+0xf9c], R151 ;  /* 0x000f9c9701007387 */ /* 0x0001e20000100800 */
[----:B------:R-:W-:Y:S02]  /*4a190*/  PRMT R153, R198, 0x3340, R1 ;  /* 0x00003340c6997816 */ /* 0x000fe40000000001 */
[----:B------:R-:W-:Y:S02]  /*4a1a0*/  PRMT R161, R148, 0x3340, R22 ;  /* 0x0000334094a17816 */ /* 0x000fe40000000016 */
[----:B------:R-:W-:-:S02]  /*4a1b0*/  PRMT R77, R77, 0x3340, R81 ;  /* 0x000033404d4d7816 */ /* 0x000fc40000000051 */
[----:B------:R-:W-:Y:S02]  /*4a1c0*/  SHF.R.U32.HI R65, RZ, 0x8, R65 ;  /* 0x00000008ff417819 */ /* 0x000fe40000011641 */
[----:B------:R-:W-:Y:S02]  /*4a1d0*/  LOP3.LUT R8, R8, 0xffff, RZ, 0xc0, !PT ;  /* 0x0000ffff08087812 */ /* 0x000fe400078ec0ff */
[----:B------:R-:W-:Y:S02]  /*4a1e0*/  LOP3.LUT R86, R86, 0xffff, RZ, 0xc0, !PT ;  /* 0x0000ffff56567812 */ /* 0x000fe400078ec0ff */
[----:B------:R-:W-:Y:S02]  /*4a1f0*/  PRMT R155, R210, 0x3340, R1 ;  /* 0x00003340d29b7816 */ /* 0x000fe40000000001 */
[----:B------:R-:W-:Y:S02]  /*4a200*/  PRMT R163, R150, 0x3340, R18 ;  /* 0x0000334096a37816 */ /* 0x000fe40000000012 */
[----:B------:R-:W-:-:S02]  /*4a210*/  PRMT R44, R44, 0x3340, R48 ;  /* 0x000033402c2c7816 */ /* 0x000fc40000000030 */
[----:B------:R-:W-:Y:S02]  /*4a220*/  LOP3.LUT R81, R12, 0xffff, RZ, 0xc0, !PT ;  /* 0x0000ffff0c517812 */ /* 0x000fe400078ec0ff */
[----:B------:R-:W-:Y:S02]  /*4a230*/  LOP3.LUT R10, R10, 0xffff, RZ, 0xc0, !PT ;  /* 0x0000ffff0a0a7812 */ /* 0x000fe400078ec0ff */
[----:B------:R-:W-:Y:S02]  /*4a240*/  SHF.R.U32.HI R85, RZ, 0x8, R85 ;  /* 0x00000008ff557819 */ /* 0x000fe40000011655 */
[----:B------:R-:W-:Y:S02]  /*4a250*/  SHF.R.U32.HI R97, RZ, 0x8, R97 ;  /* 0x00000008ff617819 */ /* 0x000fe40000011661 */
[----:B------:R-:W-:Y:S02]  /*4a260*/  LOP3.LUT R117, R117, 0xffff, RZ, 0xc0, !PT ;  /* 0x0000ffff75757812 */ /* 0x000fe400078ec0ff */
[----:B------:R-:W-:-:S02]  /*4a270*/  SHF.R.U32.HI R101, RZ, 0x8, R101 ;  /* 0x00000008ff657819 */ /* 0x000fc40000011665 */
[----:B------:R-:W-:Y:S02]  /*4a280*/  SHF.R.U32.HI R105, RZ, 0x8, R105 ;  /* 0x00000008ff697819 */ /* 0x000fe40000011669 */
[----:B0-----:R-:W-:Y:S02]  /*4a290*/  PRMT R151, R165, 0x5410, R157 ;  /* 0x00005410a5977816 */ /* 0x001fe4000000009d */
[----:B------:R-:W-:Y:S02]  /*4a2a0*/  LOP3.LUT R48, R49, 0xffff, RZ, 0xc0, !PT ;  /* 0x0000ffff31307812 */ /* 0x000fe400078ec0ff */
[----:B------:R-:W-:Y:S02]  /*4a2b0*/  PRMT R12, R80, 0x3340, R67 ;  /* 0x00003340500c7816 */ /* 0x000fe40000000043 */
[----:B------:R-:W-:Y:S02]  /*4a2c0*/  SHF.R.U32.HI R119, RZ, 0x8, R119 ;  /* 0x00000008ff777819 */ /* 0x000fe40000011677 */
[----:B------:R-:W-:-:S02]  /*4a2d0*/  SHF.R.U32.HI R124, RZ, 0x8, R124 ;  /* 0x00000008ff7c7819 */ /* 0x000fc4000001167c */
[----:B------:R-:W-:Y:S01]  /*4a2e0*/  LOP3.LUT R49, R196, 0xffff, RZ, 0xc0, !PT ;  /* 0x0000ffffc4317812 */ /* 0x000fe200078ec0ff */
[----:B------:R-:W-:Y:S01]  /*4a2f0*/  IMAD.MOV.U32 R196, RZ, RZ, R175 ;  /* 0x000000ffffc47224 */ /* 0x000fe200078e00af */
[----:B------:R-:W-:Y:S02]  /*4a300*/  LOP3.LUT R67, R64, 0xffff, RZ, 0xc0, !PT ;  /* 0x0000ffff40437812 */ /* 0x000fe400078ec0ff */
[----:B------:R-:W-:Y:S02]  /*4a310*/  LOP3.LUT R165, R6, 0xffff, RZ, 0xc0, !PT ;  /* 0x0000ffff06a57812 */ /* 0x000fe400078ec0ff */
[----:B------:R-:W-:Y:S02]  /*4a320*/  PRMT R159, R161, 0x5410, R153 ;  /* 0x00005410a19f7816 */ /* 0x000fe40000000099 */
[----:B------:R-:W-:Y:S02]  /*4a330*/  LOP3.LUT R64, R65, 0xffff, RZ, 0xc0, !PT ;  /* 0x0000ffff41407812 */ /* 0x000fe400078ec0ff */
[----:B------:R-:W-:-:S02]  /*4a340*/  PRMT R6, R8, 0x3340, R86 ;  /* 0x0000334008067816 */ /* 0x000fc40000000056 */
[----:B------:R-:W-:Y:S02]  /*4a350*/  SHF.R.U32.HI R3, RZ, 0x8, R3 ;  /* 0x00000008ff037819 */ /* 0x000fe40000011603 */
[----:B------:R-:W-:Y:S02]  /*4a360*/  PRMT R153, R163, 0x5410, R155 ;  /* 0x00005410a3997816 */ /* 0x000fe4000000009b */
[----:B------:R-:W-:Y:S02]  /*4a370*/  SHF.R.U32.HI R78, RZ, 0x8, R78 ;  /* 0x00000008ff4e7819 */ /* 0x000fe4000001164e */
[----:B------:R-:W-:Y:S02]  /*4a380*/  SHF.R.U32.HI R232, RZ, 0x8, R232 ;  /* 0x00000008ffe87819 */ /* 0x000fe400000116e8 */
[----:B------:R-:W-:Y:S02]  /*4a390*/  PRMT R65, R10, 0x3340, R1 ;  /* 0x000033400a417816 */ /* 0x000fe40000000001 */
[----:B------:R-:W-:-:S02]  /*4a3a0*/  LOP3.LUT R85, R85, 0xffff, RZ, 0xc0, !PT ;  /* 0x0000ffff55557812 */ /* 0x000fc400078ec0ff */
[----:B------:R-:W-:Y:S02]  /*4a3b0*/  LOP3.LUT R97, R97, 0xffff, RZ, 0xc0, !PT ;  /* 0x0000ffff61617812 */ /* 0x000fe400078ec0ff */
[----:B------:R-:W-:Y:S02]  /*4a3c0*/  PRMT R175, R117, 0x3340, R1 ;  /* 0x0000334075af7816 */ /* 0x000fe40000000001 */
[----:B------:R-:W-:Y:S02]  /*4a3d0*/  LOP3.LUT R101, R101, 0xffff, RZ, 0xc0, !PT ;  /* 0x0000ffff65657812 */ /* 0x000fe400078ec0ff */
[----:B------:R-:W-:Y:S02]  /*4a3e0*/  LOP3.LUT R8, R105, 0xffff, RZ, 0xc0, !PT ;  /* 0x0000ffff69087812 */ /* 0x000fe400078ec0ff */
[----:B------:R-:W-:Y:S02]  /*4a3f0*/  SHF.R.U32.HI R110, RZ, 0x8, R110 ;  /* 0x00000008ff6e7819 */ /* 0x000fe4000001166e */
[----:B------:R-:W-:-:S02]  /*4a400*/  SHF.R.U32.HI R114, RZ, 0x8, R114 ;  /* 0x00000008ff727819 */ /* 0x000fc40000011672 */
[----:B------:R-:W-:Y:S02]  /*4a410*/  SHF.R.U32.HI R163, RZ, 0x8, R103 ;  /* 0x00000008ffa37819 */ /* 0x000fe40000011667 */
[----:B------:R-:W-:Y:S02]  /*4a420*/  SHF.R.U32.HI R10, RZ, 0x8, R107 ;  /* 0x00000008ff0a7819 */ /* 0x000fe4000001166b */
[----:B------:R-:W-:Y:S02]  /*4a430*/  SHF.R.U32.HI R180, RZ, 0x8, R180 ;  /* 0x00000008ffb47819 */ /* 0x000fe400000116b4 */
[----:B------:R-:W-:Y:S02]  /*4a440*/  LOP3.LUT R117, R119, 0xffff, RZ, 0xc0, !PT ;  /* 0x0000ffff77757812 */ /* 0x000fe400078ec0ff */
[----:B------:R-:W-:Y:S02]  /*4a450*/  LOP3.LUT R124, R124, 0xffff, RZ, 0xc0, !PT ;  /* 0x0000ffff7c7c7812 */ /* 0x000fe400078ec0ff */
[----:B------:R-:W-:-:S02]  /*4a460*/  LOP3.LUT R105, R3, 0xffff, RZ, 0xc0, !PT ;  /* 0x0000ffff03697812 */ /* 0x000fc400078ec0ff */
[----:B------:R-:W-:Y:S02]  /*4a470*/  LOP3.LUT R78, R78, 0xffff, RZ, 0xc0, !PT ;  /* 0x0000ffff4e4e7812 */ /* 0x000fe400078ec0ff */
[----:B------:R-:W-:Y:S02]  /*4a480*/  LOP3.LUT R232, R232, 0xffff, RZ, 0xc0, !PT ;  /* 0x0000ffffe8e87812 */ /* 0x000fe400078ec0ff */
[----:B------:R-:W-:Y:S02]  /*4a490*/  PRMT R85, R85, 0x3340, R97 ;  /* 0x0000334055557816 */ /* 0x000fe40000000061 */
[----:B------:R-:W-:Y:S02]  /*4a4a0*/  PRMT R3, R101, 0x3340, R8 ;  /* 0x0000334065037816 */ /* 0x000fe40000000008 */
[----:B------:R-:W-:Y:S02]  /*4a4b0*/  LOP3.LUT R110, R110, 0xffff, RZ, 0xc0, !PT ;  /* 0x0000ffff6e6e7812 */ /* 0x000fe400078ec0ff */
[----:B------:R-:W-:-:S02]  /*4a4c0*/  LOP3.LUT R114, R114, 0xffff, RZ, 0xc0, !PT ;  /* 0x0000ffff72727812 */ /* 0x000fc400078ec0ff */
[----:B------:R-:W-:Y:S02]  /*4a4d0*/  LOP3.LUT R163, R163, 0xffff, RZ, 0xc0, !PT ;  /* 0x0000ffffa3a37812 */ /* 0x000fe400078ec0ff */
[----:B------:R-:W-:Y:S02]  /*4a4e0*/  LOP3.LUT R10, R10, 0xffff, RZ, 0xc0, !PT ;  /* 0x0000ffff0a0a7812 */ /* 0x000fe400078ec0ff */
[----:B------:R-:W-:Y:S02]  /*4a4f0*/  LOP3.LUT R8, R180, 0xffff, RZ, 0xc0, !PT ;  /* 0x0000ffffb4087812 */ /* 0x000fe400078ec0ff */
[----:B------:R-:W-:Y:S02]  /*4a500*/  PRMT R117, R117, 0x3340, R124 ;  /* 0x0000334075757816 */ /* 0x000fe4000000007c */
[----:B------:R-:W-:Y:S02]  /*4a510*/  SHF.R.U32.HI R97, RZ, 0x8, R15 ;  /* 0x00000008ff617819 */ /* 0x000fe4000001160f */
[----:B------:R-:W-:-:S02]  /*4a520*/  LOP3.LUT R15, R88, 0xffff, RZ, 0xc0, !PT ;  /* 0x0000ffff580f7812 */ /* 0x000fc400078ec0ff */
[----:B------:R-:W-:Y:S02]  /*4a530*/  LOP3.LUT R90, R90, 0xffff, RZ, 0xc0, !PT ;  /* 0x0000ffff5a5a7812 */ /* 0x000fe400078ec0ff */
[----:B------:R-:W-:Y:S02]  /*4a540*/  LOP3.LUT R119, R24, 0xffff, RZ, 0xc0, !PT ;  /* 0x0000ffff18777812 */ /* 0x000fe400078ec0ff */
[----:B------:R-:W-:Y:S02]  /*4a550*/  LOP3.LUT R124, R26, 0xffff, RZ, 0xc0, !PT ;  /* 0x0000ffff1a7c7812 */ /* 0x000fe400078ec0ff */
[----:B------:R-:W-:Y:S02]  /*4a560*/  PRMT R63, R78, 0x3340, R232 ;  /* 0x000033404e3f7816 */ /* 0x000fe400000000e8 */
[----:B------:R-:W-:Y:S02]  /*4a570*/  PRMT R180, R110, 0x3340, R114 ;  /* 0x000033406eb47816 */ /* 0x000fe40000000072 */
[----:B------:R-:W-:-:S02]  /*4a580*/  PRMT R163, R163, 0x3340, R10 ;  /* 0x00003340a3a37816 */ /* 0x000fc4000000000a */
[----:B------:R-:W-:Y:S02]  /*4a590*/  PRMT R114, R8, 0x3340, R1 ;  /* 0x0000334008727816 */ /* 0x000fe40000000001 */
[----:B------:R-:W-:Y:S02]  /*4a5a0*/  SHF.R.U32.HI R88, RZ, 0x8, R9 ;  /* 0x00000008ff587819 */ /* 0x000fe40000011609 */
[----:B------:R-:W-:Y:S02]  /*4a5b0*/  SHF.R.U32.HI R78, RZ, 0x8, R11 ;  /* 0x00000008ff4e7819 */ /* 0x000fe4000001160b */
[----:B------:R-:W-:Y:S02]  /*4a5c0*/  PRMT R8, R73, 0x4210, R15 ;  /* 0x0000421049087816 */ /* 0x000fe4000000000f */
[----:B------:R-:W-:Y:S02]  /*4a5d0*/  PRMT R9, R70, 0x4210, R90 ;  /* 0x0000421046097816 */ /* 0x000fe4000000005a */
[----:B------:R-:W-:-:S02]  /*4a5e0*/  SHF.R.U32.HI R69, RZ, 0x8, R69 ;  /* 0x00000008ff457819 */ /* 0x000fc40000011645 */
[----:B------:R-:W-:Y:S02]  /*4a5f0*/  SHF.R.U32.HI R68, RZ, 0x8, R68 ;  /* 0x00000008ff447819 */ /* 0x000fe40000011644 */
[----:B------:R-:W-:Y:S02]  /*4a600*/  SHF.R.U32.HI R152, RZ, 0x8, R152 ;  /* 0x00000008ff987819 */ /* 0x000fe40000011698 */
[----:B------:R-:W-:Y:S02]  /*4a610*/  SHF.R.U32.HI R74, RZ, 0x8, R74 ;  /* 0x00000008ff4a7819 */ /* 0x000fe4000001164a */
[----:B------:R-:W-:Y:S02]  /*4a620*/  SHF.R.U32.HI R79, RZ, 0x8, R79 ;  /* 0x00000008ff4f7819 */ /* 0x000fe4000001164f */
[----:B------:R-:W-:Y:S01]  /*4a630*/  SHF.R.U32.HI R82, RZ, 0x8, R82 ;  /* 0x00000008ff527819 */ /* 0x000fe20000011652 */
[----:B------:R-:W-:Y:S01]  /*4a640*/  STL [R1+0xfc4], R159 ;  /* 0x000fc49f01007387 */ /* 0x000fe20000100800 */
[----:B------:R-:W-:-:S02]  /*4a650*/  PRMT R10, R71, 0x4210, R119 ;  /* 0x00004210470a7816 */ /* 0x000fc40000000077 */
[----:B------:R-:W-:Y:S02]  /*4a660*/  SHF.R.U32.HI R33, RZ, 0x8, R33 ;  /* 0x00000008ff217819 */ /* 0x000fe40000011621 */
[----:B------:R-:W-:Y:S02]  /*4a670*/  SHF.R.U32.HI R25, RZ, 0x8, R25 ;  /* 0x00000008ff197819 */ /* 0x000fe40000011619 */
[----:B------:R-:W-:Y:S02]  /*4a680*/  SHF.R.U32.HI R29, RZ, 0x8, R29 ;  /* 0x00000008ff1d7819 */ /* 0x000fe4000001161d */
[----:B------:R-:W-:Y:S02]  /*4a690*/  SHF.R.U32.HI R251, RZ, 0x8, R251 ;  /* 0x00000008fffb7819 */ /* 0x000fe400000116fb */
[----:B------:R-:W-:Y:S02]  /*4a6a0*/  SHF.R.U32.HI R27, RZ, 0x8, R27 ;  /* 0x00000008ff1b7819 */ /* 0x000fe4000001161b */
[----:B------:R-:W-:-:S02]  /*4a6b0*/  SHF.R.U32.HI R31, RZ, 0x8, R31 ;  /* 0x00000008ff1f7819 */ /* 0x000fc4000001161f */
        /* <DEDUP_REMOVED lines=37> */
[----:B------:R-:W-:Y:S02]  /*4a910*/  LOP3.LUT R92, R92, 0xffff, RZ, 0xc0, !PT ;  /* 0x0000ffff5c5c7812 */ /* 0x000fe400078ec0ff */
[----:B------:R-:W-:Y:S02]  /*4a920*/  LOP3.LUT R94, R94, 0xffff, RZ, 0xc0, !PT ;  /* 0x0000ffff5e5e7812 */ /* 0x000fe400078ec0ff */
        /* <DEDUP_REMOVED lines=24> */
[----:B------:R-:W-:Y:S01]  /*4aab0*/  SHF.R.U32.HI R7, RZ, 0x8, R7 ;  /* 0x00000008ff077819 */ /* 0x000fe20000011607 */
[----:B------:R-:W-:Y:S01]  /*4aac0*/  BAR.SYNC.DEFER_BLOCKING 0x0 ;  /* 0x0000000000007b1d */ /* 0x000fe20000010000 */
[----:B------:R-:W-:Y:S02]  /*4aad0*/  PRMT R11, R72, 0x4210, R124 ;  /* 0x00004210480b7816 */ /* 0x000fe4000000007c */
[----:B------:R-:W-:-:S02]  /*4aae0*/  LOP3.LUT R69, R69, 0xffff, RZ, 0xc0, !PT ;  /* 0x0000ffff45457812 */ /* 0x000fc400078ec0ff */
[----:B------:R-:W-:Y:S02]  /*4aaf0*/  LOP3.LUT R68, R68, 0xffff, RZ, 0xc0, !PT ;  /* 0x0000ffff44447812 */ /* 0x000fe400078ec0ff */
[----:B------:R-:W-:Y:S02]  /*4ab00*/  LOP3.LUT R96, R96, 0xffff, RZ, 0xc0, !PT ;  /* 0x0000ffff60607812 */ /* 0x000fe400078ec0ff */
[----:B------:R-:W-:Y:S02]  /*4ab10*/  LOP3.LUT R32, R32, 0xffff, RZ, 0xc0, !PT ;  /* 0x0000ffff20207812 */ /* 0x000fe400078ec0ff */
[----:B------:R-:W-:Y:S02]  /*4ab20*/  LOP3.LUT R34, R34, 0xffff, RZ, 0xc0, !PT ;  /* 0x0000ffff22227812 */ /* 0x000fe400078ec0ff */
[----:B------:R-:W-:Y:S02]  /*4ab30*/  SHF.R.U32.HI R148, RZ, 0x8, R148 ;  /* 0x00000008ff947819 */ /* 0x000fe40000011694 */
[----:B------:R-:W-:-:S02]  /*4ab40*/  SHF.R.U32.HI R22, RZ, 0x8, R22 ;  /* 0x00000008ff167819 */ /* 0x000fc40000011616 */
[----:B------:R-:W-:Y:S02]  /*4ab50*/  SHF.R.U32.HI R184, RZ, 0x8, R184 ;  /* 0x00000008ffb87819 */ /* 0x000fe400000116b8 */
[----:B------:R-:W-:Y:S02]  /*4ab60*/  SHF.R.U32.HI R104, RZ, 0x8, R104 ;  /* 0x00000008ff687819 */ /* 0x000fe40000011668 */
[----:B------:R-:W-:Y:S02]  /*4ab70*/  SHF.R.U32.HI R240, RZ, 0x8, R240 ;  /* 0x00000008fff07819 */ /* 0x000fe400000116f0 */
[----:B------:R-:W-:Y:S01]  /*4ab80*/  SHF.R.U32.HI R17, RZ, 0x8, R17 ;  /* 0x00000008ff117819 */ /* 0x000fe20000011611 */
[----:B------:R0:W-:Y:S01]  /*4ab90*/  STSM.16.M88.4 [R0], R8 ;  /* 0x0000000800007844 */ /* 0x0001e20000000200 */
[----:B------:R-:W-:Y:S02]  /*4aba0*/  PRMT R64, R64, 0x3340, R69 ;  /* 0x0000334040407816 */ /* 0x000fe40000000045 */
        /* <DEDUP_REMOVED lines=42> */
[----:B------:R-:W-:Y:S01]  /*4ae50*/  SHF.R.U32.HI R157, RZ, 0x8, R219 ;  /* 0x00000008ff9d7819 */ /* 0x000fe200000116db */
[----:B------:R-:W-:Y:S01]  /*4ae60*/  IMAD.MOV.U32 R226, RZ, RZ, R196 ;  /* 0x000000ffffe27224 */ /* 0x000fe200078e00c4 */
[----:B------:R-:W-:Y:S01]  /*4ae70*/  LOP3.LUT R152, R152, 0xffff, RZ, 0xc0, !PT ;  /* 0x0000ffff98987812 */ /* 0x000fe200078ec0ff */
[----:B------:R-:W1:Y:S01]  /*4ae80*/  LDC R73, c[0x0][0x248] ;  /* 0x00009200ff497b82 */ /* 0x000e620000000800 */
[----:B------:R-:W-:-:S02]  /*4ae90*/  LOP3.LUT R69, R74, 0xffff, RZ, 0xc0, !PT ;  /* 0x0000ffff4a457812 */ /* 0x000fc400078ec0ff */
[----:B------:R-:W-:Y:S02]  /*4aea0*/  LOP3.LUT R79, R79, 0xffff, RZ, 0xc0, !PT ;  /* 0x0000ffff4f4f7812 */ /* 0x000fe400078ec0ff */
[----:B------:R-:W-:Y:S02]  /*4aeb0*/  LOP3.LUT R82, R82, 0xffff, RZ, 0xc0, !PT ;  /* 0x0000ffff52527812 */ /* 0x000fe400078ec0ff */
[----:B------:R-:W-:Y:S01]  /*4aec0*/  PRMT R67, R67, 0x3340, R68 ;  /* 0x0000334043437816 */ /* 0x000fe20000000044 */
[----:B------:R4:W-:Y:S01]  /*4aed0*/  STL [R1+0xfd0], R153 ;  /* 0x000fd09901007387 */ /* 0x0009e20000100800 */
[----:B------:R-:W-:Y:S01]  /*4aee0*/  PRMT R68, R152, 0x3340, R1 ;  /* 0x0000334098447816 */ /* 0x000fe20000000001 */
[----:B0-----:R-:W0:Y:S01]  /*4aef0*/  LDC.64 R8, c[0x0][0x220] ;  /* 0x00008800ff087b82 */ /* 0x001e220000000a00 */
[----:B------:R-:W-:Y:S02]  /*4af00*/  PRMT R69, R69, 0x3340, R79 ;  /* 0x0000334045457816 */ /* 0x000fe4000000004f */
[----:B------:R-:W-:-:S02]  /*4af10*/  PRMT R159, R82, 0x3340, R1 ;  /* 0x00003340529f7816 */ /* 0x000fc40000000001 */
[----:B------:R-:W-:Y:S02]  /*4af20*/  PRMT R26, R67, 0x5410, R68 ;  /* 0x00005410431a7816 */ /* 0x000fe40000000044 */
[----:B------:R-:W-:Y:S01]  /*4af30*/  PRMT R159, R69, 0x5410, R159 ;  /* 0x00005410459f7816 */ /* 0x000fe2000000009f */
[----:B------:R-:W-:Y:S01]  /*4af40*/  BAR.SYNC.DEFER_BLOCKING 0x0 ;  /* 0x0000000000007b1d */ /* 0x000fe20000010000 */
[----:B------:R-:W-:Y:S02]  /*4af50*/  LOP3.LUT R33, R33, 0xffff, RZ, 0xc0, !PT ;  /* 0x0000ffff21217812 */ /* 0x000fe400078ec0ff */
[----:B------:R-:W-:Y:S02]  /*4af60*/  LOP3.LUT R25, R25, 0xffff, RZ, 0xc0, !PT ;  /* 0x0000ffff19197812 */ /* 0x000fe400078ec0ff */
[----:B------:R-:W-:-:S03]  /*4af70*/  LOP3.LUT R29, R29, 0xffff, RZ, 0xc0, !PT ;  /* 0x0000ffff1d1d7812 */ /* 0x000fc600078ec0ff */
[----:B------:R-:W3:Y:S01]  /*4af80*/  LDC.64 R10, c[0x0][0x220] ;  /* 0x00008800ff0a7b82 */ /* 0x000ee20000000a00 */
[----:B------:R-:W-:Y:S02]  /*4af90*/  LOP3.LUT R251, R251, 0xffff, RZ, 0xc0, !PT ;  /* 0x0000fffffbfb7812 */ /* 0x000fe400078ec0ff */
[----:B------:R-:W-:Y:S02]  /*4afa0*/  LOP3.LUT R27, R27, 0xffff, RZ, 0xc0, !PT ;  /* 0x0000ffff1b1b7812 */ /* 0x000fe400078ec0ff */
[----:B------:R-:W-:Y:S02]  /*4afb0*/  LOP3.LUT R31, R31, 0xffff, RZ, 0xc0, !PT ;  /* 0x0000ffff1f1f7812 */ /* 0x000fe400078ec0ff */
[----:B------:R-:W-:Y:S01]  /*4afc0*/  LOP3.LUT R38, R38, 0xffff, RZ, 0xc0, !PT ;  /* 0x0000ffff26267812 */ /* 0x000fe200078ec0ff */
[----:B------:R-:W1:Y:S01]  /*4afd0*/  LDC R72, c[0x0][0x248] ;  /* 0x00009200ff487b82 */ /* 0x000e620000000800 */
[----:B------:R-:W-:Y:S02]  /*4afe0*/  LOP3.LUT R20, R20, 0xffff, RZ, 0xc0, !PT ;  /* 0x0000ffff14147812 */ /* 0x000fe400078ec0ff */
[----:B------:R-:W-:-:S02]  /*4aff0*/  LOP3.LUT R62, R62, 0xffff, RZ, 0xc0, !PT ;  /* 0x0000ffff3e3e7812 */ /* 0x000fc400078ec0ff */
[----:B------:R-:W-:Y:S02]  /*4b000*/  LOP3.LUT R66, R66, 0xffff, RZ, 0xc0, !PT ;  /* 0x0000ffff42427812 */ /* 0x000fe400078ec0ff */
[----:B------:R-:W-:Y:S01]  /*4b010*/  LOP3.LUT R154, R154, 0xffff, RZ, 0xc0, !PT ;  /* 0x0000ffff9a9a7812 */ /* 0x000fe200078ec0ff */
[----:B------:R-:W1:Y:S01]  /*4b020*/  LDC R196, c[0x0][0x248] ;  /* 0x00009200ffc47b82 */ /* 0x000e620000000800 */
[----:B------:R-:W1:Y:S01]  /*4b030*/  LDS.128 R68, [R2] ;  /* 0x0000000002447984 */ /* 0x000e620000000c00 */
[----:B------:R-:W-:Y:S02]  /*4b040*/  LOP3.LUT R176, R176, 0xffff, RZ, 0xc0, !PT ;  /* 0x0000ffffb0b07812 */ /* 0x000fe400078ec0ff */
[----:B------:R-:W-:Y:S02]  /*4b050*/  PRMT R33, R33, 0x3340, R1 ;  /* 0x0000334021217816 */ /* 0x000fe40000000001 */
[----:B------:R-:W-:Y:S02]  /*4b060*/  PRMT R25, R25, 0x3340, R29 ;  /* 0x0000334019197816 */ /* 0x000fe4000000001d */
[----:B------:R-:W-:-:S02]  /*4b070*/  PRMT R251, R251, 0x3340, R1 ;  /* 0x00003340fbfb7816 */ /* 0x000fc40000000001 */
[----:B------:R-:W-:Y:S02]  /*4b080*/  PRMT R27, R27, 0x3340, R31 ;  /* 0x000033401b1b7816 */ /* 0x000fe4000000001f */
[----:B------:R-:W-:Y:S02]  /*4b090*/  PRMT R20, R38, 0x3340, R20 ;  /* 0x0000334026147816 */ /* 0x000fe40000000014 */
[----:B------:R-:W-:Y:S02]  /*4b0a0*/  PRMT R62, R62, 0x3340, R66 ;  /* 0x000033403e3e7816 */ /* 0x000fe40000000042 */
[----:B------:R-:W-:Y:S01]  /*4b0b0*/  LOP3.LUT R38, R233, 0xffff, RZ, 0xc0, !PT ;  /* 0x0000ffffe9267812 */ /* 0x000fe200078ec0ff */
[----:B------:R-:W-:Y:S01]  /*4b0c0*/  IMAD.MOV.U32 R233, RZ, RZ, R187 ;  /* 0x000000ffffe97224 */ /* 0x000fe200078e00bb */
[--C-:B------:R-:W-:Y:S02]  /*4b0d0*/  PRMT R66, R81, 0x3340, R1.reuse ;  /* 0x0000334051427816 */ /* 0x100fe40000000001 */
[----:B------:R-:W-:-:S02]  /*4b0e0*/  PRMT R74, R154, 0x3340, R1 ;  /* 0x000033409a4a7816 */ /* 0x000fc40000000001 */
[----:B------:R-:W-:Y:S02]  /*4b0f0*/  LOP3.LUT R29, R239, 0xffff, RZ, 0xc0, !PT ;  /* 0x0000ffffef1d7812 */ /* 0x000fe400078ec0ff */
[----:B------:R-:W-:Y:S02]  /*4b100*/  PRMT R187, R176, 0x3340, R1 ;  /* 0x00003340b0bb7816 */ /* 0x000fe40000000001 */
[----:B------:R-:W-:Y:S02]  /*4b110*/  LOP3.LUT R107, R178, 0xffff, RZ, 0xc0, !PT ;  /* 0x0000ffffb26b7812 */ /* 0x000fe400078ec0ff */
[----:B------:R-:W-:Y:S02]  /*4b120*/  LOP3.LUT R31, R51, 0xffff, RZ, 0xc0, !PT ;  /* 0x0000ffff331f7812 */ /* 0x000fe400078ec0ff */
[----:B------:R-:W-:Y:S02]  /*4b130*/  LOP3.LUT R55, R55, 0xffff, RZ, 0xc0, !PT ;  /* 0x0000ffff37377812 */ /* 0x000fe400078ec0ff */
[----:B------:R-:W-:-:S02]  /*4b140*/  PRMT R178, R25, 0x5410, R33 ;  /* 0x0000541019b27816 */ /* 0x000fc40000000021 */
[----:B------:R-:W-:Y:S02]  /*4b150*/  PRMT R176, R27, 0x5410, R251 ;  /* 0x000054101bb07816 */ /* 0x000fe400000000fb */
[----:B------:R-:W-:Y:S02]  /*4b160*/  LOP3.LUT R5, R5, 0xffff, RZ, 0xc0, !PT ;  /* 0x0000ffff05057812 */ /* 0x000fe400078ec0ff */
[----:B------:R-:W-:Y:S02]  /*4b170*/  PRMT R24, R62, 0x5410, R66 ;  /* 0x000054103e187816 */ /* 0x000fe40000000042 */
[----:B------:R-:W-:Y:S02]  /*4b180*/  LOP3.LUT R150, R150, 0xffff, RZ, 0xc0, !PT ;  /* 0x0000ffff96967812 */ /* 0x000fe400078ec0ff */
[----:B------:R-:W-:Y:S02]  /*4b190*/  LOP3.LUT R18, R18, 0xffff, RZ, 0xc0, !PT ;  /* 0x0000ffff12127812 */ /* 0x000fe400078ec0ff */
[----:B------:R-:W-:-:S02]  /*4b1a0*/  LOP3.LUT R210, R210, 0xffff, RZ, 0xc0, !PT ;  /* 0x0000ffffd2d27812 */ /* 0x000fc400078ec0ff */
[----:B------:R-:W-:Y:S02]  /*4b1b0*/  LOP3.LUT R102, R102, 0xffff, RZ, 0xc0, !PT ;  /* 0x0000ffff66667812 */ /* 0x000fe400078ec0ff */
[----:B------:R-:W-:Y:S02]  /*4b1c0*/  LOP3.LUT R106, R106, 0xffff, RZ, 0xc0, !PT ;  /* 0x0000ffff6a6a7812 */ /* 0x000fe400078ec0ff */
[----:B------:R-:W-:Y:S02]  /*4b1d0*/  PRMT R26, R26, 0x5210, R119 ;  /* 0x000052101a1a7816 */ /* 0x000fe40000000077 */
[----:B------:R-:W-:Y:S02]  /*4b1e0*/  LOP3.LUT R39, R39, 0xffff, RZ, 0xc0, !PT ;  /* 0x0000ffff27277812 */ /* 0x000fe400078ec0ff */
[----:B------:R-:W-:Y:S02]  /*4b1f0*/  LOP3.LUT R16, R16, 0xffff, RZ, 0xc0, !PT ;  /* 0x0000ffff10107812 */ /* 0x000fe400078ec0ff */
[----:B------:R-:W-:-:S02]  /*4b200*/  LOP3.LUT R212, R212, 0xffff, RZ, 0xc0, !PT ;  /* 0x0000ffffd4d47812 */ /* 0x000fc400078ec0ff */
[----:B------:R-:W-:Y:S02]  /*4b210*/  LOP3.LUT R43, R43, 0xffff, RZ, 0xc0, !PT ;  /* 0x0000ffff2b2b7812 */ /* 0x000fe400078ec0ff */
[----:B------:R-:W-:Y:S01]  /*4b220*/  LOP3.LUT R47, R47, 0xffff, RZ, 0xc0, !PT ;  /* 0x0000ffff2f2f7812 */ /* 0x000fe200078ec0ff */
[----:B------:R-:W-:Y:S01]  /*4b230*/  IMAD.MOV.U32 R239, RZ, RZ, R174 ;  /* 0x000000ffffef7224 */ /* 0x000fe200078e00ae */
[----:B------:R-:W-:Y:S02]  /*4b240*/  PRMT R25, R12, 0x5410, R65 ;  /* 0x000054100c197816 */ /* 0x000fe40000000041 */
[----:B------:R-:W-:Y:S02]  /*4b250*/  LOP3.LUT R84, R84, 0xffff, RZ, 0xc0, !PT ;  /* 0x0000ffff54547812 */ /* 0x000fe400078ec0ff */
[----:B------:R-:W-:Y:S01]  /*4b260*/  LOP3.LUT R95, R95, 0xffff, RZ, 0xc0, !PT ;  /* 0x0000ffff5f5f7812 */ /* 0x000fe200078ec0ff */
[----:B------:R2:W-:Y:S01]  /*4b270*/  STL [R1+0xfe0], R151 ;  /* 0x000fe09701007387 */ /* 0x0005e20000100800 */
[----:B------:R-:W-:Y:S01]  /*4b280*/  PRMT R27, R64, 0x5410, R74 ;  /* 0x00005410401b7816 */ /* 0x000fe2000000004a */
[----:B------:R-:W1:Y:S08]  /*4b290*/  LDC R33, c[0x0][0x248] ;  /* 0x00009200ff217b82 */ /* 0x000e700000000800 */
[----:B------:R-:W-:Y:S01]  /*4b2a0*/  BAR.SYNC.DEFER_BLOCKING 0x0 ;  /* 0x0000000000007b1d */ /* 0x000fe20000010000 */
[----:B------:R-:W-:-:S02]  /*4b2b0*/  PRMT R29, R29, 0x3340, R1 ;  /* 0x000033401d1d7816 */ /* 0x000fc40000000001 */
[----:B------:R-:W-:Y:S02]  /*4b2c0*/  PRMT R31, R31, 0x3340, R55 ;  /* 0x000033401f1f7816 */ /* 0x000fe40000000037 */
[----:B------:R-:W-:-:S03]  /*4b2d0*/  PRMT R80, R5, 0x3340, R1 ;  /* 0x0000334005507816 */ /* 0x000fc60000000001 */
[----:B------:R-:W1:Y:S01]  /*4b2e0*/  LDC R74, c[0x0][0x248] ;  /* 0x00009200ff4a7b82 */ /* 0x000e620000000800 */
[----:B------:R-:W-:Y:S02]  /*4b2f0*/  PRMT R24, R24, 0x5210, R15 ;  /* 0x0000521018187816 */ /* 0x000fe4000000000f */
[----:B------:R-:W-:Y:S02]  /*4b300*/  PRMT R25, R25, 0x5210, R90 ;  /* 0x0000521019197816 */ /* 0x000fe4000000005a */
[----:B------:R-:W-:Y:S02]  /*4b310*/  PRMT R27, R27, 0x5210, R124 ;  /* 0x000052101b1b7816 */ /* 0x000fe4000000007c */
[----:B------:R-:W-:Y:S01]  /*4b320*/  SHF.R.U32.HI R5, RZ, 0x8, R249 ;  /* 0x00000008ff057819 */ /* 0x000fe200000116f9 */
[----:B------:R-:W1:Y:S01]  /*4b330*/  LDC R90, c[0x0][0x248] ;  /* 0x00009200ff5a7b82 */ /* 0x000e620000000800 */
[----:B------:R-:W-:Y:S02]  /*4b340*/  PRMT R18, R150, 0x3340, R18 ;  /* 0x0000334096127816 */ /* 0x000fe40000000012 */
[----:B------:R-:W-:-:S02]  /*4b350*/  PRMT R210, R210, 0x3340, R1 ;  /* 0x00003340d2d27816 */ /* 0x000fc40000000001 */
[----:B----4-:R-:W-:Y:S02]  /*4b360*/  PRMT R153, R31, 0x5410, R29 ;  /* 0x000054101f997816 */ /* 0x010fe4000000001d */
[----:B------:R-:W-:Y:S01]  /*4b370*/  PRMT R106, R102, 0x3340, R106 ;  /* 0x00003340666a7816 */ /* 0x000fe2000000006a */
[----:B------:R-:W4:Y:S01]  /*4b380*/  LDC R29, c[0x0][0x244] ;  /* 0x00009100ff1d7b82 */ /* 0x000f220000000800 */
[----:B------:R-:W-:Y:S01]  /*4b390*/  LOP3.LUT R55, R225, 0xffff, RZ, 0xc0, !PT ;  /* 0x0000ffffe1377812 */ /* 0x000fe200078ec0ff */
[----:B------:R1:W-:Y:S01]  /*4b3a0*/  STSM.16.M88.4 [R0], R24 ;  /* 0x0000001800007844 */ /* 0x0003e20000000200 */
[----:B------:R-:W-:Y:S01]  /*4b3b0*/  LOP3.LUT R102, R140, 0xffff, RZ, 0xc0, !PT ;  /* 0x0000ffff8c667812 */ /* 0x000fe200078ec0ff */
[----:B------:R-:W-:Y:S01]  /*4b3c0*/  IMAD.MOV.U32 R225, RZ, RZ, R171 ;  /* 0x000000ffffe17224 */ /* 0x000fe200078e00ab */
[----:B------:R-:W-:-:S03]  /*4b3d0*/  LOP3.LUT R5, R5, 0xffff, RZ, 0xc0, !PT ;  /* 0x0000ffff05057812 */ /* 0x000fc600078ec0ff */
[----:B------:R-:W-:Y:S01]  /*4b3e0*/  BAR.SYNC.DEFER_BLOCKING 0x0 ;  /* 0x0000000000007b1d */ /* 0x000fe20000010000 */
[----:B------:R-:W-:Y:S02]  /*4b3f0*/  PRMT R16, R39, 0x3340, R16 ;  /* 0x0000334027107816 */ /* 0x000fe40000000010 */
[----:B------:R-:W-:Y:S02]  /*4b400*/  PRMT R212, R212, 0x3340, R1 ;  /* 0x00003340d4d47816 */ /* 0x000fe40000000001 */
[----:B------:R-:W-:-:S03]  /*4b410*/  PRMT R171, R18, 0x5410, R210 ;  /* 0x0000541012ab7816 */ /* 0x000fc600000000d2 */
[----:B------:R-:W1:Y:S01]  /*4b420*/  LDC R119, c[0x0][0x248] ;  /* 0x00009200ff777b82 */ /* 0x000e620000000800 */
[----:B------:R-:W-:Y:S02]  /*4b430*/  PRMT R43, R43, 0x3340, R47 ;  /* 0x000033402b2b7816 */ /* 0x000fe4000000002f */
[----:B------:R-:W-:Y:S02]  /*4b440*/  LOP3.LUT R149, R149, 0xffff, RZ, 0xc0, !PT ;  /* 0x0000ffff95957812 */ /* 0x000fe400078ec0ff */
[----:B------:R-:W-:Y:S02]  /*4b450*/  LOP3.LUT R174, R14, 0xffff, RZ, 0xc0, !PT ;  /* 0x0000ffff0eae7812 */ /* 0x000fe400078ec0ff */
[----:B------:R-:W-:Y:S01]  /*4b460*/  LOP3.LUT R47, R229, 0xffff, RZ, 0xc0, !PT ;  /* 0x0000ffffe52f7812 */ /* 0x000fe200078ec0ff */
[----:B------:R-:W0:Y:S01]  /*4b470*/  LDC R18, c[0x0][0x244] ;  /* 0x00009100ff127b82 */ /* 0x000e220000000800 */
[----:B------:R-:W-:Y:S01]  /*4b480*/  PRMT R102, R102, 0x3340, R5 ;  /* 0x0000334066667816 */ /* 0x000fe20000000005 */
[----:B------:R-:W-:Y:S01]  /*4b490*/  IMAD.MOV.U32 R229, RZ, RZ, R177 ;  /* 0x000000ffffe57224 */ /* 0x000fe200078e00b1 */
[----:B--2---:R-:W-:-:S02]  /*4b4a0*/  PRMT R151, R84, 0x3340, R95 ;  /* 0x0000334054977816 */ /* 0x004fc4000000005f */
[----:B------:R-:W-:Y:S02]  /*4b4b0*/  SHF.R.U32.HI R5, RZ, 0x8, R136 ;  /* 0x00000008ff057819 */ /* 0x000fe40000011688 */
[----:B------:R-:W-:Y:S01]  /*4b4c0*/  SHF.R.U32.HI R95, RZ, 0x8, R132 ;  /* 0x00000008ff5f7819 */ /* 0x000fe20000011684 */
[----:B------:R-:W2:Y:S01]  /*4b4d0*/  LDC R124, c[0x0][0x248] ;  /* 0x00009200ff7c7b82 */ /* 0x000ea20000000800 */
[----:B------:R-:W-:Y:S01]  /*4b4e0*/  PRMT R177, R16, 0x5410, R212 ;  /* 0x0000541010b17816 */ /* 0x000fe200000000d4 */
[----:B------:R-:W2:Y:S01]  /*4b4f0*/  LDS.128 R64, [R2] ;  /* 0x0000000002407984 */ /* 0x000ea20000000c00 */
[----:B------:R-:W-:Y:S02]  /*4b500*/  PRMT R174, R149, 0x3340, R174 ;  /* 0x0000334095ae7816 */ /* 0x000fe400000000ae */
[----:B------:R-:W-:Y:S02]  /*4b510*/  LOP3.LUT R75, R223, 0xffff, RZ, 0xc0, !PT ;  /* 0x0000ffffdf4b7812 */ /* 0x000fe400078ec0ff */
[----:B------:R-:W-:Y:S01]  /*4b520*/  LOP3.LUT R149, R222, 0xffff, RZ, 0xc0, !PT ;  /* 0x0000ffffde957812 */ /* 0x000fe200078ec0ff */
[----:B------:R-:W3:Y:S01]  /*4b530*/  LDC R16, c[0x0][0x244] ;  /* 0x00009100ff107b82 */ /* 0x000ee20000000800 */
[----:B------:R-:W-:-:S02]  /*4b540*/  LOP3.LUT R13, R13, 0xffff, RZ, 0xc0, !PT ;  /* 0x0000ffff0d0d7812 */ /* 0x000fc400078ec0ff */
[----:B------:R-:W-:Y:S02]  /*4b550*/  LOP3.LUT R5, R5, 0xffff, RZ, 0xc0, !PT ;  /* 0x0000ffff05057812 */ /* 0x000fe400078ec0ff */
[----:B------:R-:W-:-:S03]  /*4b560*/  LOP3.LUT R95, R95, 0xffff, RZ, 0xc0, !PT ;  /* 0x0000ffff5f5f7812 */ /* 0x000fc600078ec0ff */
[----:B------:R-:W1:Y:S01]  /*4b570*/  LDC.64 R222, c[0x0][0x228] ;  /* 0x00008a00ffde7b82 */ /* 0x000e620000000a00 */
[----:B------:R-:W-:Y:S02]  /*4b580*/  LOP3.LUT R208, R208, 0xffff, RZ, 0xc0, !PT ;  /* 0x0000ffffd0d07812 */ /* 0x000fe400078ec0ff */
[----:B------:R-:W-:Y:S02]  /*4b590*/  PRMT R84, R13, 0x3340, R1 ;  /* 0x000033400d547816 */ /* 0x000fe40000000001 */
[----:B------:R-:W-:Y:S02]  /*4b5a0*/  PRMT R95, R95, 0x3340, R5 ;  /* 0x000033405f5f7816 */ /* 0x000fe40000000005 */
[----:B------:R-:W-:Y:S01]  /*4b5b0*/  LOP3.LUT R51, R59, 0xffff, RZ, 0xc0, !PT ;  /* 0x0000ffff3b337812 */ /* 0x000fe200078ec0ff */
[----:B------:R-:W2:Y:S01]  /*4b5c0*/  LDC R5, c[0x0][0x244] ;  /* 0x00009100ff057b82 */ /* 0x000ea20000000800 */
[----:B------:R-:W-:Y:S02]  /*4b5d0*/  LOP3.LUT R224, R224, 0xffff, RZ, 0xc0, !PT ;  /* 0x0000ffffe0e07812 */ /* 0x000fe400078ec0ff */
[----:B------:R-:W-:-:S02]  /*4b5e0*/  PRMT R208, R208, 0x3340, R1 ;  /* 0x00003340d0d07816 */ /* 0x000fc40000000001 */
[----:B------:R-:W-:-:S03]  /*4b5f0*/  PRMT R105, R105, 0x3340, R1 ;  /* 0x0000334069697816 */ /* 0x000fc60000000001 */
[----:B------:R-:W2:Y:S01]  /*4b600*/  LDC.64 R12, c[0x0][0x220] ;  /* 0x00008800ff0c7b82 */ /* 0x000ea20000000a00 */
[----:B------:R-:W-:Y:S01]  /*4b610*/  PRMT R51, R51, 0x3340, R224 ;  /* 0x0000334033337816 */ /* 0x000fe200000000e0 */
[----:B------:R-:W-:Y:S01]  /*4b620*/  IMAD.MOV.U32 R224, RZ, RZ, R170 ;  /* 0x000000ffffe07224 */ /* 0x000fe200078e00aa */
[----:B------:R-:W-:Y:S02]  /*4b630*/  PRMT R170, R20, 0x5410, R208 ;  /* 0x0000541014aa7816 */ /* 0x000fe400000000d0 */
[----:B------:R-:W-:Y:S01]  /*4b640*/  PRMT R20, R3, 0x5410, R105 ;  /* 0x0000541003147816 */ /* 0x000fe20000000069 */
[----:B----4-:R-:W-:Y:S01]  /*4b650*/  IMAD R3, R234, R29, RZ ;  /* 0x0000001dea037224 */ /* 0x010fe200078e02ff */
[----:B------:R-:W-:Y:S02]  /*4b660*/  LOP3.LUT R122, R122, 0xffff, RZ, 0xc0, !PT ;  /* 0x0000ffff7a7a7812 */ /* 0x000fe400078ec0ff */
[----:B------:R-:W-:Y:S01]  /*4b670*/  LOP3.LUT R244, R244, 0xffff, RZ, 0xc0, !PT ;  /* 0x0000fffff4f47812 */ /* 0x000fe200078ec0ff */
[----:B0-----:R-:W-:Y:S01]  /*4b680*/  IMAD R29, R18, 0x80, R3 ;  /* 0x00000080121d7824 */ /* 0x001fe200078e0203 */
[----:B------:R-:W-:Y:S01]  /*4b690*/  LOP3.LUT R39, R42, 0xffff, RZ, 0xc0, !PT ;  /* 0x0000ffff2a277812 */ /* 0x000fe200078ec0ff */
[----:B-1----:R-:W-:Y:S01]  /*4b6a0*/  IMAD.MOV.U32 R31, RZ, RZ, R223 ;  /* 0x000000ffff1f7224 */ /* 0x002fe200078e00df */
[----:B------:R-:W-:Y:S01]  /*4b6b0*/  PRMT R14, R122, 0x3340, R244 ;  /* 0x000033407a0e7816 */ /* 0x000fe200000000f4 */
[----:B---3--:R-:W-:Y:S01]  /*4b6c0*/  IMAD R16, R16, 0x80, R29 ;  /* 0x0000008010107824 */ /* 0x008fe200078e021d */
[----:B------:R-:W-:Y:S01]  /*4b6d0*/  IADD3 R10, P1, R29, R10, RZ ;  /* 0x0000000a1d0a7210 */ /* 0x000fe20007f3e0ff */
[----:B------:R-:W0:Y:S01]  /*4b6e0*/  LDC R132, c[0x0][0x248] ;  /* 0x00009200ff847b82 */ /* 0x000e220000000800 */
[----:B------:R-:W-:Y:S01]  /*4b6f0*/  PRMT R114, R14, 0x5410, R114 ;  /* 0x000054100e727816 */ /* 0x000fe20000000072 */
[----:B------:R-:W-:Y:S01]  /*4b700*/  VIADD R14, R4, 0x7f ;  /* 0x0000007f040e7836 */ /* 0x000fe20000000000 */
[----:B------:R-:W-:-:S04]  /*4b710*/  IADD3 R8, P2, R16, R8, RZ ;  /* 0x0000000810087210 */ /* 0x000fc80007f5e0ff */
[----:B------:R-:W-:Y:S01]  /*4b720*/  ISETP.GE.AND P4, PT, R14, R31, PT ;  /* 0x0000001f0e00720c */ /* 0x000fe20003f86270 */
[----:B--2---:R-:W-:Y:S01]  /*4b730*/  IMAD R14, R5, 0x80, R16 ;  /* 0x00000080050e7824 */ /* 0x004fe200078e0210 */
[C---:B------:R-:W-:Y:S01]  /*4b740*/  IADD3 R18, P0, R3.reuse, R12, RZ ;  /* 0x0000000c03127210 */ /* 0x040fe20007f1e0ff */
[----:B------:R-:W1:Y:S01]  /*4b750*/  LDC R140, c[0x0][0x248] ;  /* 0x00009200ff8c7b82 */ /* 0x000e620000000800 */
[----:B------:R-:W-:Y:S02]  /*4b760*/  LEA.HI.X.SX32 R5, R16, R9, 0x1, P2 ;  /* 0x0000000910057211 */ /* 0x000fe400010f0eff */
[----:B------:R-:W-:Y:S02]  /*4b770*/  LOP3.LUT R9, R28, 0xffff, RZ, 0xc0, !PT ;  /* 0x0000ffff1c097812 */ /* 0x000fe400078ec0ff */
[----:B------:R-:W-:Y:S02]  /*4b780*/  LOP3.LUT R12, R30, 0xffff, RZ, 0xc0, !PT ;  /* 0x0000ffff1e0c7812 */ /* 0x000fe400078ec0ff */
[----:B------:R-:W-:Y:S01]  /*4b790*/  LEA.HI.X.SX32 R13, R3, R13, 0x1, P0 ;  /* 0x0000000d030d7211 */ /* 0x000fe200000f0eff */
[----:B------:R-:W2:Y:S01]  /*4b7a0*/  LDC R16, c[0x0][0x248] ;  /* 0x00009200ff107b82 */ /* 0x000ea20000000800 */
[----:B------:R-:W-:-:S02]  /*4b7b0*/  LEA.HI.X.SX32 R3, R29, R11, 0x1, P1 ;  /* 0x0000000b1d037211 */ /* 0x000fc400008f0eff */
[----:B------:R-:W-:Y:S02]  /*4b7c0*/  PRMT R28, R76, 0x4210, R92 ;  /* 0x000042104c1c7816 */ /* 0x000fe4000000005c */
[----:B------:R-:W-:Y:S02]  /*4b7d0*/  PRMT R29, R89, 0x4210, R94 ;  /* 0x00004210591d7816 */ /* 0x000fe4000000005e */
[----:B------:R-:W-:Y:S01]  /*4b7e0*/  PRMT R30, R91, 0x4210, R9 ;  /* 0x000042105b1e7816 */ /* 0x000fe20000000009 */
[----:B------:R-:W3:Y:S01]  /*4b7f0*/  LDC R11, c[0x0][0x22c] ;  /* 0x00008b00ff0b7b82 */ /* 0x000ee20000000800 */
[----:B------:R-:W-:-:S07]  /*4b800*/  PRMT R31, R93, 0x4210, R12 ;  /* 0x000042105d1f7816 */ /* 0x000fce000000000c */
[----:B------:R-:W-:Y:S01]  /*4b810*/  BAR.SYNC.DEFER_BLOCKING 0x0 ;  /* 0x0000000000007b1d */ /* 0x000fe20000010000 */
[----:B------:R-:W-:Y:S02]  /*4b820*/  LOP3.LUT R46, R46, 0xffff, RZ, 0xc0, !PT ;  /* 0x0000ffff2e2e7812 */ /* 0x000fe400078ec0ff */
[----:B------:R-:W-:Y:S02]  /*4b830*/  LOP3.LUT R218, R218, 0xffff, RZ, 0xc0, !PT ;  /* 0x0000ffffdada7812 */ /* 0x000fe400078ec0ff */
[----:B------:R-:W-:-:S03]  /*4b840*/  PRMT R39, R39, 0x3340, R46 ;  /* 0x0000334027277816 */ /* 0x000fc6000000002e */
[----:B------:R-:W4:Y:S01]  /*4b850*/  LDC R76, c[0x0][0x248] ;  /* 0x00009200ff4c7b82 */ /* 0x000f220000000800 */
[----:B------:R-:W-:Y:S02]  /*4b860*/  LOP3.LUT R46, R147, 0xffff, RZ, 0xc0, !PT ;  /* 0x0000ffff932e7812 */ /* 0x000fe400078ec0ff */
[----:B------:R-:W-:Y:S02]  /*4b870*/  LOP3.LUT R109, R109, 0xffff, RZ, 0xc0, !PT ;  /* 0x0000ffff6d6d7812 */ /* 0x000fe400078ec0ff */
[----:B------:R-:W-:Y:S02]  /*4b880*/  PRMT R46, R46, 0x3340, R218 ;  /* 0x000033402e2e7816 */ /* 0x000fe400000000da */
[----:B------:R-:W-:Y:S01]  /*4b890*/  LOP3.LUT R59, R194, 0xffff, RZ, 0xc0, !PT ;  /* 0x0000ffffc23b7812 */ /* 0x000fe200078ec0ff */
[----:B------:R-:W0:Y:S01]  /*4b8a0*/  LDC R89, c[0x0][0x248] ;  /* 0x00009200ff597b82 */ /* 0x000e220000000800 */
[----:B------:R-:W-:Y:S02]  /*4b8b0*/  LOP3.LUT R221, R221, 0xffff, RZ, 0xc0, !PT ;  /* 0x0000ffffdddd7812 */ /* 0x000fe400078ec0ff */
[----:B------:R-:W-:-:S02]  /*4b8c0*/  LOP3.LUT R128, R128, 0xffff, RZ, 0xc0, !PT ;  /* 0x0000ffff80807812 */ /* 0x000fc400078ec0ff */
[----:B------:R-:W-:Y:S02]  /*4b8d0*/  LOP3.LUT R130, R130, 0xffff, RZ, 0xc0, !PT ;  /* 0x0000ffff82827812 */ /* 0x000fe400078ec0ff */
[----:B------:R-:W-:Y:S01]  /*4b8e0*/  LOP3.LUT R139, R139, 0xffff, RZ, 0xc0, !PT ;  /* 0x0000ffff8b8b7812 */ /* 0x000fe200078ec0ff */
[----:B------:R-:W1:Y:S01]  /*4b8f0*/  LDC R91, c[0x0][0x248] ;  /* 0x00009200ff5b7b82 */ /* 0x000e620000000800 */
[----:B------:R2:W-:Y:S01]  /*4b900*/  STSM.16.M88.4 [R0], R28 ;  /* 0x0000001c00007844 */ /* 0x0005e20000000200 */
[----:B------:R-:W-:Y:S01]  /*4b910*/  IMAD.MOV.U32 R218, RZ, RZ, R179 ;  /* 0x000000ffffda7224 */ /* 0x000fe200078e00b3 */
[----:B------:R-:W-:Y:S02]  /*4b920*/  LOP3.LUT R179, R113, 0xffff, RZ, 0xc0, !PT ;  /* 0x0000ffff71b37812 */ /* 0x000fe400078ec0ff */
[----:B------:R-:W-:Y:S02]  /*4b930*/  LOP3.LUT R147, R188, 0xffff, RZ, 0xc0, !PT ;  /* 0x0000ffffbc937812 */ /* 0x000fe400078ec0ff */
[----:B------:R-:W-:Y:S01]  /*4b940*/  PRMT R179, R109, 0x3340, R179 ;  /* 0x000033406db37816 */ /* 0x000fe200000000b3 */
[----:B------:R-:W1:Y:S01]  /*4b950*/  LDC R93, c[0x0][0x248] ;  /* 0x00009200ff5d7b82 */ /* 0x000e620000000800 */
[----:B------:R-:W-:-:S02]  /*4b960*/  LOP3.LUT R109, R133, 0xffff, RZ, 0xc0, !PT ;  /* 0x0000ffff856d7812 */ /* 0x000fc400078ec0ff */
[--C-:B------:R-:W-:Y:S02]  /*4b970*/  PRMT R59, R59, 0x3340, R1.reuse ;  /* 0x000033403b3b7816 */ /* 0x100fe40000000001 */
[--C-:B------:R-:W-:Y:S02]  /*4b980*/  PRMT R35, R221, 0x3340, R1.reuse ;  /* 0x00003340dd237816 */ /* 0x100fe40000000001 */
[----:B------:R-:W-:Y:S01]  /*4b990*/  PRMT R147, R147, 0x3340, R1 ;  /* 0x0000334093937816 */ /* 0x000fe20000000001 */
[----:B------:R-:W1:Y:S01]  /*4b9a0*/  LDC R194, c[0x0][0x248] ;  /* 0x00009200ffc27b82 */ /* 0x000e620000000800 */
[----:B------:R-:W-:Y:S02]  /*4b9b0*/  LOP3.LUT R167, R186, 0xffff, RZ, 0xc0, !PT ;  /* 0x0000ffffbaa77812 */ /* 0x000fe400078ec0ff */
[----:B------:R-:W-:Y:S02]  /*4b9c0*/  PRMT R186, R128, 0x3340, R130 ;  /* 0x0000334080ba7816 */ /* 0x000fe40000000082 */
[----:B------:R-:W-:-:S02]  /*4b9d0*/  PRMT R109, R109, 0x3340, R139 ;  /* 0x000033406d6d7816 */ /* 0x000fc4000000008b */
[----:B------:R-:W-:Y:S01]  /*4b9e0*/  PRMT R139, R60, 0x5410, R59 ;  /* 0x000054103c8b7816 */ /* 0x000fe2000000003b */
[----:B------:R-:W1:Y:S01]  /*4b9f0*/  LDC R208, c[0x0][0x248] ;  /* 0x00009200ffd07b82 */ /* 0x000e620000000800 */
[----:B------:R-:W-:Y:S02]  /*4ba00*/  PRMT R128, R61, 0x5410, R35 ;  /* 0x000054103d807816 */ /* 0x000fe40000000023 */
[----:B------:R-:W-:-:S05]  /*4ba10*/  PRMT R130, R63, 0x5410, R147 ;  /* 0x000054103f827816 */ /* 0x000fca0000000093 */
[----:B------:R-:W-:Y:S01]  /*4ba20*/  BAR.SYNC.DEFER_BLOCKING 0x0 ;  /* 0x0000000000007b1d */ /* 0x000fe20000010000 */
[----:B------:R-:W-:Y:S02]  /*4ba30*/  LOP3.LUT R156, R156, 0xffff, RZ, 0xc0, !PT ;  /* 0x0000ffff9c9c7812 */ /* 0x000fe400078ec0ff */
[----:B------:R-:W-:Y:S02]  /*4ba40*/  LOP3.LUT R158, R158, 0xffff, RZ, 0xc0, !PT ;  /* 0x0000ffff9e9e7812 */ /* 0x000fe400078ec0ff */
[----:B------:R-:W-:-:S03]  /*4ba50*/  PRMT R165, R165, 0x3340, R1 ;  /* 0x00003340a5a57816 */ /* 0x000fc60000000001 */
[----:B------:R-:W1:Y:S01]  /*4ba60*/  LDC R210, c[0x0][0x248] ;  /* 0x00009200ffd27b82 */ /* 0x000e620000000800 */
[--C-:B------:R-:W-:Y:S02]  /*4ba70*/  PRMT R86, R156, 0x3340, R1.reuse ;  /* 0x000033409c567816 */ /* 0x100fe40000000001 */
[----:B------:R-:W-:Y:S02]  /*4ba80*/  PRMT R158, R158, 0x3340, R1 ;  /* 0x000033409e9e7816 */ /* 0x000fe40000000001 */
[----:B------:R-:W-:Y:S02]  /*4ba90*/  PRMT R24, R159, 0x5210, R92 ;  /* 0x000052109f187816 */ /* 0x000fe4000000005c */
        /* <DEDUP_REMOVED lines=8> */
[----:B------:R-:W-:Y:S02]  /*4bb20*/  PRMT R165, R6, 0x5410, R165 ;  /* 0x0000541006a57816 */ /* 0x000fe400000000a5 */
[----:B------:R-:W-:Y:S02]  /*4bb30*/  PRMT R86, R151, 0x5410, R86 ;  /* 0x0000541097567816 */ /* 0x000fe40000000056 */
[----:B------:R-:W-:Y:S02]  /*4bb40*/  PRMT R85, R85, 0x5410, R158 ;  /* 0x0000541055557816 */ /* 0x000fe4000000009e */
[----:B------:R-:W-:-:S02]  /*4bb50*/  LOP3.LUT R138, R138, 0xffff, RZ, 0xc0, !PT ;  /* 0x0000ffff8a8a7812 */ /* 0x000fc400078ec0ff */
[----:B------:R-:W-:Y:S02]  /*4bb60*/  PRMT R55, R55, 0x3340, R1 ;  /* 0x0000334037377816 */ /* 0x000fe40000000001 */
[----:B------:R-:W-:Y:S02]  /*4bb70*/  LOP3.LUT R7, R7, 0xffff, RZ, 0xc0, !PT ;  /* 0x0000ffff07077812 */ /* 0x000fe400078ec0ff */
[----:B--2---:R-:W-:Y:S02]  /*4bb80*/  PRMT R28, R99, 0x4210, R96 ;  /* 0x00004210631c7816 */ /* 0x004fe40000000060 */
[----:B------:R-:W-:Y:S02]  /*4bb90*/  PRMT R30, R21, 0x4210, R32 ;  /* 0x00004210151e7816 */ /* 0x000fe40000000020 */
[----:B------:R-:W-:Y:S02]  /*4bba0*/  PRMT R31, R23, 0x4210, R34 ;  /* 0x00004210171f7816 */ /* 0x000fe40000000022 */
[----:B------:R-:W-:-:S02]  /*4bbb0*/  LOP3.LUT R148, R148, 0xffff, RZ, 0xc0, !PT ;  /* 0x0000ffff94947812 */ /* 0x000fc400078ec0ff */
[----:B------:R-:W-:Y:S02]  /*4bbc0*/  LOP3.LUT R22, R22, 0xffff, RZ, 0xc0, !PT ;  /* 0x0000ffff16167812 */ /* 0x000fe400078ec0ff */
[----:B------:R-:W-:Y:S02]  /*4bbd0*/  LOP3.LUT R184, R184, 0xffff, RZ, 0xc0, !PT ;  /* 0x0000ffffb8b87812 */ /* 0x000fe400078ec0ff */
        /* <DEDUP_REMOVED lines=21> */
[----:B------:R-:W-:-:S02]  /*4bd30*/  SHF.R.U32.HI R79, RZ, 0x8, R172 ;  /* 0x00000008ff4f7819 */ /* 0x000fc400000116ac */
        /* <DEDUP_REMOVED lines=18> */
[----:B------:R-:W-:Y:S01]  /*4be60*/  LOP3.LUT R248, R248, 0xffff, RZ, 0xc0, !PT ;  /* 0x0000fffff8f87812 */ /* 0x000fe200078ec0ff */
[----:B------:R-:W-:Y:S01]  /*4be70*/  IMAD.MOV.U32 R221, RZ, RZ, R229 ;  /* 0x000000ffffdd7224 */ /* 0x000fe200078e00e5 */
[----:B------:R-:W-:Y:S01]  /*4be80*/  PRMT R25, R165, 0x5210, R94 ;  /* 0x00005210a5197816 */ /* 0x000fe2000000005e */
[----:B------:R-:W-:Y:S01]  /*4be90*/  IMAD.MOV.U32 R223, RZ, RZ, R218 ;  /* 0x000000ffffdf7224 */ /* 0x000fe200078e00da */
[----:B------:R-:W-:Y:S01]  /*4bea0*/  PRMT R26, R86, 0x5210, R9 ;  /* 0x00005210561a7816 */ /* 0x000fe20000000009 */
[----:B------:R-:W2:Y:S01]  /*4beb0*/  LDC R35, c[0x0][0x248] ;  /* 0x00009200ff237b82 */ /* 0x000ea20000000800 */
[----:B------:R-:W-:-:S07]  /*4bec0*/  PRMT R27, R85, 0x5210, R12 ;  /* 0x00005210551b7816 */ /* 0x000fce000000000c */
[----:B------:R-:W-:Y:S01]  /*4bed0*/  BAR.SYNC.DEFER_BLOCKING 0x0 ;  /* 0x0000000000007b1d */ /* 0x000fe20000010000 */
[----:B------:R-:W-:Y:S01]  /*4bee0*/  PRMT R41, R41, 0x3340, R220 ;  /* 0x0000334029297816 */ /* 0x000fe200000000dc */
[----:B------:R-:W-:Y:S01]  /*4bef0*/  IMAD.MOV.U32 R220, RZ, RZ, R181 ;  /* 0x000000ffffdc7224 */ /* 0x000fe200078e00b5 */
[----:B------:R-:W-:Y:S02]  /*4bf00*/  LOP3.LUT R181, R116, 0xffff, RZ, 0xc0, !PT ;  /* 0x0000ffff74b57812 */ /* 0x000fe400078ec0ff */
[----:B------:R-:W-:Y:S01]  /*4bf10*/  PRMT R116, R108, 0x3340, R1 ;  /* 0x000033406c747816 */ /* 0x000fe20000000001 */
[----:B------:R-:W-:Y:S01]  /*4bf20*/  IMAD.MOV.U32 R192, RZ, RZ, R173 ;  /* 0x000000ffffc07224 */ /* 0x000fe200078e00ad */
[----:B------:R-:W-:Y:S01]  /*4bf30*/  PRMT R57, R57, 0x3340, R1 ;  /* 0x0000334039397816 */ /* 0x000fe20000000001 */
[----:B------:R-:W4:Y:S01]  /*4bf40*/  LDC R12, c[0x0][0x22c] ;  /* 0x00008b00ff0c7b82 */ /* 0x000f220000000800 */
[----:B------:R-:W-:Y:S02]  /*4bf50*/  PRMT R58, R58, 0x3340, R228 ;  /* 0x000033403a3a7816 */ /* 0x000fe400000000e4 */
[----:B------:R-:W-:-:S02]  /*4bf60*/  PRMT R136, R56, 0x5410, R55 ;  /* 0x0000541038887816 */ /* 0x000fc40000000037 */
[----:B------:R-:W-:Y:S02]  /*4bf70*/  PRMT R81, R7, 0x3340, R1 ;  /* 0x0000334007517816 */ /* 0x000fe40000000001 */
[----:B------:R-:W-:Y:S01]  /*4bf80*/  LOP3.LUT R9, R98, 0xffff, RZ, 0xc0, !PT ;  /* 0x0000ffff62097812 */ /* 0x000fe200078ec0ff */
[----:B------:R-:W3:Y:S01]  /*4bf90*/  LDC.64 R6, c[0x0][0x220] ;  /* 0x00008800ff067b82 */ /* 0x000ee20000000a00 */
[----:B------:R0:W-:Y:S01]  /*4bfa0*/  STSM.16.M88.4 [R0], R24 ;  /* 0x0000001800007844 */ /* 0x0001e20000000200 */
[----:B------:R-:W-:-:S06]  /*4bfb0*/  LOP3.LUT R108, R134, 0xffff, RZ, 0xc0, !PT ;  /* 0x0000ffff866c7812 */ /* 0x000fcc00078ec0ff */
[----:B------:R-:W1:Y:S01]  /*4bfc0*/  LDC R92, c[0x0][0x248] ;  /* 0x00009200ff5c7b82 */ /* 0x000e620000000800 */
[----:B------:R-:W-:Y:S02]  /*4bfd0*/  PRMT R108, R108, 0x3340, R138 ;  /* 0x000033406c6c7816 */ /* 0x000fe4000000008a */
[----:B------:R-:W-:-:S05]  /*4bfe0*/  PRMT R138, R58, 0x5410, R57 ;  /* 0x000054103a8a7816 */ /* 0x000fca0000000039 */
[----:B------:R-:W-:Y:S01]  /*4bff0*/  BAR.SYNC.DEFER_BLOCKING 0x0 ;  /* 0x0000000000007b1d */ /* 0x000fe20000010000 */
[----:B------:R-:W-:Y:S02]  /*4c000*/  PRMT R29, R100, 0x4210, R9 ;  /* 0x00004210641d7816 */ /* 0x000fe40000000009 */
[----:B------:R-:W-:Y:S02]  /*4c010*/  PRMT R173, R148, 0x3340, R22 ;  /* 0x0000334094ad7816 */ /* 0x000fe40000000016 */
[----:B------:R-:W-:-:S03]  /*4c020*/  PRMT R156, R184, 0x3340, R1 ;  /* 0x00003340b89c7816 */ /* 0x000fc60000000001 */
[----:B------:R-:W1:Y:S01]  /*4c030*/  LDC R99, c[0x0][0x248] ;  /* 0x00009200ff637b82 */ /* 0x000e620000000800 */
[----:B---3--:R-:W-:Y:S02]  /*4c040*/  IADD3 R6, P3, R14, R6, RZ ;  /* 0x000000060e067210 */ /* 0x008fe40007f7e0ff */
[----:B------:R-:W-:Y:S02]  /*4c050*/  PRMT R104, R104, 0x3340, R240 ;  /* 0x0000334068687816 */ /* 0x000fe400000000f0 */
[----:B------:R-:W-:Y:S02]  /*4c060*/  PRMT R17, R17, 0x3340, R1 ;  /* 0x0000334011117816 */ /* 0x000fe40000000001 */
[----:B------:R-:W-:Y:S01]  /*4c070*/  PRMT R48, R48, 0x3340, R53 ;  /* 0x0000334030307816 */ /* 0x000fe20000000035 */
[----:B------:R-:W3:Y:S01]  /*4c080*/  LDC R133, c[0x0][0x248] ;  /* 0x00009200ff857b82 */ /* 0x000ee20000000800 */
[----:B------:R-:W-:Y:S02]  /*4c090*/  PRMT R50, R231, 0x3340, R1 ;  /* 0x00003340e7327816 */ /* 0x000fe40000000001 */
[----:B------:R-:W-:-:S02]  /*4c0a0*/  PRMT R101, R101, 0x3340, R137 ;  /* 0x0000334065657816 */ /* 0x000fc40000000089 */
[----:B------:R-:W-:Y:S02]  /*4c0b0*/  PRMT R45, R45, 0x3340, R216 ;  /* 0x000033402d2d7816 */ /* 0x000fe400000000d8 */
[----:B------:R-:W-:Y:S01]  /*4c0c0*/  PRMT R150, R83, 0x3340, R150 ;  /* 0x0000334053967816 */ /* 0x000fe20000000096 */
[----:B------:R-:W3:Y:S01]  /*4c0d0*/  LDC R135, c[0x0][0x248] ;  /* 0x00009200ff877b82 */ /* 0x000ee20000000800 */
[----:B------:R-:W3:Y:S07]  /*4c0e0*/  LDS.128 R56, [R2] ;  /* 0x0000000002387984 */ /* 0x000eee0000000c00 */
[----:B------:R-:W-:Y:S01]  /*4c0f0*/  BAR.SYNC.DEFER_BLOCKING 0x0 ;  /* 0x0000000000007b1d */ /* 0x000fe20000010000 */
[----:B------:R-:W-:Y:S01]  /*4c100*/  LEA.HI.X.SX32 R7, R14, R7, 0x1, P3 ;  /* 0x000000070e077211 */ /* 0x000fe200018f0eff */
[----:B------:R-:W-:Y:S01]  /*4c110*/  VIADD R14, R4, 0x1 ;  /* 0x00000001040e7836 */ /* 0x000fe20000000000 */
[----:B------:R-:W-:-:S02]  /*4c120*/  LOP3.LUT R22, R19, 0xffff, RZ, 0xc0, !PT ;  /* 0x0000ffff13167812 */ /* 0x000fc400078ec0ff */
[----:B------:R-:W-:-:S03]  /*4c130*/  PRMT R19, R127, 0x3340, R129 ;  /* 0x000033407f137816 */ /* 0x000fc60000000081 */
[----:B------:R-:W3:Y:S01]  /*4c140*/  LDC R147, c[0x0][0x248] ;  /* 0x00009200ff937b82 */ /* 0x000ee20000000800 */
[----:B------:R-:W-:Y:S02]  /*4c150*/  ISETP.GE.AND P2, PT, R14, R11, PT ;  /* 0x0000000b0e00720c */ /* 0x000fe40003f46270 */
[----:B------:R-:W-:Y:S02]  /*4c160*/  PRMT R122, R104, 0x5410, R156 ;  /* 0x00005410687a7816 */ /* 0x000fe4000000009c */
[----:B------:R-:W-:-:S03]  /*4c170*/  PRMT R148, R145, 0x3340, R230 ;  /* 0x0000334091947816 */ /* 0x000fc600000000e6 */
[----:B------:R-:W2:Y:S01]  /*4c180*/  LDC R11, c[0x0][0x248] ;  /* 0x00009200ff0b7b82 */ /* 0x000ea20000000800 */
[----:B------:R-:W-:Y:S01]  /*4c190*/  PRMT R149, R146, 0x3340, R149 ;  /* 0x0000334092957816 */ /* 0x000fe20000000095 */
[----:B------:R-:W-:Y:S01]  /*4c1a0*/  IMAD.MOV.U32 R202, RZ, RZ, R183 ;  /* 0x000000ffffca7224 */ /* 0x000fe200078e00b7 */
[----:B------:R-:W-:Y:S02]  /*4c1b0*/  PRMT R110, R110, 0x3340, R131 ;  /* 0x000033406e6e7816 */ /* 0x000fe40000000083 */
[----:B------:R-:W-:Y:S02]  /*4c1c0*/  LOP3.LUT R79, R79, 0xffff, RZ, 0xc0, !PT ;  /* 0x0000ffff4f4f7812 */ /* 0x000fe400078ec0ff */
[----:B------:R-:W-:Y:S01]  /*4c1d0*/  PRMT R82, R82, 0x3340, R1 ;  /* 0x0000334052527816 */ /* 0x000fe20000000001 */
[----:B0-----:R-:W0:Y:S01]  /*4c1e0*/  LDC R24, c[0x0][0x248] ;  /* 0x00009200ff187b82 */ /* 0x001e220000000800 */
[----:B------:R-:W-:Y:S01]  /*4c1f0*/  STSM.16.M88.4 [R0], R28 ;  /* 0x0000001c00007844 */ /* 0x000fe20000000200 */
[----:B------:R-:W-:-:S02]  /*4c200*/  LOP3.LUT R53, R227, 0xffff, RZ, 0xc0, !PT ;  /* 0x0000ffffe3357812 */ /* 0x000fc400078ec0ff */
[----:B------:R-:W-:-:S04]  /*4c210*/  PRMT R104, R19, 0x5410, R17 ;  /* 0x0000541013687816 */ /* 0x000fc80000000011 */
[----:B------:R-:W4:Y:S01]  /*4c220*/  LDC R17, c[0x0][0x248] ;  /* 0x00009200ff117b82 */ /* 0x000f220000000800 */
[----:B------:R-:W-:Y:S02]  /*4c230*/  PRMT R53, R53, 0x3340, R1 ;  /* 0x0000334035357816 */ /* 0x000fe40000000001 */
[----:B------:R-:W-:Y:S02]  /*4c240*/  PRMT R145, R52, 0x5410, R50 ;  /* 0x0000541034917816 */ /* 0x000fe40000000032 */
[----:B------:R-:W-:-:S03]  /*4c250*/  PRMT R137, R54, 0x5410, R53 ;  /* 0x0000541036897816 */ /* 0x000fc60000000035 */
[----:B------:R-:W-:Y:S01]  /*4c260*/  BAR.SYNC.DEFER_BLOCKING 0x0 ;  /* 0x0000000000007b1d */ /* 0x000fe20000010000 */
[----:B------:R-:W-:Y:S01]  /*4c270*/  IMAD.MOV.U32 R216, RZ, RZ, R182 ;  /* 0x000000ffffd87224 */ /* 0x000fe200078e00b6 */
[----:B------:R-:W-:Y:S02]  /*4c280*/  PRMT R182, R111, 0x3340, R115 ;  /* 0x000033406fb67816 */ /* 0x000fe40000000073 */
[----:B------:R-:W-:Y:S02]  /*4c290*/  LOP3.LUT R111, R121, 0xffff, RZ, 0xc0, !PT ;  /* 0x0000ffff796f7812 */ /* 0x000fe400078ec0ff */
[----:B------:R-:W-:Y:S01]  /*4c2a0*/  LOP3.LUT R83, R166, 0xffff, RZ, 0xc0, !PT ;  /* 0x0000ffffa6537812 */ /* 0x000fe200078ec0ff */
[----:B--2---:R-:W-:Y:S01]  /*4c2b0*/  IMAD R11, R4, R11, RZ ;  /* 0x0000000b040b7224 */ /* 0x004fe200078e02ff */
[----:B------:R-:W-:Y:S01]  /*4c2c0*/  PRMT R111, R111, 0x3340, R252 ;  /* 0x000033406f6f7816 */ /* 0x000fe200000000fc */
[----:B------:R-:W-:Y:S01]  /*4c2d0*/  STL.64 [R1+0x2258], R148 ;  /* 0x0022589401007387 */ /* 0x000fe20000100a00 */
[----:B------:R-:W-:Y:S01]  /*4c2e0*/  PRMT R83, R83, 0x3340, R1 ;  /* 0x0000334053537816 */ /* 0x000fe20000000001 */
[----:B------:R-:W2:Y:S01]  /*4c2f0*/  LDC R25, c[0x0][0x248] ;  /* 0x00009200ff197b82 */ /* 0x000ea20000000800 */
[----:B------:R-:W-:-:S02]  /*4c300*/  PRMT R36, R36, 0x3340, R40 ;  /* 0x0000334024247816 */ /* 0x000fc40000000028 */
[----:B------:R-:W-:Y:S02]  /*4c310*/  PRMT R181, R112, 0x3340, R181 ;  /* 0x0000334070b57816 */ /* 0x000fe400000000b5 */
[--C-:B------:R-:W-:Y:S02]  /*4c320*/  PRMT R183, R160, 0x3340, R1.reuse ;  /* 0x00003340a0b77816 */ /* 0x100fe40000000001 */
[----:B------:R-:W-:Y:S01]  /*4c330*/  PRMT R184, R162, 0x3340, R1 ;  /* 0x00003340a2b87816 */ /* 0x000fe20000000001 */
[----:B------:R-:W3:Y:S01]  /*4c340*/  LDC R96, c[0x0][0x248] ;  /* 0x00009200ff607b82 */ /* 0x000ee20000000800 */
[----:B------:R-:W3:Y:S01]  /*4c350*/  LDS.128 R52, [R2] ;  /* 0x0000000002347984 */ /* 0x000ee20000000c00 */
[----:B------:R-:W-:Y:S01]  /*4c360*/  LOP3.LUT R40, R200, 0xffff, RZ, 0xc0, !PT ;  /* 0x0000ffffc8287812 */ /* 0x000fe200078ec0ff */
[----:B------:R-:W-:Y:S01]  /*4c370*/  IMAD.MOV.U32 R200, RZ, RZ, R185 ;  /* 0x000000ffffc87224 */ /* 0x000fe200078e00b9 */
[----:B------:R-:W-:Y:S01]  /*4c380*/  PRMT R103, R103, 0x3340, R250 ;  /* 0x0000334067677816 */ /* 0x000fe200000000fa */
[----:B------:R1:W-:Y:S01]  /*4c390*/  STL.64 [R1+0x2260], R80 ;  /* 0x0022605001007387 */ /* 0x0003e20000100a00 */
[----:B------:R-:W-:Y:S01]  /*4c3a0*/  PRMT R116, R106, 0x5410, R116 ;  /* 0x000054106a747816 */ /* 0x000fe20000000074 */
[----:B----4-:R-:W-:Y:S01]  /*4c3b0*/  IMAD.IADD R17, R11, 0x1, R17 ;  /* 0x000000010b117824 */ /* 0x010fe200078e0211 */
[--C-:B------:R-:W-:Y:S01]  /*4c3c0*/  PRMT R79, R79, 0x3340, R1.reuse ;  /* 0x000033404f4f7816 */ /* 0x100fe20000000001 */
[----:B------:R-:W-:Y:S01]  /*4c3d0*/  STL.64 [R1+0x2268], R110 ;  /* 0x0022686e01007387 */ /* 0x000fe20000100a00 */
[--C-:B------:R-:W-:Y:S01]  /*4c3e0*/  PRMT R78, R78, 0x3340, R1.reuse ;  /* 0x000033404e4e7816 */ /* 0x100fe20000000001 */
[----:B------:R-:W4:Y:S01]  /*4c3f0*/  LDC R26, c[0x0][0x248] ;  /* 0x00009200ff1a7b82 */ /* 0x000f220000000800 */
[--C-:B------:R-:W-:Y:S01]  /*4c400*/  PRMT R185, R118, 0x3340, R1.reuse ;  /* 0x0000334076b97816 */ /* 0x100fe20000000001 */
[----:B------:R-:W-:Y:S01]  /*4c410*/  STL.64 [R1+0x2270], R82 ;  /* 0x0022705201007387 */ /* 0x000fe20000100a00 */
[----:B------:R-:W-:-:S02]  /*4c420*/  PRMT R22, R22, 0x3340, R1 ;  /* 0x0000334016167816 */ /* 0x000fc40000000001 */
[----:B------:R-:W-:Y:S01]  /*4c430*/  LOP3.LUT R118, R142, 0xffff, RZ, 0xc0, !PT ;  /* 0x0000ffff8e767812 */ /* 0x000fe200078ec0ff */
[----:B------:R-:W-:Y:S01]  /*4c440*/  STL.64 [R1+0x2278], R108 ;  /* 0x0022786c01007387 */ /* 0x000fe20000100a00 */
[----:B------:R-:W-:Y:S01]  /*4c450*/  PRMT R182, R182, 0x5410, R183 ;  /* 0x00005410b6b67816 */ /* 0x000fe200000000b7 */
[----:B------:R-:W3:Y:S01]  /*4c460*/  LDC R126, c[0x0][0x248] ;  /* 0x00009200ff7e7b82 */ /* 0x000ee20000000800 */
[----:B------:R-:W-:Y:S01]  /*4c470*/  PRMT R181, R181, 0x5410, R184 ;  /* 0x00005410b5b57816 */ /* 0x000fe200000000b8 */
[----:B------:R-:W-:Y:S01]  /*4c480*/  STL.64 [R1+0x2280], R102 ;  /* 0x0022806601007387 */ /* 0x000fe20000100a00 */
[----:B------:R-:W-:Y:S01]  /*4c490*/  PRMT R21, R116, 0x5210, R9 ;  /* 0x0000521074157816 */ /* 0x000fe20000000009 */
[----:B------:R-:W-:Y:S01]  /*4c4a0*/  VIADD R9, R4, 0x2 ;  /* 0x0000000204097836 */ /* 0x000fe20000000000 */
[--C-:B------:R-:W-:Y:S01]  /*4c4b0*/  PRMT R247, R247, 0x3340, R1.reuse ;  /* 0x00003340f7f77816 */ /* 0x100fe20000000001 */
[----:B------:R0:W-:Y:S01]  /*4c4c0*/  STL.64 [R1+0x2288], R78 ;  /* 0x0022884e01007387 */ /* 0x0001e20000100a00 */
[----:B------:R-:W-:Y:S01]  /*4c4d0*/  PRMT R245, R245, 0x3340, R1 ;  /* 0x00003340f5f57816 */ /* 0x000fe20000000001 */
[----:B-1----:R-:W-:Y:S01]  /*4c4e0*/  IMAD.MOV.U32 R80, RZ, RZ, R236 ;  /* 0x000000ffff507224 */ /* 0x002fe200078e00ec */
[----:B------:R-:W-:Y:S01]  /*4c4f0*/  PRMT R105, R186, 0x5410, R22 ;  /* 0x00005410ba697816 */ /* 0x000fe20000000016 */
[----:B------:R-:W-:Y:S01]  /*4c500*/  IMAD.MOV.U32 R227, RZ, RZ, R169 ;  /* 0x000000ffffe37224 */ /* 0x000fe200078e00a9 */
[----:B------:R-:W-:Y:S01]  /*4c510*/  PRMT R118, R118, 0x3340, R246 ;  /* 0x0000334076767816 */ /* 0x000fe200000000f6 */
[----:B------:R-:W-:Y:S01]  /*4c520*/  IMAD.MOV.U32 R246, RZ, RZ, R214 ;  /* 0x000000fffff67224 */ /* 0x000fe200078e00d6 */
[----:B------:R-:W-:Y:S01]  /*4c530*/  PRMT R22, R182, 0x5210, R32 ;  /* 0x00005210b6167816 */ /* 0x000fe20000000020 */
[----:B------:R-:W-:Y:S01]  /*4c540*/  IMAD.MOV.U32 R231, RZ, RZ, R168 ;  /* 0x000000ffffe77224 */ /* 0x000fe200078e00a8 */
[----:B------:R-:W-:Y:S01]  /*4c550*/  PRMT R23, R181, 0x5210, R34 ;  /* 0x00005210b5177816 */ /* 0x000fe20000000022 */
[----:B------:R-:W-:Y:S01]  /*4c560*/  BAR.SYNC.DEFER_BLOCKING 0x0 ;  /* 0x0000000000007b1d */ /* 0x000fe20000010000 */
[----:B------:R-:W-:-:S02]  /*4c570*/  SHF.R.S32.HI R15, RZ, 0x1f, R17 ;  /* 0x0000001fff0f7819 */ /* 0x000fc40000011411 */
[----:B0-----:R-:W-:Y:S02]  /*4c580*/  IADD3 R78, P1, R17, R18, RZ ;  /* 0x00000012114e7210 */ /* 0x001fe40007f3e0ff */
[----:B------:R-:W-:Y:S01]  /*4c590*/  LOP3.LUT R127, R143, 0xffff, RZ, 0xc0, !PT ;  /* 0x0000ffff8f7f7812 */ /* 0x000fe200078ec0ff */
[----:B------:R-:W-:Y:S01]  /*4c5a0*/  IMAD.MOV.U32 R249, RZ, RZ, R80 ;  /* 0x000000fffff97224 */ /* 0x000fe200078e0050 */
[----:B------:R-:W-:Y:S01]  /*4c5b0*/  PRMT R169, R37, 0x5410, R247 ;  /* 0x0000541025a97816 */ /* 0x000fe200000000f7 */
[----:B------:R0:W-:Y:S01]  /*4c5c0*/  STL [R1+0x2298], R79 ;  /* 0x0022984f01007387 */ /* 0x0001e20000100800 */
[----:B------:R-:W-:Y:S01]  /*4c5d0*/  PRMT R168, R36, 0x5410, R245 ;  /* 0x0000541024a87816 */ /* 0x000fe200000000f5 */
[----:B------:R-:W-:Y:S01]  /*4c5e0*/  IMAD.MOV.U32 R111, RZ, RZ, R237 ;  /* 0x000000ffff6f7224 */ /* 0x000fe200078e00ed */
[----:B------:R-:W-:Y:S01]  /*4c5f0*/  ISETP.GE.AND P3, PT, R9, R12, PT ;  /* 0x0000000c0900720c */ /* 0x000fe20003f66270 */
[----:B------:R-:W-:Y:S01]  /*4c600*/  IMAD.MOV.U32 R80, RZ, RZ, R246 ;  /* 0x000000ffff507224 */ /* 0x000fe200078e00f6 */
[----:B------:R-:W1:Y:S01]  /*4c610*/  LDC R9, c[0x0][0x248] ;  /* 0x00009200ff097b82 */ /* 0x000e620000000800 */
[----:B------:R-:W-:Y:S01]  /*4c620*/  PRMT R127, R127, 0x3340, R242 ;  /* 0x000033407f7f7816 */ /* 0x000fe200000000f2 */
[----:B------:R-:W-:Y:S01]  /*4c630*/  IMAD.MOV.U32 R81, RZ, RZ, R206 ;  /* 0x000000ffff517224 */ /* 0x000fe200078e00ce */
[----:B------:R-:W-:Y:S01]  /*4c640*/  IADD3 R246, P0, R11, R18, RZ ;  /* 0x000000120bf67210 */ /* 0x000fe20007f1e0ff */
[----:B0-----:R-:W-:Y:S01]  /*4c650*/  IMAD.X R79, R15, 0x1, R13, P1 ;  /* 0x000000010f4f7824 */ /* 0x001fe200008e060d */
[----:B------:R-:W-:Y:S01]  /*4c660*/  STL.64 [R1+0x2290], R176 ;  /* 0x002290b001007387 */ /* 0x000fe20000100a00 */
[----:B------:R-:W-:Y:S01]  /*4c670*/  IMAD.MOV.U32 R242, RZ, RZ, R239 ;  /* 0x000000fffff27224 */ /* 0x000fe200078e00ef */
[----:B------:R-:W-:Y:S01]  /*4c680*/  PRMT R243, R243, 0x3340, R1 ;  /* 0x00003340f3f37816 */ /* 0x000fe20000000001 */
[----:B------:R-:W-:Y:S01]  /*4c690*/  IMAD.IADD R16, R17, 0x1, R16 ;  /* 0x0000000111107824 */ /* 0x000fe200078e0210 */
[----:B------:R-:W0:Y:S01]  /*4c6a0*/  LDC R14, c[0x0][0x248] ;  /* 0x00009200ff0e7b82 */ /* 0x000e220000000800 */
[----:B------:R2:W-:Y:S01]  /*4c6b0*/  STSM.16.M88.4 [R0], R20 ;  /* 0x0000001400007844 */ /* 0x0005e20000000200 */
[----:B------:R-:W-:-:S03]  /*4c6c0*/  IMAD.MOV.U32 R250, RZ, RZ, R111 ;  /* 0x000000fffffa7224 */ /* 0x000fc600078e006f */
[----:B------:R-:W-:Y:S01]  /*4c6d0*/  STL.64 [R1+0x22a0], R168 ;  /* 0x0022a0a801007387 */ /* 0x000fe20000100a00 */
[----:B------:R-:W-:Y:S02]  /*4c6e0*/  IMAD.MOV.U32 R111, RZ, RZ, R81 ;  /* 0x000000ffff6f7224 */ /* 0x000fe400078e0051 */
[----:B------:R-:W4:Y:S01]  /*4c6f0*/  LDC R19, c[0x0][0x248] ;  /* 0x00009200ff137b82 */ /* 0x000f220000000800 */
[----:B------:R-:W-:Y:S01]  /*4c700*/  STL [R1+0xc98], R222 ;  /* 0x000c98de01007387 */ /* 0x000fe20000100800 */
[----:B------:R-:W-:-:S03]  /*4c710*/  IMAD.MOV.U32 R81, RZ, RZ, R242 ;  /* 0x000000ffff517224 */ /* 0x000fc600078e00f2 */
[----:B------:R3:W-:Y:S03]  /*4c720*/  STL.64 [R1+0xc40], R78 ;  /* 0x000c404e01007387 */ /* 0x0007e60000100a00 */
[----:B------:R-:W4:Y:S01]  /*4c730*/  LDC R27, c[0x0][0x248] ;  /* 0x00009200ff1b7b82 */ /* 0x000f220000000800 */
[----:B--2---:R-:W-:-:S05]  /*4c740*/  SHF.R.S32.HI R21, RZ, 0x1f, R11 ;  /* 0x0000001fff157819 */ /* 0x004fca000001140b */
[----:B------:R-:W-:Y:S01]  /*4c750*/  IMAD.X R247, R21, 0x1, R13, P0 ;  /* 0x0000000115f77824 */ /* 0x000fe200000e060d */
[-C--:B------:R-:W-:Y:S01]  /*4c760*/  IADD3 R242, P0, R11, R10.reuse, RZ ;  /* 0x0000000a0bf27210 */ /* 0x080fe20007f1e0ff */
[----:B------:R-:W2:Y:S01]  /*4c770*/  LDC R28, c[0x0][0x248] ;  /* 0x00009200ff1c7b82 */ /* 0x000ea20000000800 */
[----:B---3--:R-:W-:Y:S02]  /*4c780*/  IADD3 R78, P1, R17, R10, RZ ;  /* 0x0000000a114e7210 */ /* 0x008fe40007f3e0ff */
[----:B------:R-:W-:Y:S01]  /*4c790*/  PRMT R161, R44, 0x5410, R243 ;  /* 0x000054102ca17816 */ /* 0x000fe200000000f3 */
[--C-:B------:R-:W-:Y:S01]  /*4c7a0*/  IMAD.X R243, R21, 0x1, R3.reuse, P0 ;  /* 0x0000000115f37824 */ /* 0x100fe200000e0603 */
[----:B------:R-:W-:Y:S01]  /*4c7b0*/  SHF.R.S32.HI R12, RZ, 0x1f, R16 ;  /* 0x0000001fff0c7819 */ /* 0x000fe20000011410 */
[----:B------:R-:W-:Y:S01]  /*4c7c0*/  IMAD.X R79, R15, 0x1, R3, P1 ;  /* 0x000000010f4f7824 */ /* 0x000fe200008e0603 */
[C---:B------:R-:W-:Y:S01]  /*4c7d0*/  IADD3 R176, P5, R16.reuse, R18, RZ ;  /* 0x0000001210b07210 */ /* 0x040fe20007fbe0ff */
[C---:B-1----:R-:W-:Y:S01]  /*4c7e0*/  IMAD.IADD R9, R16.reuse, 0x1, R9 ;  /* 0x0000000110097824 */ /* 0x042fe200078e0209 */
[----:B------:R-:W-:Y:S01]  /*4c7f0*/  IADD3 R168, P6, R16, R10, RZ ;  /* 0x0000000a10a87210 */ /* 0x000fe20007fde0ff */
[----:B------:R-:W1:Y:S01]  /*4c800*/  LDC R20, c[0x0][0x248] ;  /* 0x00009200ff147b82 */ /* 0x000e620000000800 */
[----:B------:R-:W-:Y:S01]  /*4c810*/  IADD3 R102, P0, R11, R8, RZ ;  /* 0x000000080b667210 */ /* 0x000fe20007f1e0ff */
[----:B------:R3:W-:Y:S01]  /*4c820*/  STL.64 [R1+0xc38], R78 ;  /* 0x000c384e01007387 */ /* 0x0007e20000100a00 */
[----:B------:R-:W-:-:S02]  /*4c830*/  IMAD.X R177, R12, 0x1, R13, P5 ;  /* 0x000000010cb17824 */ /* 0x000fc400028e060d */
[----:B------:R-:W-:Y:S02]  /*4c840*/  IMAD.X R169, R12, 0x1, R3, P6 ;  /* 0x000000010ca97824 */ /* 0x000fe400030e0603 */
[--C-:B------:R-:W-:Y:S01]  /*4c850*/  IMAD.X R103, R21, 0x1, R5.reuse, P0 ;  /* 0x0000000115677824 */ /* 0x100fe200000e0605 */
[----:B------:R-:W-:Y:S01]  /*4c860*/  STL.64 [R1+0xc00], R176 ;  /* 0x000c00b001007387 */ /* 0x000fe20000100a00 */
[----:B------:R-:W2:Y:S01]  /*4c870*/  LDC R22, c[0x0][0x248] ;  /* 0x00009200ff167b82 */ /* 0x000ea20000000800 */
[-C--:B---3--:R-:W-:Y:S02]  /*4c880*/  IADD3 R78, P1, R17, R8.reuse, RZ ;  /* 0x00000008114e7210 */ /* 0x088fe40007f3e0ff */
[----:B------:R3:W-:Y:S05]  /*4c890*/  STL.64 [R1+0xbf8], R168 ;  /* 0x000bf8a801007387 */ /* 0x0007ea0000100a00 */
[----:B------:R-:W2:Y:S01]  /*4c8a0*/  LDC R23, c[0x0][0x248] ;  /* 0x00009200ff177b82 */ /* 0x000ea20000000800 */
[----:B------:R-:W-:Y:S01]  /*4c8b0*/  IMAD.X R79, R15, 0x1, R5, P1 ;  /* 0x000000010f4f7824 */ /* 0x000fe200008e0605 */
[----:B------:R0:W-:Y:S04]  /*4c8c0*/  STL.64 [R1+0xc50], R102 ;  /* 0x000c506601007387 */ /* 0x0001e80000100a00 */
[----:B------:R4:W-:Y:S02]  /*4c8d0*/  STL.64 [R1+0xc28], R78 ;  /* 0x000c284e01007387 */ /* 0x0009e40000100a00 */
[----:B------:R-:W2:Y:S01]  /*4c8e0*/  LDC R29, c[0x0][0x248] ;  /* 0x00009200ff1d7b82 */ /* 0x000ea20000000800 */
[----:B---3--:R-:W-:-:S02]  /*4c8f0*/  IADD3 R168, P6, R16, R8, RZ ;  /* 0x0000000810a87210 */ /* 0x008fc40007fde0ff */
[----:B0-----:R-:W-:Y:S01]  /*4c900*/  IADD3 R102, P5, R11, R6, RZ ;  /* 0x000000060b667210 */ /* 0x001fe20007fbe0ff */
[----:B------:R-:W-:Y:S01]  /*4c910*/  IMAD.MOV.U32 R108, RZ, RZ, R215 ;  /* 0x000000ffff6c7224 */ /* 0x000fe200078e00d7 */
[----:B------:R-:W-:Y:S01]  /*4c920*/  SHF.R.S32.HI R11, RZ, 0x1f, R9 ;  /* 0x0000001fff0b7819 */ /* 0x000fe20000011409 */
[----:B------:R-:W-:Y:S01]  /*4c930*/  IMAD.MOV.U32 R109, RZ, RZ, R213 ;  /* 0x000000ffff6d7224 */ /* 0x000fe200078e00d5 */
[----:B----4-:R-:W-:Y:S01]  /*4c940*/  IADD3 R78, P0, R9, R18, RZ ;  /* 0x00000012094e7210 */ /* 0x010fe20007f1e0ff */
[----:B------:R-:W-:Y:S01]  /*4c950*/  IMAD.X R103, R21, 0x1, R7, P5 ;  /* 0x0000000115677824 */ /* 0x000fe200028e0607 */
[----:B------:R-:W0:Y:S01]  /*4c960*/  LDC R30, c[0x0][0x248] ;  /* 0x00009200ff1e7b82 */ /* 0x000e220000000800 */
[----:B------:R-:W-:Y:S02]  /*4c970*/  IMAD.X R169, R12, 0x1, R5, P6 ;  /* 0x000000010ca97824 */ /* 0x000fe400030e0605 */
[----:B------:R-:W-:Y:S01]  /*4c980*/  IMAD.X R79, R11, 0x1, R13, P0 ;  /* 0x000000010b4f7824 */ /* 0x000fe200000e060d */
[----:B------:R3:W-:Y:S01]  /*4c990*/  STL.64 [R1+0xc48], R102 ;  /* 0x000c486601007387 */ /* 0x0007e20000100a00 */
[----:B------:R-:W-:-:S03]  /*4c9a0*/  IADD3 R176, P5, R9, R8, RZ ;  /* 0x0000000809b07210 */ /* 0x000fc60007fbe0ff */
[----:B------:R4:W-:Y:S01]  /*4c9b0*/  STL.64 [R1+0xbf0], R168 ;  /* 0x000bf0a801007387 */ /* 0x0009e20000100a00 */
[C---:B------:R-:W-:Y:S01]  /*4c9c0*/  IMAD.IADD R14, R9.reuse, 0x1, R14 ;  /* 0x00000001090e7824 */ /* 0x040fe200078e020e */
[----:B------:R-:W0:Y:S02]  /*4c9d0*/  LDC R31, c[0x0][0x248] ;  /* 0x00009200ff1f7b82 */ /* 0x000e240000000800 */
[----:B------:R1:W-:Y:S01]  /*4c9e0*/  STL.64 [R1+0xbd8], R78 ;  /* 0x000bd84e01007387 */ /* 0x0003e20000100a00 */
[----:B---3--:R-:W-:Y:S01]  /*4c9f0*/  IADD3 R102, P1, R9, R10, RZ ;  /* 0x0000000a09667210 */ /* 0x008fe20007f3e0ff */
[----:B------:R-:W-:-:S04]  /*4ca00*/  IMAD.MOV.U32 R251, RZ, RZ, R250 ;  /* 0x000000fffffb7224 */ /* 0x000fc800078e00fa */
[----:B------:R-:W3:Y:S01]  /*4ca10*/  LDC R32, c[0x0][0x248] ;  /* 0x00009200ff207b82 */ /* 0x000ee20000000800 */
[-C--:B----4-:R-:W-:Y:S01]  /*4ca20*/  IADD3 R168, P6, R17, R6.reuse, RZ ;  /* 0x0000000611a87210 */ /* 0x090fe20007fde0ff */
[C---:B------:R-:W-:Y:S01]  /*4ca30*/  IMAD.X R103, R11.reuse, 0x1, R3, P1 ;  /* 0x000000010b677824 */ /* 0x040fe200008e0603 */
[-C--:B-1----:R-:W-:Y:S01]  /*4ca40*/  IADD3 R78, P0, R16, R6.reuse, RZ ;  /* 0x00000006104e7210 */ /* 0x082fe20007f1e0ff */
[----:B------:R-:W-:Y:S01]  /*4ca50*/  IMAD.X R177, R11, 0x1, R5, P5 ;  /* 0x000000010bb17824 */ /* 0x000fe200028e0605 */
[----:B------:R-:W-:Y:S01]  /*4ca60*/  PRMT R125, R125, 0x3340, R248 ;  /* 0x000033407d7d7816 */ /* 0x000fe200000000f8 */
[--C-:B------:R-:W-:Y:S01]  /*4ca70*/  IMAD.X R169, R15, 0x1, R7.reuse, P6 ;  /* 0x000000010fa97824 */ /* 0x100fe200030e0607 */
[----:B------:R1:W-:Y:S01]  /*4ca80*/  STL.64 [R1+0xbd0], R102 ;  /* 0x000bd06601007387 */ /* 0x0003e20000100a00 */
[----:B------:R-:W-:Y:S01]  /*4ca90*/  IMAD.X R79, R12, 0x1, R7, P0 ;  /* 0x000000010c4f7824 */ /* 0x000fe200000e0607 */
[----:B------:R-:W4:Y:S02]  /*4caa0*/  LDC R34, c[0x0][0x248] ;  /* 0x00009200ff227b82 */ /* 0x000f240000000800 */
[----:B------:R2:W-:Y:S04]  /*4cab0*/  STL.64 [R1+0xbb0], R176 ;  /* 0x000bb0b001007387 */ /* 0x0005e80000100a00 */
[----:B------:R2:W-:Y:S01]  /*4cac0*/  STL.64 [R1+0xc08], R168 ;  /* 0x000c08a801007387 */ /* 0x0005e20000100a00 */
[----:B------:R-:W-:Y:S01]  /*4cad0*/  IMAD.MOV.U32 R82, RZ, RZ, R211 ;  /* 0x000000ffff527224 */ /* 0x000fe200078e00d3 */
[----:B------:R-:W4:Y:S01]  /*4cae0*/  LDC R36, c[0x0][0x248] ;  /* 0x00009200ff247b82 */ /* 0x000f220000000800 */
[----:B-1----:R-:W-:Y:S01]  /*4caf0*/  IADD3 R102, P1, R9, R6, RZ ;  /* 0x0000000609667210 */ /* 0x002fe20007f3e0ff */
[----:B------:R1:W-:Y:S01]  /*4cb00*/  STL.64 [R1+0xbe0], R78 ;  /* 0x000be04e01007387 */ /* 0x0003e20000100a00 */
[----:B------:R-:W-:Y:S01]  /*4cb10*/  SHF.R.S32.HI R9, RZ, 0x1f, R14 ;  /* 0x0000001fff097819 */ /* 0x000fe2000001140e */
[----:B------:R-:W-:-:S02]  /*4cb20*/  IMAD.MOV.U32 R83, RZ, RZ, R198 ;  /* 0x000000ffff537224 */ /* 0x000fc400078e00c6 */
[----:B------:R-:W-:Y:S01]  /*4cb30*/  IMAD.MOV.U32 R110, RZ, RZ, R190 ;  /* 0x000000ffff6e7224 */ /* 0x000fe200078e00be */
[C---:B--2---:R-:W-:Y:S01]  /*4cb40*/  IADD3 R176, P0, R14.reuse, R8, RZ ;  /* 0x000000080eb07210 */ /* 0x044fe20007f1e0ff */
[----:B------:R-:W-:Y:S01]  /*4cb50*/  IMAD.MOV.U32 R232, RZ, RZ, R200 ;  /* 0x000000ffffe87224 */ /* 0x000fe200078e00c8 */
[C---:B------:R-:W-:Y:S01]  /*4cb60*/  IADD3 R168, P5, R14.reuse, R18, RZ ;  /* 0x000000120ea87210 */ /* 0x040fe20007fbe0ff */
[----:B------:R-:W-:Y:S01]  /*4cb70*/  IMAD.X R103, R11, 0x1, R7, P1 ;  /* 0x000000010b677824 */ /* 0x000fe200008e0607 */
[----:B------:R-:W2:Y:S01]  /*4cb80*/  LDC R37, c[0x0][0x248] ;  /* 0x00009200ff257b82 */ /* 0x000ea20000000800 */
[----:B-1----:R-:W-:Y:S02]  /*4cb90*/  IADD3 R78, P6, R14, R10, RZ ;  /* 0x0000000a0e4e7210 */ /* 0x002fe40007fde0ff */
[C---:B------:R-:W-:Y:S01]  /*4cba0*/  IMAD.X R169, R9.reuse, 0x1, R13, P5 ;  /* 0x0000000109a97824 */ /* 0x040fe200028e060d */
[----:B------:R-:W-:Y:S02]  /*4cbb0*/  STL.64 [R1+0xba0], R102 ;  /* 0x000ba06601007387 */ /* 0x000fe40000100a00 */
[----:B------:R-:W-:-:S02]  /*4cbc0*/  IMAD.X R79, R9, 0x1, R3, P6 ;  /* 0x00000001094f7824 */ /* 0x000fc400030e0603 */
[----:B------:R1:W-:Y:S01]  /*4cbd0*/  STL.64 [R1+0xb98], R168 ;  /* 0x000b98a801007387 */ /* 0x0003e20000100a00 */
[----:B------:R-:W-:Y:S01]  /*4cbe0*/  IMAD.IADD R12, R14, 0x1, R19 ;  /* 0x000000010e0c7824 */ /* 0x000fe200078e0213 */
[----:B------:R-:W-:Y:S01]  /*4cbf0*/  PRMT R38, R38, 0x3340, R1 ;  /* 0x0000334026267816 */ /* 0x000fe20000000001 */
[----:B------:R-:W-:Y:S01]  /*4cc00*/  IMAD.X R177, R9, 0x1, R5, P0 ;  /* 0x0000000109b17824 */ /* 0x000fe200000e0605 */
[----:B------:R-:W-:Y:S01]  /*4cc10*/  PRMT R42, R42, 0x3340, R1 ;  /* 0x000033402a2a7816 */ /* 0x000fe20000000001 */
[----:B------:R-:W-:Y:S01]  /*4cc20*/  IMAD.MOV.U32 R250, RZ, RZ, R109 ;  /* 0x000000fffffa7224 */ /* 0x000fe200078e006d */
[----:B------:R-:W-:Y:S01]  /*4cc30*/  SHF.R.U32.HI R241, RZ, 0x8, R241 ;  /* 0x00000008fff17819 */ /* 0x000fe200000116f1 */
[----:B------:R-:W-:Y:S01]  /*4cc40*/  IMAD.MOV.U32 R248, RZ, RZ, R216 ;  /* 0x000000fffff87224 */ /* 0x000fe200078e00d8 */
[----:B------:R-:W-:Y:S01]  /*4cc50*/  SHF.R.U32.HI R204, RZ, 0x8, R204 ;  /* 0x00000008ffcc7819 */ /* 0x000fe200000116cc */
[----:B------:R-:W-:Y:S01]  /*4cc60*/  IMAD.MOV.U32 R228, RZ, RZ, R192 ;  /* 0x000000ffffe47224 */ /* 0x000fe200078e00c0 */
[----:B------:R-:W-:Y:S01]  /*4cc70*/  SHF.R.U32.HI R144, RZ, 0x8, R144 ;  /* 0x00000008ff907819 */ /* 0x000fe20000011690 */
[----:B------:R-:W-:Y:S01]  /*4cc80*/  IMAD.MOV.U32 R219, RZ, RZ, R202 ;  /* 0x000000ffffdb7224 */ /* 0x000fe200078e00ca */
[----:B-1----:R-:W2:Y:S01]  /*4cc90*/  LDL.LU.64 R168, [R1+0x22a0] ;  /* 0x0022a00001a87983 */ /* 0x002ea20000300a00 */
[----:B------:R-:W-:Y:S01]  /*4cca0*/  IADD3 R102, P1, R14, R6, RZ ;  /* 0x000000060e667210 */ /* 0x000fe20007f3e0ff */
[C---:B------:R-:W-:Y:S01]  /*4ccb0*/  IMAD.IADD R11, R12.reuse, 0x1, R20 ;  /* 0x000000010c0b7824 */ /* 0x040fe200078e0214 */
[----:B------:R-:W-:Y:S01]  /*4ccc0*/  SHF.R.U32.HI R238, RZ, 0x8, R238 ;  /* 0x00000008ffee7819 */ /* 0x000fe200000116ee */
[----:B------:R1:W-:Y:S01]  /*4ccd0*/  STL.64 [R1+0xb90], R78 ;  /* 0x000b904e01007387 */ /* 0x0003e20000100a00 */
[----:B------:R-:W-:Y:S01]  /*4cce0*/  IMAD.MOV.U32 R148, RZ, RZ, R233 ;  /* 0x000000ffff947224 */ /* 0x000fe200078e00e9 */
[----:B------:R-:W-:Y:S01]  /*4ccf0*/  PRMT R47, R47, 0x3340, R1 ;  /* 0x000033402f2f7816 */ /* 0x000fe20000000001 */
[----:B------:R-:W-:Y:S01]  /*4cd00*/  IMAD.MOV.U32 R218, RZ, RZ, R197 ;  /* 0x000000ffffda7224 */ /* 0x000fe200078e00c5 */
[----:B------:R-:W-:Y:S01]  /*4cd10*/  PRMT R49, R49, 0x3340, R1 ;  /* 0x0000334031317816 */ /* 0x000fe20000000001 */
[----:B------:R-:W-:Y:S01]  /*4cd20*/  IMAD.MOV.U32 R236, RZ, RZ, R205 ;  /* 0x000000ffffec7224 */ /* 0x000fe200078e00cd */
[----:B------:R-:W2:Y:S01]  /*4cd30*/  LDC R50, c[0x0][0x248] ;  /* 0x00009200ff327b82 */ /* 0x000ea20000000800 */
[----:B-1----:R-:W3:Y:S01]  /*4cd40*/  LDL.LU R79, [R1+0x2298] ;  /* 0x00229800014f7983 */ /* 0x002ee20000300800 */
[----:B------:R-:W-:Y:S01]  /*4cd50*/  IMAD.X R103, R9, 0x1, R7, P1 ;  /* 0x0000000109677824 */ /* 0x000fe200008e0607 */
[----:B------:R-:W-:Y:S01]  /*4cd60*/  IADD3 R78, P0, R12, R18, RZ ;  /* 0x000000120c4e7210 */ /* 0x000fe20007f1e0ff */
[----:B------:R-:W-:Y:S01]  /*4cd70*/  IMAD.MOV.U32 R233, RZ, RZ, R201 ;  /* 0x000000ffffe97224 */ /* 0x000fe200078e00c9 */
[----:B------:R1:W-:Y:S01]  /*4cd80*/  STL.64 [R1+0xb80], R176 ;  /* 0x000b80b001007387 */ /* 0x0003e20000100a00 */
[----:B------:R-:W-:Y:S01]  /*4cd90*/  SHF.R.S32.HI R9, RZ, 0x1f, R12 ;  /* 0x0000001fff097819 */ /* 0x000fe2000001140c */
[----:B------:R-:W-:Y:S01]  /*4cda0*/  IMAD.MOV.U32 R149, RZ, RZ, R220 ;  /* 0x000000ffff957224 */ /* 0x000fe200078e00dc */
[----:B------:R-:W-:Y:S01]  /*4cdb0*/  PRMT R75, R75, 0x3340, R1 ;  /* 0x000033404b4b7816 */ /* 0x000fe20000000001 */
[----:B------:R0:W-:Y:S01]  /*4cdc0*/  STL.64 [R1+0xb60], R102 ;  /* 0x000b606601007387 */ /* 0x0001e20000100a00 */
[----:B------:R-:W-:Y:S01]  /*4cdd0*/  IMAD.MOV.U32 R20, RZ, RZ, R78 ;  /* 0x000000ffff147224 */ /* 0x000fe200078e004e */
[----:B------:R-:W-:Y:S01]  /*4cde0*/  SHF.R.U32.HI R217, RZ, 0x8, R217 ;  /* 0x00000008ffd97819 */ /* 0x000fe200000116d9 */
[----:B------:R-:W-:Y:S01]  /*4cdf0*/  IMAD.MOV.U32 R229, RZ, RZ, R209 ;  /* 0x000000ffffe57224 */ /* 0x000fe200078e00d1 */
[----:B------:R4:W-:Y:S01]  /*4ce00*/  STL [R1+0xb58], R78 ;  /* 0x000b584e01007387 */ /* 0x0009e20000100800 */
[----:B------:R-:W-:Y:S01]  /*4ce10*/  IMAD.MOV.U32 R216, RZ, RZ, R203 ;  /* 0x000000ffffd87224 */ /* 0x000fe200078e00cb */
[----:B------:R-:W-:Y:S01]  /*4ce20*/  PRMT R40, R40, 0x3340, R1 ;  /* 0x0000334028287816 */ /* 0x000fe20000000001 */
[----:B------:R-:W-:Y:S01]  /*4ce30*/  IMAD.MOV.U32 R237, RZ, RZ, R207 ;  /* 0x000000ffffed7224 */ /* 0x000fe200078e00cf */
[C---:B-1----:R-:W-:Y:S01]  /*4ce40*/  IADD3 R176, P1, R12.reuse, R10, RZ ;  /* 0x0000000a0cb07210 */ /* 0x042fe20007f3e0ff */
[----:B------:R-:W-:Y:S01]  /*4ce50*/  IMAD.MOV.U32 R220, RZ, RZ, R199 ;  /* 0x000000ffffdc7224 */ /* 0x000fe200078e00c7 */
[----:B------:R-:W-:Y:S01]  /*4ce60*/  PRMT R152, R39, 0x5410, R38 ;  /* 0x0000541027987816 */ /* 0x000fe20000000026 */
[----:B------:R-:W1:Y:S01]  /*4ce70*/  LDC R44, c[0x0][0x248] ;  /* 0x00009200ff2c7b82 */ /* 0x000e620000000800 */
[----:B0-----:R-:W-:-:S02]  /*4ce80*/  IADD3 R102, P5, R12, R8, RZ ;  /* 0x000000080c667210 */ /* 0x001fc40007fbe0ff */
[----:B----4-:R-:W-:Y:S01]  /*4ce90*/  IADD3 R78, P6, R12, R6, RZ ;  /* 0x000000060c4e7210 */ /* 0x010fe20007fde0ff */
[C---:B------:R-:W-:Y:S02]  /*4cea0*/  IMAD.X R177, R9.reuse, 0x1, R3, P1 ;  /* 0x0000000109b17824 */ /* 0x040fe400008e0603 */
[----:B------:R-:W-:Y:S02]  /*4ceb0*/  IMAD.X R103, R9, 0x1, R5, P5 ;  /* 0x0000000109677824 */ /* 0x000fe400028e0605 */
[----:B------:R-:W-:Y:S01]  /*4cec0*/  IMAD.IADD R12, R11, 0x1, R22 ;  /* 0x000000010b0c7824 */ /* 0x000fe200078e0216 */
[----:B------:R-:W0:Y:S08]  /*4ced0*/  LDC R38, c[0x0][0x248] ;  /* 0x00009200ff267b82 */ /* 0x000e300000000800 */
[----:B------:R-:W4:Y:S01]  /*4cee0*/  LDC R39, c[0x0][0x248] ;  /* 0x00009200ff277b82 */ /* 0x000f220000000800 */
[----:B------:R-:W-:-:S07]  /*4cef0*/  PRMT R154, R41, 0x5410, R40 ;  /* 0x00005410299a7816 */ /* 0x000fce0000000028 */
[----:B------:R-:W1:Y:S08]  /*4cf00*/  LDC R40, c[0x0][0x248] ;  /* 0x00009200ff287b82 */ /* 0x000e700000000800 */
[----:B------:R-:W1:Y:S01]  /*4cf10*/  LDC R41, c[0x0][0x248] ;  /* 0x00009200ff297b82 */ /* 0x000e620000000800 */
[----:B------:R-:W-:Y:S02]  /*4cf20*/  PRMT R155, R46, 0x5410, R42 ;  /* 0x000054102e9b7816 */ /* 0x000fe4000000002a */
[----:B------:R-:W-:-:S05]  /*4cf30*/  LOP3.LUT R241, R241, 0xffff, RZ, 0xc0, !PT ;  /* 0x0000fffff1f17812 */ /* 0x000fca00078ec0ff */
[----:B------:R-:W1:Y:S01]  /*4cf40*/  LDC R42, c[0x0][0x248] ;  /* 0x00009200ff2a7b82 */ /* 0x000e620000000800 */
[----:B------:R-:W-:Y:S02]  /*4cf50*/  LOP3.LUT R204, R204, 0xffff, RZ, 0xc0, !PT ;  /* 0x0000ffffcccc7812 */ /* 0x000fe400078ec0ff */
[----:B------:R-:W-:Y:S02]  /*4cf60*/  LOP3.LUT R144, R144, 0xffff, RZ, 0xc0, !PT ;  /* 0x0000ffff90907812 */ /* 0x000fe400078ec0ff */
[----:B------:R-:W-:Y:S02]  /*4cf70*/  LOP3.LUT R238, R238, 0xffff, RZ, 0xc0, !PT ;  /* 0x0000ffffeeee7812 */ /* 0x000fe400078ec0ff */
[----:B------:R-:W-:Y:S01]  /*4cf80*/  PRMT R146, R51, 0x5410, R49 ;  /* 0x0000541033927816 */ /* 0x000fe20000000031 */
[----:B------:R-:W1:Y:S08]  /*4cf90*/  LDC R46, c[0x0][0x248] ;  /* 0x00009200ff2e7b82 */ /* 0x000e700000000800 */
[----:B------:R-:W1:Y:S01]  /*4cfa0*/  LDC R85, c[0x0][0x248] ;  /* 0x00009200ff557b82 */ /* 0x000e620000000800 */
[----:B------:R-:W-:-:S07]  /*4cfb0*/  SHF.R.U32.HI R120, RZ, 0x8, R120 ;  /* 0x00000008ff787819 */ /* 0x000fce0000011678 */
[----:B------:R-:W1:Y:S08]  /*4cfc0*/  LDC R86, c[0x0][0x248] ;  /* 0x00009200ff567b82 */ /* 0x000e700000000800 */
[----:B------:R-:W1:Y:S08]  /*4cfd0*/  LDC R94, c[0x0][0x248] ;  /* 0x00009200ff5e7b82 */ /* 0x000e700000000800 */
[----:B------:R-:W1:Y:S08]  /*4cfe0*/  LDC R98, c[0x0][0x248] ;  /* 0x00009200ff627b82 */ /* 0x000e700000000800 */
[----:B------:R-:W1:Y:S08]  /*4cff0*/  LDC R100, c[0x0][0x248] ;  /* 0x00009200ff647b82 */ /* 0x000e700000000800 */
[----:B------:R-:W1:Y:S01]  /*4d000*/  LDC R116, c[0x0][0x248] ;  /* 0x00009200ff747b82 */ /* 0x000e620000000800 */
[----:B------:R-:W-:-:S07]  /*4d010*/  PRMT R106, R125, 0x5410, R187 ;  /* 0x000054107d6a7816 */ /* 0x000fce00000000bb */
[----:B------:R-:W1:Y:S08]  /*4d020*/  LDC R131, c[0x0][0x248] ;  /* 0x00009200ff837b82 */ /* 0x000e700000000800 */
[----:B------:R-:W1:Y:S08]  /*4d030*/  LDC R134, c[0x0][0x248] ;  /* 0x00009200ff867b82 */ /* 0x000e700000000800 */
[----:B------:R-:W1:Y:S08]  /*4d040*/  LDC R141, c[0x0][0x248] ;  /* 0x00009200ff8d7b82 */ /* 0x000e700000000800 */
[----:B------:R-:W1:Y:S08]  /*4d050*/  LDC R142, c[0x0][0x248] ;  /* 0x00009200ff8e7b82 */ /* 0x000e700000000800 */
[----:B------:R-:W1:Y:S08]  /*4d060*/  LDC R143, c[0x0][0x248] ;  /* 0x00009200ff8f7b82 */ /* 0x000e700000000800 */
[----:B------:R-:W1:Y:S01]  /*4d070*/  LDC R151, c[0x0][0x248] ;  /* 0x00009200ff977b82 */ /* 0x000e620000000800 */
[----:B------:R-:W-:-:S07]  /*4d080*/  LOP3.LUT R157, R157, 0xffff, RZ, 0xc0, !PT ;  /* 0x0000ffff9d9d7812 */ /* 0x000fce00078ec0ff */
[----:B------:R-:W1:Y:S08]  /*4d090*/  LDC R156, c[0x0][0x248] ;  /* 0x00009200ff9c7b82 */ /* 0x000e700000000800 */
[----:B------:R-:W1:Y:S08]  /*4d0a0*/  LDC R158, c[0x0][0x248] ;  /* 0x00009200ff9e7b82 */ /* 0x000e700000000800 */
[----:B------:R-:W1:Y:S08]  /*4d0b0*/  LDC R159, c[0x0][0x248] ;  /* 0x00009200ff9f7b82 */ /* 0x000e700000000800 */
[----:B------:R-:W1:Y:S08]  /*4d0c0*/  LDC R164, c[0x0][0x248] ;  /* 0x00009200ffa47b82 */ /* 0x000e700000000800 */
[----:B------:R-:W1:Y:S01]  /*4d0d0*/  LDC R165, c[0x0][0x248] ;  /* 0x00009200ffa57b82 */ /* 0x000e620000000800 */
[----:B------:R-:W-:-:S02]  /*4d0e0*/  SHF.R.U32.HI R123, RZ, 0x8, R123 ;  /* 0x00000008ff7b7819 */ /* 0x000fc4000001167b */
[----:B------:R-:W-:-:S05]  /*4d0f0*/  PRMT R167, R167, 0x3340, R1 ;  /* 0x00003340a7a77816 */ /* 0x000fca0000000001 */
        /* <DEDUP_REMOVED lines=8> */
[----:B------:R-:W1:Y:S08]  /*4d180*/  LDC R188, c[0x0][0x248] ;  /* 0x00009200ffbc7b82 */ /* 0x000e700000000800 */
[----:B------:R-:W1:Y:S08]  /*4d190*/  LDC R190, c[0x0][0x248] ;  /* 0x00009200ffbe7b82 */ /* 0x000e700000000800 */
[----:B------:R-:W1:Y:S08]  /*4d1a0*/  LDC R192, c[0x0][0x248] ;  /* 0x00009200ffc07b82 */ /* 0x000e700000000800 */
[----:B------:R-:W1:Y:S01]  /*4d1b0*/  LDC R197, c[0x0][0x248] ;  /* 0x00009200ffc57b82 */ /* 0x000e620000000800 */
[----:B---3--:R-:W-:Y:S01]  /*4d1c0*/  IMAD.MOV.U32 R21, RZ, RZ, R79 ;  /* 0x000000ffff157224 */ /* 0x008fe200078e004f */
[----:B------:R-:W-:Y:S01]  /*4d1d0*/  PRMT R241, R241, 0x3340, R1 ;  /* 0x00003340f1f17816 */ /* 0x000fe20000000001 */
[C---:B------:R-:W-:Y:S01]  /*4d1e0*/  IMAD.X R21, R9.reuse, 0x1, R13, P0 ;  /* 0x0000000109157824 */ /* 0x040fe200000e060d */
[----:B------:R-:W-:Y:S01]  /*4d1f0*/  PRMT R204, R204, 0x3340, R1 ;  /* 0x00003340cccc7816 */ /* 0x000fe20000000001 */
[----:B------:R-:W-:Y:S01]  /*4d200*/  IMAD.X R79, R9, 0x1, R7, P6 ;  /* 0x00000001094f7824 */ /* 0x000fe200030e0607 */
[----:B------:R-:W-:-:S02]  /*4d210*/  SHF.R.S32.HI R9, RZ, 0x1f, R11 ;  /* 0x0000001fff097819 */ /* 0x000fc4000001140b */
[----:B------:R-:W3:Y:S01]  /*4d220*/  LDC R49, c[0x0][0x248] ;  /* 0x00009200ff317b82 */ /* 0x000ee20000000800 */
[----:B------:R-:W-:Y:S04]  /*4d230*/  STL [R1+0xb5c], R21 ;  /* 0x000b5c1501007387 */ /* 0x000fe80000100800 */
[----:B------:R0:W-:Y:S01]  /*4d240*/  STL.64 [R1+0xb50], R176 ;  /* 0x000b50b001007387 */ /* 0x0001e20000100a00 */
[----:B------:R-:W-:Y:S02]  /*4d250*/  PRMT R113, R144, 0x3340, R238 ;  /* 0x0000334090717816 */ /* 0x000fe400000000ee */
[----:B------:R-:W3:Y:S01]  /*4d260*/  LDC R51, c[0x0][0x248] ;  /* 0x00009200ff337b82 */ /* 0x000ee20000000800 */
[----:B------:R4:W-:Y:S04]  /*4d270*/  STL.64 [R1+0xb48], R102 ;  /* 0x000b486601007387 */ /* 0x0009e80000100a00 */
[----:B------:R2:W-:Y:S01]  /*4d280*/  STL.64 [R1+0xb38], R78 ;  /* 0x000b384e01007387 */ /* 0x0005e20000100a00 */
[----:B------:R-:W-:-:S02]  /*4d290*/  PRMT R129, R77, 0x5410, R75 ;  /* 0x000054104d817816 */ /* 0x000fc4000000004b */
[----:B------:R-:W-:Y:S01]  /*4d2a0*/  LOP3.LUT R217, R217, 0xffff, RZ, 0xc0, !PT ;  /* 0x0000ffffd9d97812 */ /* 0x000fe200078ec0ff */
[----:B------:R-:W3:Y:S01]  /*4d2b0*/  LDC R75, c[0x0][0x248] ;  /* 0x00009200ff4b7b82 */ /* 0x000ee20000000800 */
[C---:B0-----:R-:W-:Y:S02]  /*4d2c0*/  IADD3 R176, P0, R11.reuse, R18, RZ ;  /* 0x000000120bb07210 */ /* 0x041fe40007f1e0ff */
[C---:B----4-:R-:W-:Y:S02]  /*4d2d0*/  IADD3 R102, P1, R11.reuse, R10, RZ ;  /* 0x0000000a0b667210 */ /* 0x050fe40007f3e0ff */
[----:B--2---:R-:W-:Y:S01]  /*4d2e0*/  IADD3 R78, P5, R11, R8, RZ ;  /* 0x000000080b4e7210 */ /* 0x004fe20007fbe0ff */
[----:B------:R-:W-:Y:S01]  /*4d2f0*/  IMAD.X R177, R9, 0x1, R13, P0 ;  /* 0x0000000109b17824 */ /* 0x000fe200000e060d */
[----:B------:R-:W-:Y:S01]  /*4d300*/  IADD3 R20, P6, R11, R6, RZ ;  /* 0x000000060b147210 */ /* 0x000fe20007fde0ff */
[----:B------:R-:W-:Y:S01]  /*4d310*/  IMAD.X R103, R9, 0x1, R3, P1 ;  /* 0x0000000109677824 */ /* 0x000fe200008e0603 */
[----:B------:R-:W-:Y:S01]  /*4d320*/  PRMT R160, R43, 0x5410, R241 ;  /* 0x000054102ba07816 */ /* 0x000fe200000000f1 */
[C---:B------:R-:W-:Y:S01]  /*4d330*/  IMAD.X R79, R9.reuse, 0x1, R5, P5 ;  /* 0x00000001094f7824 */ /* 0x040fe200028e0605 */
[----:B------:R0:W-:Y:S01]  /*4d340*/  STL.64 [R1+0xb30], R176 ;  /* 0x000b30b001007387 */ /* 0x0001e20000100a00 */
[----:B------:R-:W-:Y:S01]  /*4d350*/  IMAD.X R21, R9, 0x1, R7, P6 ;  /* 0x0000000109157824 */ /* 0x000fe200030e0607 */
[----:B------:R-:W-:Y:S01]  /*4d360*/  SHF.R.S32.HI R9, RZ, 0x1f, R12 ;  /* 0x0000001fff097819 */ /* 0x000fe2000001140c */
[C---:B------:R-:W-:Y:S01]  /*4d370*/  IMAD.IADD R11, R12.reuse, 0x1, R23 ;  /* 0x000000010c0b7824 */ /* 0x040fe200078e0217 */
[----:B------:R2:W-:Y:S01]  /*4d380*/  STL.64 [R1+0xb28], R102 ;  /* 0x000b286601007387 */ /* 0x0005e20000100a00 */
[----:B------:R-:W4:Y:S03]  /*4d390*/  LDC R43, c[0x0][0x248] ;  /* 0x00009200ff2b7b82 */ /* 0x000f260000000800 */
[----:B------:R1:W-:Y:S01]  /*4d3a0*/  STL.64 [R1+0xb08], R78 ;  /* 0x000b084e01007387 */ /* 0x0003e20000100a00 */
[----:B0-----:R-:W-:-:S03]  /*4d3b0*/  IADD3 R176, P0, R12, R18, RZ ;  /* 0x000000120cb07210 */ /* 0x001fc60007f1e0ff */
[----:B------:R0:W-:Y:S01]  /*4d3c0*/  STL.64 [R1+0xb00], R20 ;  /* 0x000b001401007387 */ /* 0x0001e20000100a00 */
[----:B------:R-:W-:Y:S01]  /*4d3d0*/  PRMT R162, R45, 0x5410, R204 ;  /* 0x000054102da27816 */ /* 0x000fe200000000cc */
[----:B------:R-:W3:Y:S01]  /*4d3e0*/  LDC R77, c[0x0][0x248] ;  /* 0x00009200ff4d7b82 */ /* 0x000ee20000000800 */
[C---:B--2---:R-:W-:Y:S01]  /*4d3f0*/  IADD3 R102, P1, R12.reuse, R10, RZ ;  /* 0x0000000a0c667210 */ /* 0x044fe20007f3e0ff */
[----:B------:R-:W-:Y:S01]  /*4d400*/  IMAD.X R177, R9, 0x1, R13, P0 ;  /* 0x0000000109b17824 */ /* 0x000fe200000e060d */
[----:B-1----:R-:W-:-:S03]  /*4d410*/  IADD3 R78, P5, R12, R8, RZ ;  /* 0x000000080c4e7210 */ /* 0x002fc60007fbe0ff */
[C---:B------:R-:W-:Y:S01]  /*4d420*/  IMAD.X R103, R9.reuse, 0x1, R3, P1 ;  /* 0x0000000109677824 */ /* 0x040fe200008e0603 */
[----:B------:R-:W-:Y:S01]  /*4d430*/  PRMT R144, R48, 0x5410, R47 ;  /* 0x0000541030907816 */ /* 0x000fe2000000002f */
[----:B------:R-:W1:Y:S01]  /*4d440*/  LDC R125, c[0x0][0x248] ;  /* 0x00009200ff7d7b82 */ /* 0x000e620000000800 */
[----:B0-----:R-:W-:Y:S01]  /*4d450*/  IADD3 R20, P6, R12, R6, RZ ;  /* 0x000000060c147210 */ /* 0x001fe20007fde0ff */
[C---:B------:R-:W-:Y:S01]  /*4d460*/  IMAD.X R79, R9.reuse, 0x1, R5, P5 ;  /* 0x00000001094f7824 */ /* 0x040fe200028e0605 */
[----:B------:R0:W-:Y:S03]  /*4d470*/  STL.64 [R1+0xaf8], R176 ;  /* 0x000af8b001007387 */ /* 0x0001e60000100a00 */
[----:B------:R-:W-:Y:S01]  /*4d480*/  IMAD.X R21, R9, 0x1, R7, P6 ;  /* 0x0000000109157824 */ /* 0x000fe200030e0607 */
[----:B------:R2:W-:Y:S01]  /*4d490*/  STL.64 [R1+0xaf0], R102 ;  /* 0x000af06601007387 */ /* 0x0005e20000100a00 */
[----:B------:R-:W-:Y:S01]  /*4d4a0*/  SHF.R.S32.HI R9, RZ, 0x1f, R11 ;  /* 0x0000001fff097819 */ /* 0x000fe2000001140b */
[----:B------:R-:W3:Y:S02]  /*4d4b0*/  LDC R45, c[0x0][0x248] ;  /* 0x00009200ff2d7b82 */ /* 0x000ee40000000800 */
[----:B------:R2:W-:Y:S01]  /*4d4c0*/  STL.64 [R1+0xae0], R78 ;  /* 0x000ae04e01007387 */ /* 0x0005e20000100a00 */
[----:B0-----:R-:W-:-:S03]  /*4d4d0*/  IADD3 R176, P0, R11, R18, RZ ;  /* 0x000000120bb07210 */ /* 0x001fc60007f1e0ff */
[----:B------:R0:W-:Y:S02]  /*4d4e0*/  STL.64 [R1+0xac0], R20 ;  /* 0x000ac01401007387 */ /* 0x0001e40000100a00 */
[----:B------:R-:W1:Y:S01]  /*4d4f0*/  LDC R47, c[0x0][0x248] ;  /* 0x00009200ff2f7b82 */ /* 0x000e620000000800 */
[----:B--2---:R-:W-:Y:S01]  /*4d500*/  IADD3 R102, P5, R11, R8, RZ ;  /* 0x000000080b667210 */ /* 0x004fe20007fbe0ff */
[----:B------:R-:W-:Y:S01]  /*4d510*/  IMAD.X R177, R9, 0x1, R13, P0 ;  /* 0x0000000109b17824 */ /* 0x000fe200000e060d */
[C---:B------:R-:W-:Y:S01]  /*4d520*/  IADD3 R78, P1, R11.reuse, R10, RZ ;  /* 0x0000000a0b4e7210 */ /* 0x040fe20007f3e0ff */
[----:B------:R-:W-:-:S04]  /*4d530*/  IMAD.IADD R12, R11, 0x1, R24 ;  /* 0x000000010b0c7824 */ /* 0x000fc800078e0218 */
[----:B------:R-:W2:Y:S01]  /*4d540*/  LDC R48, c[0x0][0x248] ;  /* 0x00009200ff307b82 */ /* 0x000ea20000000800 */
[----:B0-----:R-:W-:Y:S01]  /*4d550*/  IADD3 R20, P6, R11, R6, RZ ;  /* 0x000000060b147210 */ /* 0x001fe20007fde0ff */
[C---:B------:R-:W-:Y:S01]  /*4d560*/  IMAD.X R79, R9.reuse, 0x1, R3, P1 ;  /* 0x00000001094f7824 */ /* 0x040fe200008e0603 */
[----:B------:R0:W-:Y:S01]  /*4d570*/  STL.64 [R1+0xab8], R176 ;  /* 0x000ab8b001007387 */ /* 0x0001e20000100a00 */
[C---:B------:R-:W-:Y:S02]  /*4d580*/  IMAD.X R103, R9.reuse, 0x1, R5, P5 ;  /* 0x0000000109677824 */ /* 0x040fe400028e0605 */
[----:B------:R-:W-:Y:S01]  /*4d590*/  IMAD.X R21, R9, 0x1, R7, P6 ;  /* 0x0000000109157824 */ /* 0x000fe200030e0607 */
[----:B------:R-:W-:Y:S01]  /*4d5a0*/  SHF.R.S32.HI R9, RZ, 0x1f, R12 ;  /* 0x0000001fff097819 */ /* 0x000fe2000001140c */
[----:B------:R-:W2:Y:S01]  /*4d5b0*/  LDC R175, c[0x0][0x248] ;  /* 0x00009200ffaf7b82 */ /* 0x000ea20000000800 */
[C---:B------:R-:W-:Y:S01]  /*4d5c0*/  IADD3 R16, P0, R12.reuse, R18, RZ ;  /* 0x000000120c107210 */ /* 0x040fe20007f1e0ff */
[----:B0-----:R-:W2:Y:S01]  /*4d5d0*/  LDL.LU.64 R176, [R1+0x2290] ;  /* 0x0022900001b07983 */ /* 0x001ea20000300a00 */
[----:B------:R-:W-:Y:S01]  /*4d5e0*/  PRMT R87, R217, 0x3340, R1 ;  /* 0x00003340d9577816 */ /* 0x000fe20000000001 */
[----:B------:R-:W-:Y:S01]  /*4d5f0*/  IMAD.IADD R11, R12, 0x1, R25 ;  /* 0x000000010c0b7824 */ /* 0x000fe200078e0219 */
[----:B------:R-:W-:Y:S01]  /*4d600*/  LOP3.LUT R115, R120, 0xffff, RZ, 0xc0, !PT ;  /* 0x0000ffff78737812 */ /* 0x000fe200078ec0ff */
[----:B------:R0:W-:Y:S01]  /*4d610*/  STL.64 [R1+0xab0], R78 ;  /* 0x000ab04e01007387 */ /* 0x0001e20000100a00 */
[----:B------:R-:W-:Y:S01]  /*4d620*/  IMAD.MOV.U32 R25, RZ, RZ, R17 ;  /* 0x000000ffff197224 */ /* 0x000fe200078e0011 */
[----:B------:R-:W-:Y:S01]  /*4d630*/  PRMT R157, R157, 0x3340, R1 ;  /* 0x000033409d9d7816 */ /* 0x000fe20000000001 */
[----:B------:R-:W-:Y:S01]  /*4d640*/  IMAD.MOV.U32 R24, RZ, RZ, R16 ;  /* 0x000000ffff187224 */ /* 0x000fe200078e0010 */
[----:B------:R-:W-:Y:S01]  /*4d650*/  LOP3.LUT R123, R123, 0xffff, RZ, 0xc0, !PT ;  /* 0x0000ffff7b7b7812 */ /* 0x000fe200078ec0ff */
[----:B------:R-:W-:Y:S01]  /*4d660*/  IMAD.X R25, R9, 0x1, R13, P0 ;  /* 0x0000000109197824 */ /* 0x000fe200000e060d */
[----:B------:R-:W2:Y:S01]  /*4d670*/  LDC R179, c[0x0][0x248] ;  /* 0x00009200ffb37b82 */ /* 0x000ea20000000800 */
[----:B0-----:R-:W2:Y:S07]  /*4d680*/  LDL.LU.64 R78, [R1+0x2288] ;  /* 0x00228800014e7983 */ /* 0x001eae0000300a00 */
[----:B------:R-:W0:Y:S01]  /*4d690*/  LDC R187, c[0x0][0x248] ;  /* 0x00009200ffbb7b82 */ /* 0x000e220000000800 */
[----:B------:R4:W-:Y:S04]  /*4d6a0*/  STL.64 [R1+0xaa8], R102 ;  /* 0x000aa86601007387 */ /* 0x0009e80000100a00 */
[----:B------:R3:W-:Y:S03]  /*4d6b0*/  STL.64 [R1+0xa90], R20 ;  /* 0x000a901401007387 */ /* 0x0007e60000100a00 */
[----:B------:R-:W0:Y:S01]  /*4d6c0*/  LDC R198, c[0x0][0x248] ;  /* 0x00009200ffc67b82 */ /* 0x000e220000000800 */
[----:B------:R1:W-:Y:S01]  /*4d6d0*/  STL [R1+0xa88], R16 ;  /* 0x000a881001007387 */ /* 0x0003e20000100800 */
[----:B----4-:R-:W-:-:S06]  /*4d6e0*/  IADD3 R102, P1, R12, R10, RZ ;  /* 0x0000000a0c667210 */ /* 0x010fcc0007f3e0ff */
[----:B------:R-:W4:Y:S01]  /*4d6f0*/  LDC R199, c[0x0][0x248] ;  /* 0x00009200ffc77b82 */ /* 0x000f220000000800 */
[C---:B---3--:R-:W-:Y:S01]  /*4d700*/  IADD3 R20, P5, R12.reuse, R8, RZ ;  /* 0x000000080c147210 */ /* 0x048fe20007fbe0ff */
[C---:B------:R-:W-:Y:S01]  /*4d710*/  IMAD.X R103, R9.reuse, 0x1, R3, P1 ;  /* 0x0000000109677824 */ /* 0x040fe200008e0603 */
[----:B-1----:R-:W-:Y:S01]  /*4d720*/  IADD3 R16, P6, R12, R6, RZ ;  /* 0x000000060c107210 */ /* 0x002fe20007fde0ff */
[----:B------:R-:W-:Y:S02]  /*4d730*/  STL [R1+0xa8c], R25 ;  /* 0x000a8c1901007387 */ /* 0x000fe40000100800 */
[C---:B------:R-:W-:Y:S02]  /*4d740*/  IMAD.X R21, R9.reuse, 0x1, R5, P5 ;  /* 0x0000000109157824 */ /* 0x040fe400028e0605 */
[----:B------:R-:W1:Y:S01]  /*4d750*/  LDC R200, c[0x0][0x248] ;  /* 0x00009200ffc87b82 */ /* 0x000e620000000800 */
[----:B------:R3:W-:Y:S01]  /*4d760*/  STL.64 [R1+0xa80], R102 ;  /* 0x000a806601007387 */ /* 0x0007e20000100a00 */
[----:B------:R-:W-:Y:S01]  /*4d770*/  IMAD.X R17, R9, 0x1, R7, P6 ;  /* 0x0000000109117824 */ /* 0x000fe200030e0607 */
[----:B------:R-:W-:-:S02]  /*4d780*/  SHF.R.S32.HI R9, RZ, 0x1f, R11 ;  /* 0x0000001fff097819 */ /* 0x000fc4000001140b */
[----:B------:R3:W-:Y:S01]  /*4d790*/  STL.64 [R1+0xa60], R20 ;  /* 0x000a601401007387 */ /* 0x0007e20000100a00 */
[C---:B------:R-:W-:Y:S01]  /*4d7a0*/  IADD3 R24, P1, R11.reuse, R10, RZ ;  /* 0x0000000a0b187210 */ /* 0x040fe20007f3e0ff */
[C---:B------:R-:W-:Y:S01]  /*4d7b0*/  IMAD.IADD R12, R11.reuse, 0x1, R26 ;  /* 0x000000010b0c7824 */ /* 0x040fe200078e021a */
[----:B------:R-:W1:Y:S01]  /*4d7c0*/  LDC R201, c[0x0][0x248] ;  /* 0x00009200ffc97b82 */ /* 0x000e620000000800 */
[----:B------:R0:W-:Y:S01]  /*4d7d0*/  STL.64 [R1+0xa58], R16 ;  /* 0x000a581001007387 */ /* 0x0001e20000100a00 */
[----:B---3--:R-:W-:-:S06]  /*4d7e0*/  IADD3 R102, P0, R11, R18, RZ ;  /* 0x000000120b667210 */ /* 0x008fcc0007f1e0ff */
[----:B------:R-:W3:Y:S01]  /*4d7f0*/  LDC R202, c[0x0][0x248] ;  /* 0x00009200ffca7b82 */ /* 0x000ee20000000800 */
[----:B------:R-:W-:Y:S01]  /*4d800*/  IADD3 R20, P5, R11, R8, RZ ;  /* 0x000000080b147210 */ /* 0x000fe20007fbe0ff */
[C---:B------:R-:W-:Y:S02]  /*4d810*/  IMAD.X R103, R9.reuse, 0x1, R13, P0 ;  /* 0x0000000109677824 */ /* 0x040fe400000e060d */
[----:B------:R-:W-:Y:S01]  /*4d820*/  IMAD.X R25, R9, 0x1, R3, P1 ;  /* 0x0000000109197824 */ /* 0x000fe200008e0603 */
[----:B0-----:R-:W-:Y:S01]  /*4d830*/  IADD3 R16, P6, R11, R6, RZ ;  /* 0x000000060b107210 */ /* 0x001fe20007fde0ff */
[C---:B------:R-:W-:Y:S01]  /*4d840*/  IMAD.X R21, R9.reuse, 0x1, R5, P5 ;  /* 0x0000000109157824 */ /* 0x040fe200028e0605 */
[----:B------:R0:W-:Y:S01]  /*4d850*/  STL.64 [R1+0xa50], R102 ;  /* 0x000a506601007387 */ /* 0x0001e20000100a00 */
[----:B------:R-:W3:Y:S02]  /*4d860*/  LDC R203, c[0x0][0x248] ;  /* 0x00009200ffcb7b82 */ /* 0x000ee40000000800 */
[----:B------:R-:W-:Y:S01]  /*4d870*/  IMAD.X R17, R9, 0x1, R7, P6 ;  /* 0x0000000109117824 */ /* 0x000fe200030e0607 */
[----:B------:R4:W-:Y:S01]  /*4d880*/  STL.64 [R1+0xa48], R24 ;  /* 0x000a481801007387 */ /* 0x0009e20000100a00 */
[----:B------:R-:W-:-:S03]  /*4d890*/  SHF.R.S32.HI R9, RZ, 0x1f, R12 ;  /* 0x0000001fff097819 */ /* 0x000fc6000001140c */
[----:B------:R4:W-:Y:S01]  /*4d8a0*/  STL.64 [R1+0xa38], R20 ;  /* 0x000a381401007387 */ /* 0x0009e20000100a00 */
[----:B------:R-:W3:Y:S01]  /*4d8b0*/  LDC R204, c[0x0][0x248] ;  /* 0x00009200ffcc7b82 */ /* 0x000ee20000000800 */
[C---:B0-----:R-:W-:Y:S02]  /*4d8c0*/  IADD3 R102, P0, R12.reuse, R18, RZ ;  /* 0x000000120c667210 */ /* 0x041fe40007f1e0ff */
[----:B----4-:R-:W-:-:S03]  /*4d8d0*/  IADD3 R24, P1, R12, R10, RZ ;  /* 0x0000000a0c187210 */ /* 0x010fc60007f3e0ff */
[C---:B------:R-:W-:Y:S02]  /*4d8e0*/  IMAD.X R103, R9.reuse, 0x1, R13, P0 ;  /* 0x0000000109677824 */ /* 0x040fe400000e060d */
[----:B------:R-:W0:Y:S01]  /*4d8f0*/  LDC R205, c[0x0][0x248] ;  /* 0x00009200ffcd7b82 */ /* 0x000e220000000800 */
[C---:B------:R-:W-:Y:S01]  /*4d900*/  IADD3 R20, P5, R12.reuse, R8, RZ ;  /* 0x000000080c147210 */ /* 0x040fe20007fbe0ff */
[----:B------:R4:W-:Y:S01]  /*4d910*/  STL.64 [R1+0xa18], R16 ;  /* 0x000a181001007387 */ /* 0x0009e20000100a00 */
[C---:B------:R-:W-:Y:S02]  /*4d920*/  IMAD.X R25, R9.reuse, 0x1, R3, P1 ;  /* 0x0000000109197824 */ /* 0x040fe400008e0603 */
[C---:B------:R-:W-:Y:S02]  /*4d930*/  IMAD.IADD R11, R12.reuse, 0x1, R27 ;  /* 0x000000010c0b7824 */ /* 0x040fe400078e021b */
[----:B------:R-:W-:Y:S01]  /*4d940*/  IMAD.X R21, R9, 0x1, R5, P5 ;  /* 0x0000000109157824 */ /* 0x000fe200028e0605 */
[----:B------:R1:W-:Y:S01]  /*4d950*/  STL.64 [R1+0xa10], R102 ;  /* 0x000a106601007387 */ /* 0x0003e20000100a00 */
[----:B------:R-:W0:Y:S01]  /*4d960*/  LDC R206, c[0x0][0x248] ;  /* 0x00009200ffce7b82 */ /* 0x000e220000000800 */
[----:B----4-:R-:W-:-:S02]  /*4d970*/  IADD3 R16, P6, R12, R6, RZ ;  /* 0x000000060c107210 */ /* 0x010fc40007fde0ff */
[----:B------:R4:W-:Y:S05]  /*4d980*/  STL.64 [R1+0xa08], R24 ;  /* 0x000a081801007387 */ /* 0x0009ea0000100a00 */
[----:B------:R-:W0:Y:S01]  /*4d990*/  LDC R207, c[0x0][0x248] ;  /* 0x00009200ffcf7b82 */ /* 0x000e220000000800 */
[----:B------:R3:W-:Y:S01]  /*4d9a0*/  STL.64 [R1+0xa00], R20 ;  /* 0x000a001401007387 */ /* 0x0007e20000100a00 */
[----:B------:R-:W-:Y:S01]  /*4d9b0*/  IMAD.X R17, R9, 0x1, R7, P6 ;  /* 0x0000000109117824 */ /* 0x000fe200030e0607 */
[----:B------:R-:W-:Y:S02]  /*4d9c0*/  SHF.R.S32.HI R9, RZ, 0x1f, R11 ;  /* 0x0000001fff097819 */ /* 0x000fe4000001140b */
[----:B-1----:R-:W-:-:S02]  /*4d9d0*/  IADD3 R102, P0, R11, R18, RZ ;  /* 0x000000120b667210 */ /* 0x002fc40007f1e0ff */
[----:B------:R1:W-:Y:S01]  /*4d9e0*/  STL.64 [R1+0x9f0], R16 ;  /* 0x0009f01001007387 */ /* 0x0003e20000100a00 */
[----:B------:R-:W0:Y:S01]  /*4d9f0*/  LDC R209, c[0x0][0x248] ;  /* 0x00009200ffd17b82 */ /* 0x000e220000000800 */
[C---:B----4-:R-:W-:Y:S01]  /*4da00*/  IADD3 R24, P5, R11.reuse, R8, RZ ;  /* 0x000000080b187210 */ /* 0x050fe20007fbe0ff */
[----:B---3--:R-:W-:Y:S02]  /*4da10*/  IMAD.MOV.U32 R21, RZ, RZ, R249 ;  /* 0x000000ffff157224 */ /* 0x008fe400078e00f9 */
[----:B------:R-:W-:Y:S01]  /*4da20*/  IMAD.MOV.U32 R249, RZ, RZ, R108 ;  /* 0x000000fffff97224 */ /* 0x000fe200078e006c */
[----:B------:R-:W-:Y:S01]  /*4da30*/  IADD3 R108, P1, R11, R10, RZ ;  /* 0x0000000a0b6c7210 */ /* 0x000fe20007f3e0ff */
[----:B------:R-:W-:Y:S02]  /*4da40*/  IMAD.X R103, R9, 0x1, R13, P0 ;  /* 0x0000000109677824 */ /* 0x000fe400000e060d */
[----:B------:R-:W3:Y:S01]  /*4da50*/  LDC R211, c[0x0][0x248] ;  /* 0x00009200ffd37b82 */ /* 0x000ee20000000800 */
[----:B-1----:R-:W-:Y:S01]  /*4da60*/  IADD3 R16, P6, R11, R6, RZ ;  /* 0x000000060b107210 */ /* 0x002fe20007fde0ff */
[C---:B------:R-:W-:Y:S01]  /*4da70*/  IMAD.X R109, R9.reuse, 0x1, R3, P1 ;  /* 0x00000001096d7824 */ /* 0x040fe200008e0603 */
[----:B------:R1:W-:Y:S01]  /*4da80*/  STL.64 [R1+0x9e8], R102 ;  /* 0x0009e86601007387 */ /* 0x0003e20000100a00 */
[----:B------:R-:W-:-:S02]  /*4da90*/  IMAD.X R25, R9, 0x1, R5, P5 ;  /* 0x0000000109197824 */ /* 0x000fc400028e0605 */
[----:B------:R-:W-:Y:S02]  /*4daa0*/  IMAD.IADD R12, R11, 0x1, R28 ;  /* 0x000000010b0c7824 */ /* 0x000fe400078e021c */
[----:B------:R-:W4:Y:S01]  /*4dab0*/  LDC R213, c[0x0][0x248] ;  /* 0x00009200ffd57b82 */ /* 0x000f220000000800 */
[----:B------:R-:W-:Y:S02]  /*4dac0*/  IMAD.X R17, R9, 0x1, R7, P6 ;  /* 0x0000000109117824 */ /* 0x000fe400030e0607 */
[C---:B------:R-:W-:Y:S01]  /*4dad0*/  IADD3 R14, P0, R12.reuse, R18, RZ ;  /* 0x000000120c0e7210 */ /* 0x040fe20007f1e0ff */
[----:B-1----:R-:W4:Y:S04]  /*4dae0*/  LDL.LU.64 R102, [R1+0x2280] ;  /* 0x0022800001667983 */ /* 0x002f280000300a00 */
[----:B------:R-:W1:Y:S01]  /*4daf0*/  LDC R214, c[0x0][0x248] ;  /* 0x00009200ffd67b82 */ /* 0x000e620000000800 */
[----:B------:R0:W-:Y:S01]  /*4db00*/  STL.64 [R1+0x9e0], R108 ;  /* 0x0009e06c01007387 */ /* 0x0001e20000100a00 */
[----:B------:R-:W-:Y:S01]  /*4db10*/  SHF.R.S32.HI R9, RZ, 0x1f, R12 ;  /* 0x0000001fff097819 */ /* 0x000fe2000001140c */
[----:B------:R-:W-:-:S02]  /*4db20*/  IMAD.IADD R11, R12, 0x1, R29 ;  /* 0x000000010c0b7824 */ /* 0x000fc400078e021d */
[----:B------:R-:W-:-:S03]  /*4db30*/  IMAD.MOV.U32 R28, RZ, RZ, R14 ;  /* 0x000000ffff1c7224 */ /* 0x000fc600078e000e */
[----:B------:R-:W1:Y:S01]  /*4db40*/  LDC R230, c[0x0][0x248] ;  /* 0x00009200ffe67b82 */ /* 0x000e620000000800 */
[----:B0-----:R-:W4:Y:S07]  /*4db50*/  LDL.LU.64 R108, [R1+0x2278] ;  /* 0x00227800016c7983 */ /* 0x001f2e0000300a00 */
[----:B------:R-:W0:Y:S01]  /*4db60*/  LDC R222, c[0x0][0x248] ;  /* 0x00009200ffde7b82 */ /* 0x000e220000000800 */
[----:B------:R3:W-:Y:S04]  /*4db70*/  STL.64 [R1+0x9c0], R24 ;  /* 0x0009c01801007387 */ /* 0x0007e80000100a00 */
[----:B------:R3:W-:Y:S01]  /*4db80*/  STL.64 [R1+0x9b8], R16 ;  /* 0x0009b81001007387 */ /* 0x0007e20000100a00 */
[----:B------:R-:W-:-:S02]  /*4db90*/  IMAD.MOV.U32 R29, RZ, RZ, R15 ;  /* 0x000000ffff1d7224 */ /* 0x000fc400078e000f */
[----:B------:R-:W0:Y:S01]  /*4dba0*/  LDC R215, c[0x0][0x248] ;  /* 0x00009200ffd77b82 */ /* 0x000e220000000800 */
[----:B------:R3:W-:Y:S01]  /*4dbb0*/  STL [R1+0x9b0], R14 ;  /* 0x0009b00e01007387 */ /* 0x0007e20000100800 */
[----:B------:R-:W-:Y:S01]  /*4dbc0*/  IMAD.X R29, R9, 0x1, R13, P0 ;  /* 0x00000001091d7824 */ /* 0x000fe200000e060d */
[----:B---3--:R-:W-:-:S05]  /*4dbd0*/  IADD3 R24, P5, R12, R8, RZ ;  /* 0x000000080c187210 */ /* 0x008fca0007fbe0ff */
[----:B------:R-:W3:Y:S01]  /*4dbe0*/  LDC R217, c[0x0][0x248] ;  /* 0x00009200ffd97b82 */ /* 0x000ee20000000800 */
[----:B------:R-:W-:Y:S02]  /*4dbf0*/  IMAD.MOV.U32 R16, RZ, RZ, R249 ;  /* 0x000000ffff107224 */ /* 0x000fe400078e00f9 */
[----:B------:R-:W-:Y:S01]  /*4dc00*/  IMAD.MOV.U32 R249, RZ, RZ, R82 ;  /* 0x000000fffff97224 */ /* 0x000fe200078e0052 */
[C---:B------:R-:W-:Y:S01]  /*4dc10*/  IADD3 R82, P1, R12.reuse, R10, RZ ;  /* 0x0000000a0c527210 */ /* 0x040fe20007f3e0ff */
[----:B------:R-:W-:Y:S01]  /*4dc20*/  IMAD.MOV.U32 R17, RZ, RZ, R251 ;  /* 0x000000ffff117224 */ /* 0x000fe200078e00fb */
[----:B------:R-:W-:Y:S01]  /*4dc30*/  IADD3 R14, P6, R12, R6, RZ ;  /* 0x000000060c0e7210 */ /* 0x000fe20007fde0ff */
[----:B------:R-:W-:Y:S01]  /*4dc40*/  IMAD.MOV.U32 R251, RZ, RZ, R250 ;  /* 0x000000fffffb7224 */ /* 0x000fe200078e00fa */
[----:B------:R-:W3:Y:S01]  /*4dc50*/  LDC R238, c[0x0][0x248] ;  /* 0x00009200ffee7b82 */ /* 0x000ee20000000800 */
[----:B------:R-:W-:Y:S02]  /*4dc60*/  IMAD.MOV.U32 R250, RZ, RZ, R83 ;  /* 0x000000fffffa7224 */ /* 0x000fe400078e0053 */
[----:B------:R-:W-:-:S02]  /*4dc70*/  IMAD.X R83, R9, 0x1, R3, P1 ;  /* 0x0000000109537824 */ /* 0x000fc400008e0603 */
[C---:B------:R-:W-:Y:S01]  /*4dc80*/  IMAD.X R25, R9.reuse, 0x1, R5, P5 ;  /* 0x0000000109197824 */ /* 0x040fe200028e0605 */
[----:B------:R-:W-:Y:S01]  /*4dc90*/  STL [R1+0x9b4], R29 ;  /* 0x0009b41d01007387 */ /* 0x000fe20000100800 */
[----:B------:R-:W-:Y:S01]  /*4dca0*/  IMAD.X R15, R9, 0x1, R7, P6 ;  /* 0x00000001090f7824 */ /* 0x000fe200030e0607 */
[----:B------:R-:W-:Y:S01]  /*4dcb0*/  SHF.R.S32.HI R9, RZ, 0x1f, R11 ;  /* 0x0000001fff097819 */ /* 0x000fe2000001140b */
[----:B------:R-:W-:Y:S01]  /*4dcc0*/  IMAD.MOV.U32 R20, RZ, RZ, R110 ;  /* 0x000000ffff147224 */ /* 0x000fe200078e006e */
[----:B------:R1:W-:Y:S01]  /*4dcd0*/  STL.64 [R1+0x9a8], R82 ;  /* 0x0009a85201007387 */ /* 0x0003e20000100a00 */
[----:B------:R-:W-:Y:S01]  /*4dce0*/  IMAD.MOV.U32 R19, RZ, RZ, R249 ;  /* 0x000000ffff137224 */ /* 0x000fe200078e00f9 */
[C---:B------:R-:W-:Y:S01]  /*4dcf0*/  IADD3 R110, P0, R11.reuse, R18, RZ ;  /* 0x000000120b6e7210 */ /* 0x040fe20007f1e0ff */
[----:B------:R-:W-:Y:S01]  /*4dd00*/  IMAD.MOV.U32 R249, RZ, RZ, R80 ;  /* 0x000000fffff97224 */ /* 0x000fe200078e0050 */
[C---:B------:R-:W-:Y:S01]  /*4dd10*/  IADD3 R80, P1, R11.reuse, R10, RZ ;  /* 0x0000000a0b507210 */ /* 0x040fe20007f3e0ff */
[----:B------:R-:W3:Y:S01]  /*4dd20*/  LDC R239, c[0x0][0x248] ;  /* 0x00009200ffef7b82 */ /* 0x000ee20000000800 */
[C---:B------:R-:W-:Y:S01]  /*4dd30*/  IADD3 R28, P5, R11.reuse, R8, RZ ;  /* 0x000000080b1c7210 */ /* 0x040fe20007fbe0ff */
[----:B-1----:R-:W3:Y:S06]  /*4dd40*/  LDL.LU.64 R82, [R1+0x2270] ;  /* 0x0022700001527983 */ /* 0x002eec0000300a00 */
[----:B------:R-:W1:Y:S01]  /*4dd50*/  LDC R240, c[0x0][0x248] ;  /* 0x00009200fff07b82 */ /* 0x000e620000000800 */
[----:B------:R0:W-:Y:S04]  /*4dd60*/  STL.64 [R1+0x998], R24 ;  /* 0x0009981801007387 */ /* 0x0001e80000100a00 */
[----:B------:R0:W-:Y:S01]  /*4dd70*/  STL.64 [R1+0x978], R14 ;  /* 0x0009780e01007387 */ /* 0x0001e20000100a00 */
[----:B------:R-:W-:-:S02]  /*4dd80*/  IMAD.IADD R12, R11, 0x1, R30 ;  /* 0x000000010b0c7824 */ /* 0x000fc400078e021e */
[----:B------:R-:W1:Y:S01]  /*4dd90*/  LDC R241, c[0x0][0x248] ;  /* 0x00009200fff17b82 */ /* 0x000e620000000800 */
[----:B------:R-:W-:Y:S01]  /*4dda0*/  IMAD.X R29, R9, 0x1, R5, P5 ;  /* 0x00000001091d7824 */ /* 0x000fe200028e0605 */
[----:B0-----:R-:W-:-:S06]  /*4ddb0*/  IADD3 R24, P6, R11, R6, RZ ;  /* 0x000000060b187210 */ /* 0x001fcc0007fde0ff */
[----:B------:R-:W0:Y:S01]  /*4ddc0*/  LDC R245, c[0x0][0x248] ;  /* 0x00009200fff57b82 */ /* 0x000e220000000800 */
[----:B------:R-:W-:Y:S02]  /*4ddd0*/  IMAD.MOV.U32 R15, RZ, RZ, R251 ;  /* 0x000000ffff0f7224 */ /* 0x000fe400078e00fb */
[----:B------:R-:W-:Y:S02]  /*4dde0*/  IMAD.MOV.U32 R251, RZ, RZ, R111 ;  /* 0x000000fffffb7224 */ /* 0x000fe400078e006f */
[----:B------:R-:W-:Y:S02]  /*4ddf0*/  IMAD.MOV.U32 R14, RZ, RZ, R250 ;  /* 0x000000ffff0e7224 */ /* 0x000fe400078e00fa */
[C---:B------:R-:W-:Y:S01]  /*4de00*/  IMAD.X R111, R9.reuse, 0x1, R13, P0 ;  /* 0x00000001096f7824 */ /* 0x040fe200000e060d */
[----:B------:R-:W0:Y:S01]  /*4de10*/  LDC R252, c[0x0][0x248] ;  /* 0x00009200fffc7b82 */ /* 0x000e220000000800 */
[----:B------:R-:W-:Y:S02]  /*4de20*/  IMAD.MOV.U32 R250, RZ, RZ, R81 ;  /* 0x000000fffffa7224 */ /* 0x000fe400078e0051 */
[C---:B------:R-:W-:Y:S01]  /*4de30*/  IMAD.X R81, R9.reuse, 0x1, R3, P1 ;  /* 0x0000000109517824 */ /* 0x040fe200008e0603 */
[----:B------:R1:W-:Y:S01]  /*4de40*/  STL.64 [R1+0x970], R110 ;  /* 0x0009706e01007387 */ /* 0x0003e20000100a00 */
[----:B------:R-:W-:Y:S01]  /*4de50*/  IMAD.X R25, R9, 0x1, R7, P6 ;  /* 0x0000000109197824 */ /* 0x000fe200030e0607 */
[----:B------:R-:W-:-:S02]  /*4de60*/  IADD3 R22, P0, R12, R18, RZ ;  /* 0x000000120c167210 */ /* 0x000fc40007f1e0ff */
[----:B------:R-:W-:Y:S01]  /*4de70*/  SHF.R.S32.HI R9, RZ, 0x1f, R12 ;  /* 0x0000001fff097819 */ /* 0x000fe2000001140c */
[C---:B------:R-:W-:Y:S02]  /*4de80*/  IMAD.IADD R11, R12.reuse, 0x1, R31 ;  /* 0x000000010c0b7824 */ /* 0x040fe400078e021f */
[----:B------:R-:W-:Y:S01]  /*4de90*/  IMAD.MOV.U32 R30, RZ, RZ, R22 ;  /* 0x000000ffff1e7224 */ /* 0x000fe200078e0016 */
[----:B-1----:R-:W3:Y:S04]  /*4dea0*/  LDL.LU.64 R110, [R1+0x2268] ;  /* 0x00226800016e7983 */ /* 0x002ee80000300a00 */
[----:B------:R1:W-:Y:S01]  /*4deb0*/  STL.64 [R1+0x968], R80 ;  /* 0x0009685001007387 */ /* 0x0003e20000100a00 */
[----:B------:R-:W-:Y:S02]  /*4dec0*/  IMAD.MOV.U32 R31, RZ, RZ, R23 ;  /* 0x000000ffff1f7224 */ /* 0x000fe400078e0017 */
[----:B------:R-:W-:Y:S01]  /*4ded0*/  IMAD.X R31, R9, 0x1, R13, P0 ;  /* 0x00000001091f7824 */ /* 0x000fe200000e060d */
[----:B-1----:R-:W3:Y:S04]  /*4dee0*/  LDL.LU.64 R80, [R1+0x2260] ;  /* 0x0022600001507983 */ /* 0x002ee80000300a00 */
[----:B------:R1:W-:Y:S04]  /*4def0*/  STL.64 [R1+0x958], R28 ;  /* 0x0009581c01007387 */ /* 0x0003e80000100a00 */
[----:B------:R0:W-:Y:S04]  /*4df00*/  STL.64 [R1+0x948], R24 ;  /* 0x0009481801007387 */ /* 0x0001e80000100a00 */
[----:B------:R0:W-:Y:S01]  /*4df10*/  STL [R1+0x940], R22 ;  /* 0x0009401601007387 */ /* 0x0001e20000100800 */
[----:B-1----:R-:W-:-:S02]  /*4df20*/  IADD3 R28, P1, R12, R10, RZ ;  /* 0x0000000a0c1c7210 */ /* 0x002fc40007f3e0ff */
[C---:B0-----:R-:W-:Y:S02]  /*4df30*/  IADD3 R24, P5, R12.reuse, R8, RZ ;  /* 0x000000080c187210 */ /* 0x041fe40007fbe0ff */
[----:B------:R-:W-:Y:S01]  /*4df40*/  IADD3 R22, P6, R12, R6, RZ ;  /* 0x000000060c167210 */ /* 0x000fe20007fde0ff */
[C---:B------:R-:W-:Y:S02]  /*4df50*/  IMAD.X R29, R9.reuse, 0x1, R3, P1 ;  /* 0x00000001091d7824 */ /* 0x040fe400008e0603 */
[C---:B------:R-:W-:Y:S02]  /*4df60*/  IMAD.X R25, R9.reuse, 0x1, R5, P5 ;  /* 0x0000000109197824 */ /* 0x040fe400028e0605 */
[----:B------:R-:W-:Y:S01]  /*4df70*/  IMAD.X R23, R9, 0x1, R7, P6 ;  /* 0x0000000109177824 */ /* 0x000fe200030e0607 */
[----:B------:R-:W-:Y:S04]  /*4df80*/  STL [R1+0x944], R31 ;  /* 0x0009441f01007387 */ /* 0x000fe80000100800 */
[----:B------:R-:W-:Y:S04]  /*4df90*/  STL.64 [R1+0x938], R28 ;  /* 0x0009381c01007387 */ /* 0x000fe80000100a00 */
[----:B------:R-:W-:Y:S04]  /*4dfa0*/  STL.64 [R1+0x918], R24 ;  /* 0x0009181801007387 */ /* 0x000fe80000100a00 */
[----:B------:R0:W-:Y:S01]  /*4dfb0*/  STL.64 [R1+0x910], R22 ;  /* 0x0009101601007387 */ /* 0x0001e20000100a00 */
[----:B------:R-:W-:Y:S01]  /*4dfc0*/  SHF.R.S32.HI R9, RZ, 0x1f, R11 ;  /* 0x0000001fff097819 */ /* 0x000fe2000001140b */
[----:B0-----:R-:W-:-:S02]  /*4dfd0*/  IMAD.MOV.U32 R22, RZ, RZ, R248 ;  /* 0x000000ffff167224 */ /* 0x001fc400078e00f8 */
        /* <DEDUP_REMOVED lines=8> */
[----:B------:R-:W-:Y:S01]  /*4e060*/  IMAD.MOV.U32 R251, RZ, RZ, R148 ;  /* 0x000000fffffb7224 */ /* 0x000fe200078e0094 */
[----:B------:R-:W-:Y:S01]  /*4e070*/  IADD3 R148, P0, R11, R18, RZ ;  /* 0x000000120b947210 */ /* 0x000fe20007f1e0ff */
[----:B------:R-:W-:Y:S02]  /*4e080*/  IMAD.MOV.U32 R219, RZ, RZ, R223 ;  /* 0x000000ffffdb7224 */ /* 0x000fe400078e00df */
[----:B------:R-:W-:Y:S02]  /*4e090*/  IMAD.MOV.U32 R224, RZ, RZ, R218 ;  /* 0x000000ffffe07224 */ /* 0x000fe400078e00da */
[----:B------:R-:W-:-:S02]  /*4e0a0*/  IMAD.MOV.U32 R223, RZ, RZ, R226 ;  /* 0x000000ffffdf7224 */ /* 0x000fc400078e00e2 */
[----:B------:R-:W-:Y:S02]  /*4e0b0*/  IMAD.MOV.U32 R218, RZ, RZ, R233 ;  /* 0x000000ffffda7224 */ /* 0x000fe400078e00e9 */
[----:B------:R-:W-:Y:S02]  /*4e0c0*/  IMAD.MOV.U32 R226, RZ, RZ, R225 ;  /* 0x000000ffffe27224 */ /* 0x000fe400078e00e1 */
[----:B------:R-:W-:Y:S01]  /*4e0d0*/  IMAD.MOV.U32 R233, RZ, RZ, R236 ;  /* 0x000000ffffe97224 */ /* 0x000fe200078e00ec */
[C---:B------:R-:W-:Y:S01]  /*4e0e0*/  IADD3 R236, P1, R11.reuse, R10, RZ ;  /* 0x0000000a0bec7210 */ /* 0x040fe20007f3e0ff */
[----:B------:R-:W-:Y:S01]  /*4e0f0*/  IMAD.MOV.U32 R225, RZ, RZ, R227 ;  /* 0x000000ffffe17224 */ /* 0x000fe200078e00e3 */
[C---:B------:R-:W-:Y:S01]  /*4e100*/  IADD3 R30, P5, R11.reuse, R8, RZ ;  /* 0x000000080b1e7210 */ /* 0x040fe20007fbe0ff */
[----:B------:R-:W-:Y:S02]  /*4e110*/  IMAD.MOV.U32 R24, RZ, RZ, R249 ;  /* 0x000000ffff187224 */ /* 0x000fe400078e00f9 */
[----:B------:R-:W-:Y:S01]  /*4e120*/  IMAD.MOV.U32 R227, RZ, RZ, R229 ;  /* 0x000000ffffe37224 */ /* 0x000fe200078e00e5 */
[----:B------:R-:W-:Y:S01]  /*4e130*/  IADD3 R28, P6, R11, R6, RZ ;  /* 0x000000060b1c7210 */ /* 0x000fe20007fde0ff */
[----:B------:R-:W-:-:S02]  /*4e140*/  IMAD.MOV.U32 R249, RZ, RZ, R149 ;  /* 0x000000fffff97224 */ /* 0x000fc400078e0095 */
[----:B------:R-:W-:Y:S02]  /*4e150*/  IMAD.MOV.U32 R229, RZ, RZ, R220 ;  /* 0x000000ffffe57224 */ /* 0x000fe400078e00dc */
[----:B------:R-:W-:Y:S02]  /*4e160*/  IMAD.MOV.U32 R220, RZ, RZ, R216 ;  /* 0x000000ffffdc7224 */ /* 0x000fe400078e00d8 */
[----:B------:R-:W-:Y:S02]  /*4e170*/  IMAD.X R149, R9, 0x1, R13, P0 ;  /* 0x0000000109957824 */ /* 0x000fe400000e060d */
[----:B------:R-:W-:Y:S02]  /*4e180*/  IMAD.MOV.U32 R216, RZ, RZ, R237 ;  /* 0x000000ffffd87224 */ /* 0x000fe400078e00ed */
[----:B------:R-:W-:Y:S02]  /*4e190*/  IMAD.IADD R12, R11, 0x1, R32 ;  /* 0x000000010b0c7824 */ /* 0x000fe400078e0220 */
[C---:B------:R-:W-:Y:S01]  /*4e1a0*/  IMAD.X R237, R9.reuse, 0x1, R3, P1 ;  /* 0x0000000109ed7824 */ /* 0x040fe200008e0603 */
[----:B------:R0:W-:Y:S01]  /*4e1b0*/  STL.64 [R1+0x908], R148 ;  /* 0x0009089401007387 */ /* 0x0001e20000100a00 */
[C---:B------:R-:W-:Y:S01]  /*4e1c0*/  IMAD.X R31, R9.reuse, 0x1, R5, P5 ;  /* 0x00000001091f7824 */ /* 0x040fe200028e0605 */
[C---:B------:R-:W-:Y:S01]  /*4e1d0*/  IADD3 R26, P0, R12.reuse, R18, RZ ;  /* 0x000000120c1a7210 */ /* 0x040fe20007f1e0ff */
[----:B------:R-:W-:Y:S01]  /*4e1e0*/  IMAD.X R29, R9, 0x1, R7, P6 ;  /* 0x00000001091d7824 */ /* 0x000fe200030e0607 */
[----:B------:R-:W-:Y:S01]  /*4e1f0*/  SHF.R.S32.HI R9, RZ, 0x1f, R12 ;  /* 0x0000001fff097819 */ /* 0x000fe2000001140c */
[----:B------:R-:W-:-:S02]  /*4e200*/  IMAD.IADD R11, R12, 0x1, R33 ;  /* 0x000000010c0b7824 */ /* 0x000fc400078e0221 */
[----:B------:R-:W-:Y:S01]  /*4e210*/  IMAD.MOV.U32 R32, RZ, RZ, R26 ;  /* 0x000000ffff207224 */ /* 0x000fe200078e001a */
[----:B0-----:R-:W3:Y:S04]  /*4e220*/  LDL.LU.64 R148, [R1+0x2258] ;  /* 0x0022580001947983 */ /* 0x001ee80000300a00 */
[----:B------:R0:W-:Y:S01]  /*4e230*/  STL.64 [R1+0x900], R236 ;  /* 0x000900ec01007387 */ /* 0x0001e20000100a00 */
[----:B------:R-:W-:Y:S02]  /*4e240*/  IMAD.MOV.U32 R33, RZ, RZ, R27 ;  /* 0x000000ffff217224 */ /* 0x000fe400078e001b */
[----:B------:R-:W-:Y:S01]  /*4e250*/  IMAD.X R33, R9, 0x1, R13, P0 ;  /* 0x0000000109217824 */ /* 0x000fe200000e060d */
[----:B0-----:R-:W3:Y:S04]  /*4e260*/  LDL.LU.64 R236, [R1+0x2250] ;  /* 0x0022500001ec7983 */ /* 0x001ee80000300a00 */
[----:B------:R0:W-:Y:S04]  /*4e270*/  STL.64 [R1+0x8f0], R30 ;  /* 0x0008f01e01007387 */ /* 0x0001e80000100a00 */
[----:B------:R1:W-:Y:S04]  /*4e280*/  STL.64 [R1+0x8d0], R28 ;  /* 0x0008d01c01007387 */ /* 0x0003e80000100a00 */
[----:B------:R2:W-:Y:S01]  /*4e290*/  STL [R1+0x8c8], R26 ;  /* 0x0008c81a01007387 */ /* 0x0005e20000100800 */
[----:B0-----:R-:W-:-:S02]  /*4e2a0*/  IADD3 R30, P1, R12, R10, RZ ;  /* 0x0000000a0c1e7210 */ /* 0x001fc40007f3e0ff */
[C---:B-1----:R-:W-:Y:S02]  /*4e2b0*/  IADD3 R28, P5, R12.reuse, R8, RZ ;  /* 0x000000080c1c7210 */ /* 0x042fe40007fbe0ff */
[----:B--2---:R-:W-:Y:S01]  /*4e2c0*/  IADD3 R26, P6, R12, R6, RZ ;  /* 0x000000060c1a7210 */ /* 0x004fe20007fde0ff */
[C---:B------:R-:W-:Y:S02]  /*4e2d0*/  IMAD.X R31, R9.reuse, 0x1, R3, P1 ;  /* 0x00000001091f7824 */ /* 0x040fe400008e0603 */
[C---:B------:R-:W-:Y:S02]  /*4e2e0*/  IMAD.X R29, R9.reuse, 0x1, R5, P5 ;  /* 0x00000001091d7824 */ /* 0x040fe400028e0605 */
[----:B------:R-:W-:Y:S01]  /*4e2f0*/  IMAD.X R27, R9, 0x1, R7, P6 ;  /* 0x00000001091b7824 */ /* 0x000fe200030e0607 */
[----:B------:R-:W-:Y:S01]  /*4e300*/  STL [R1+0x8cc], R33 ;  /* 0x0008cc2101007387 */ /* 0x000fe20000100800 */
[----:B------:R-:W-:Y:S02]  /*4e310*/  SHF.R.S32.HI R9, RZ, 0x1f, R11 ;  /* 0x0000001fff097819 */ /* 0x000fe4000001140b */
[C---:B------:R-:W-:Y:S01]  /*4e320*/  IADD3 R32, P0, R11.reuse, R18, RZ ;  /* 0x000000120b207210 */ /* 0x040fe20007f1e0ff */
[----:B------:R0:W-:Y:S04]  /*4e330*/  STL.64 [R1+0x8c0], R30 ;  /* 0x0008c01e01007387 */ /* 0x0001e80000100a00 */
[----:B------:R1:W-:Y:S04]  /*4e340*/  STL.64 [R1+0x8b8], R28 ;  /* 0x0008b81c01007387 */ /* 0x0003e80000100a00 */
[----:B------:R2:W-:Y:S01]  /*4e350*/  STL.64 [R1+0x8a8], R26 ;  /* 0x0008a81a01007387 */ /* 0x0005e20000100a00 */
[----:B0-----:R-:W-:Y:S01]  /*4e360*/  IADD3 R30, P1, R11, R10, RZ ;  /* 0x0000000a0b1e7210 */ /* 0x001fe20007f3e0ff */
[----:B------:R-:W-:Y:S01]  /*4e370*/  IMAD.X R33, R9, 0x1, R13, P0 ;  /* 0x0000000109217824 */ /* 0x000fe200000e060d */
[C---:B-1----:R-:W-:Y:S01]  /*4e380*/  IADD3 R28, P5, R11.reuse, R8, RZ ;  /* 0x000000080b1c7210 */ /* 0x042fe20007fbe0ff */
[C---:B------:R-:W-:Y:S01]  /*4e390*/  IMAD.IADD R12, R11.reuse, 0x1, R34 ;  /* 0x000000010b0c7824 */ /* 0x040fe200078e0222 */
[----:B--2---:R-:W-:Y:S01]  /*4e3a0*/  IADD3 R26, P6, R11, R6, RZ ;  /* 0x000000060b1a7210 */ /* 0x004fe20007fde0ff */
[----:B------:R-:W-:-:S02]  /*4e3b0*/  IMAD.X R31, R9, 0x1, R3, P1 ;  /* 0x00000001091f7824 */ /* 0x000fc400008e0603 */
[C---:B------:R-:W-:Y:S02]  /*4e3c0*/  IMAD.X R29, R9.reuse, 0x1, R5, P5 ;  /* 0x00000001091d7824 */ /* 0x040fe400028e0605 */
[----:B------:R-:W-:Y:S01]  /*4e3d0*/  IMAD.X R27, R9, 0x1, R7, P6 ;  /* 0x00000001091b7824 */ /* 0x000fe200030e0607 */
[----:B------:R0:W-:Y:S01]  /*4e3e0*/  STL.64 [R1+0x8a0], R32 ;  /* 0x0008a02001007387 */ /* 0x0001e20000100a00 */
[----:B------:R-:W-:-:S03]  /*4e3f0*/  SHF.R.S32.HI R9, RZ, 0x1f, R12 ;  /* 0x0000001fff097819 */ /* 0x000fc6000001140c */
[----:B------:R1:W-:Y:S04]  /*4e400*/  STL.64 [R1+0x898], R30 ;  /* 0x0008981e01007387 */ /* 0x0003e80000100a00 */
[----:B------:R2:W-:Y:S01]  /*4e410*/  STL.64 [R1+0x878], R28 ;  /* 0x0008781c01007387 */ /* 0x0005e20000100a00 */
[----:B0-----:R-:W-:-:S03]  /*4e420*/  IADD3 R32, P0, R12, R18, RZ ;  /* 0x000000120c207210 */ /* 0x001fc60007f1e0ff */
[----:B------:R0:W-:Y:S01]  /*4e430*/  STL.64 [R1+0x870], R26 ;  /* 0x0008701a01007387 */ /* 0x0001e20000100a00 */
[C---:B-1----:R-:W-:Y:S01]  /*4e440*/  IADD3 R30, P1, R12.reuse, R10, RZ ;  /* 0x0000000a0c1e7210 */ /* 0x042fe20007f3e0ff */
[C---:B------:R-:W-:Y:S01]  /*4e450*/  IMAD.X R33, R9.reuse, 0x1, R13, P0 ;  /* 0x0000000109217824 */ /* 0x040fe200000e060d */
[C---:B--2---:R-:W-:Y:S01]  /*4e460*/  IADD3 R28, P5, R12.reuse, R8, RZ ;  /* 0x000000080c1c7210 */ /* 0x044fe20007fbe0ff */
[C---:B------:R-:W-:Y:S01]  /*4e470*/  IMAD.IADD R11, R12.reuse, 0x1, R35 ;  /* 0x000000010c0b7824 */ /* 0x040fe200078e0223 */
[----:B0-----:R-:W-:Y:S01]  /*4e480*/  IADD3 R26, P6, R12, R6, RZ ;  /* 0x000000060c1a7210 */ /* 0x001fe20007fde0ff */
[C---:B------:R-:W-:Y:S02]  /*4e490*/  IMAD.X R31, R9.reuse, 0x1, R3, P1 ;  /* 0x00000001091f7824 */ /* 0x040fe400008e0603 */
        /* <DEDUP_REMOVED lines=8> */
[----:B-1----:R-:W-:Y:S01]  /*4e520*/  IADD3 R30, P1, R11, R10, RZ ;  /* 0x0000000a0b1e7210 */ /* 0x002fe20007f3e0ff */
[----:B------:R-:W-:Y:S01]  /*4e530*/  IMAD.X R33, R9, 0x1, R13, P0 ;  /* 0x0000000109217824 */ /* 0x000fe200000e060d */
        /* <DEDUP_REMOVED lines=302> */
[----:B------:R1:W-:Y:S01]  /*4f820*/  STL.64 [R1+0x3d8], R30 ;  /* 0x0003d81e01007387 */ /* 0x0003e20000100a00 */
[----:B------:R-:W-:Y:S02]  /*4f830*/  PRMT R120, R150, 0x5410, R87 ;  /* 0x0000541096787816 */ /* 0x000fe40000000057 */
[----:B------:R-:W2:Y:S01]  /*4f840*/  LDC R87, c[0x0][0x248] ;  /* 0x00009200ff577b82 */ /* 0x000ea20000000800 */
[----:B------:R4:W-:Y:S01]  /*4f850*/  STL.64 [R1+0x3d0], R28 ;  /* 0x0003d01c01007387 */ /* 0x0009e20000100a00 */
[----:B0-----:R-:W-:-:S03]  /*4f860*/  IADD3 R32, P0, R11, R18, RZ ;  /* 0x000000120b207210 */ /* 0x001fc60007f1e0ff */
[----:B------:R0:W-:Y:S01]  /*4f870*/  STL.64 [R1+0x3c8], R26 ;  /* 0x0003c81a01007387 */ /* 0x0001e20000100a00 */
[C---:B------:R-:W-:Y:S02]  /*4f880*/  IMAD.IADD R12, R11.reuse, 0x1, R85 ;  /* 0x000000010b0c7824 */ /* 0x040fe400078e0255 */
[----:B------:R-:W3:Y:S01]  /*4f890*/  LDC R150, c[0x0][0x248] ;  /* 0x00009200ff967b82 */ /* 0x000ee20000000800 */
[----:B-1----:R-:W-:Y:S01]  /*4f8a0*/  IADD3 R30, P1, R11, R10, RZ ;  /* 0x0000000a0b1e7210 */ /* 0x002fe20007f3e0ff */
[----:B------:R-:W-:Y:S01]  /*4f8b0*/  IMAD.X R33, R9, 0x1, R13, P0 ;  /* 0x0000000109217824 */ /* 0x000fe200000e060d */
[----:B----4-:R-:W-:-:S03]  /*4f8c0*/  IADD3 R28, P5, R11, R8, RZ ;  /* 0x000000080b1c7210 */ /* 0x010fc60007fbe0ff */
[----:B------:R-:W-:Y:S01]  /*4f8d0*/  IMAD.X R31, R9, 0x1, R3, P1 ;  /* 0x00000001091f7824 */ /* 0x000fe200008e0603 */
[----:B0-----:R-:W-:Y:S01]  /*4f8e0*/  IADD3 R26, P6, R11, R6, RZ ;  /* 0x000000060b1a7210 */ /* 0x001fe20007fde0ff */
[C---:B------:R-:W-:Y:S01]  /*4f8f0*/  IMAD.X R29, R9.reuse, 0x1, R5, P5 ;  /* 0x00000001091d7824 */ /* 0x040fe200028e0605 */
[----:B------:R0:W-:Y:S03]  /*4f900*/  STL.64 [R1+0x3c0], R32 ;  /* 0x0003c02001007387 */ /* 0x0001e60000100a00 */
[----:B------:R-:W-:Y:S01]  /*4f910*/  IMAD.X R27, R9, 0x1, R7, P6 ;  /* 0x00000001091b7824 */ /* 0x000fe200030e0607 */
[----:B------:R1:W-:Y:S01]  /*4f920*/  STL.64 [R1+0x3b8], R30 ;  /* 0x0003b81e01007387 */ /* 0x0003e20000100a00 */
[----:B------:R-:W-:-:S03]  /*4f930*/  SHF.R.S32.HI R9, RZ, 0x1f, R12 ;  /* 0x0000001fff097819 */ /* 0x000fc6000001140c */
[----:B------:R4:W-:Y:S01]  /*4f940*/  STL.64 [R1+0x3b0], R28 ;  /* 0x0003b01c01007387 */ /* 0x0009e20000100a00 */
[----:B0-----:R-:W-:-:S03]  /*4f950*/  IADD3 R32, P0, R12, R18, RZ ;  /* 0x000000120c207210 */ /* 0x001fc60007f1e0ff */
[----:B------:R0:W-:Y:S01]  /*4f960*/  STL.64 [R1+0x3a8], R26 ;  /* 0x0003a81a01007387 */ /* 0x0001e20000100a00 */
[C---:B-1----:R-:W-:Y:S01]  /*4f970*/  IADD3 R30, P1, R12.reuse, R10, RZ ;  /* 0x0000000a0c1e7210 */ /* 0x042fe20007f3e0ff */
[C---:B------:R-:W-:Y:S01]  /*4f980*/  IMAD.X R33, R9.reuse, 0x1, R13, P0 ;  /* 0x0000000109217824 */ /* 0x040fe200000e060d */
[C---:B----4-:R-:W-:Y:S01]  /*4f990*/  IADD3 R28, P5, R12.reuse, R8, RZ ;  /* 0x000000080c1c7210 */ /* 0x050fe20007fbe0ff */
        /* <DEDUP_REMOVED lines=13> */
[C---:B----4-:R-:W-:Y:S01]  /*4fa70*/  IADD3 R28, P5, R11.reuse, R8, RZ ;  /* 0x000000080b1c7210 */ /* 0x050fe20007fbe0ff */
[C---:B--2---:R-:W-:Y:S01]  /*4fa80*/  IMAD.IADD R12, R11.reuse, 0x1, R87 ;  /* 0x000000010b0c7824 */ /* 0x044fe200078e0257 */
        /* <DEDUP_REMOVED lines=211> */
[C---:B------:R-:W-:Y:S01]  /*507c0*/  IMAD.X R31, R9.reuse, 0x1, R3, P1 ;  /* 0x00000001091f7824 */ /* 0x040fe200008e0603 */
[----:B------:R0:W-:Y:S01]  /*507d0*/  STL.64 [R1+0x1a0], R32 ;  /* 0x0001a02001007387 */ /* 0x0001e20000100a00 */
[----:B------:R-:W-:Y:S01]  /*507e0*/  IMAD.X R29, R9, 0x1, R5, P5 ;  /* 0x00000001091d7824 */ /* 0x000fe200028e0605 */
[----:B------:R-:W-:Y:S01]  /*507f0*/  PRMT R121, R163, 0x5410, R157 ;  /* 0x00005410a3797816 */ /* 0x000fe2000000009d */
[----:B------:R-:W-:Y:S01]  /*50800*/  IMAD.X R27, R9, 0x1, R7, P6 ;  /* 0x00000001091b7824 */ /* 0x000fe200030e0607 */
[----:B------:R1:W-:Y:S01]  /*50810*/  STL.64 [R1+0x198], R30 ;  /* 0x0001981e01007387 */ /* 0x0003e20000100a00 */
[----:B------:R-:W-:Y:S01]  /*50820*/  SHF.R.S32.HI R9, RZ, 0x1f, R11 ;  /* 0x0000001fff097819 */ /* 0x000fe2000001140b */
[C---:B------:R-:W-:Y:S01]  /*50830*/  IMAD.IADD R12, R11.reuse, 0x1, R131 ;  /* 0x000000010b0c7824 */ /* 0x040fe200078e0283 */
[----:B------:R-:W2:Y:S01]  /*50840*/  LDC R157, c[0x0][0x248] ;  /* 0x00009200ff9d7b82 */ /* 0x000ea20000000800 */
[----:B------:R4:W-:Y:S01]  /*50850*/  STL.64 [R1+0x190], R28 ;  /* 0x0001901c01007387 */ /* 0x0009e20000100a00 */
[----:B0-----:R-:W-:-:S03]  /*50860*/  IADD3 R32, P0, R11, R18, RZ ;  /* 0x000000120b207210 */ /* 0x001fc60007f1e0ff */
[----:B------:R0:W-:Y:S03]  /*50870*/  STL.64 [R1+0x188], R26 ;  /* 0x0001881a01007387 */ /* 0x0001e60000100a00 */
[----:B------:R-:W2:Y:S01]  /*50880*/  LDC R163, c[0x0][0x248] ;  /* 0x00009200ffa37b82 */ /* 0x000ea20000000800 */
[----:B-1----:R-:W-:Y:S01]  /*50890*/  IADD3 R30, P1, R11, R10, RZ ;  /* 0x0000000a0b1e7210 */ /* 0x002fe20007f3e0ff */
[----:B------:R-:W-:Y:S01]  /*508a0*/  IMAD.X R33, R9, 0x1, R13, P0 ;  /* 0x0000000109217824 */ /* 0x000fe200000e060d */
[----:B----4-:R-:W-:-:S03]  /*508b0*/  IADD3 R28, P5, R11, R8, RZ ;  /* 0x000000080b1c7210 */ /* 0x010fc60007fbe0ff */
[----:B------:R-:W-:Y:S01]  /*508c0*/  IMAD.X R31, R9, 0x1, R3, P1 ;  /* 0x00000001091f7824 */ /* 0x000fe200008e0603 */
[----:B------:R-:W-:Y:S01]  /*508d0*/  PRMT R115, R115, 0x3340, R123 ;  /* 0x0000334073737816 */ /* 0x000fe2000000007b */
[----:B------:R-:W-:Y:S01]  /*508e0*/  IMAD.MOV.U32 R96, RZ, RZ, R248 ;  /* 0x000000ffff607224 */ /* 0x000fe200078e00f8 */
[----:B------:R-:W1:Y:S01]  /*508f0*/  LDC R126, c[0x0][0x248] ;  /* 0x00009200ff7e7b82 */ /* 0x000e620000000800 */
        /* <DEDUP_REMOVED lines=9> */
[C---:B----4-:R-:W-:Y:S01]  /*50990*/  IADD3 R30, P1, R12.reuse, R10, RZ ;  /* 0x0000000a0c1e7210 */ /* 0x050fe20007f3e0ff */
[C---:B------:R-:W-:Y:S01]  /*509a0*/  IMAD.X R33, R9.reuse, 0x1, R13, P0 ;  /* 0x0000000109217824 */ /* 0x040fe200000e060d */
[C---:B---3--:R-:W-:Y:S01]  /*509b0*/  IADD3 R28, P5, R12.reuse, R8, RZ ;  /* 0x000000080c1c7210 */ /* 0x048fe20007fbe0ff */
        /* <DEDUP_REMOVED lines=11> */
[C---:B---3--:R-:W-:Y:S01]  /*50a70*/  IADD3 R30, P1, R11.reuse, R10, RZ ;  /* 0x0000000a0b1e7210 */ /* 0x048fe20007f3e0ff */
        /* <DEDUP_REMOVED lines=167> */
[C---:B--2---:R-:W-:Y:S01]  /*514f0*/  IADD3 R30, P1, R11.reuse, R10, RZ ;  /* 0x0000000a0b1e7210 */ /* 0x044fe20007f3e0ff */
        /* <DEDUP_REMOVED lines=53> */
[----:B------:R-:W3:Y:S01]  /*51850*/  LDC R167, c[0x0][0x248] ;  /* 0x00009200ffa77b82 */ /* 0x000ee20000000800 */
[----:B------:R4:W-:Y:S01]  /*51860*/  STL.64 [R1+0x9d8], R28 ;  /* 0x0009d81c01007387 */ /* 0x0009e20000100a00 */
[----:B0-----:R-:W-:-:S03]  /*51870*/  IADD3 R32, P0, R11, R18, RZ ;  /* 0x000000120b207210 */ /* 0x001fc60007f1e0ff */
[----:B------:R0:W-:Y:S01]  /*51880*/  STL.64 [R1+0x9d0], R26 ;  /* 0x0009d01a01007387 */ /* 0x0001e20000100a00 */
[C---:B--2---:R-:W-:Y:S01]  /*51890*/  IADD3 R30, P1, R11.reuse, R10, RZ ;  /* 0x0000000a0b1e7210 */ /* 0x044fe20007f3e0ff */
        /* <DEDUP_REMOVED lines=30> */
[C---:B---3--:R-:W-:Y:S01]  /*51a80*/  IMAD.IADD R9, R11.reuse, 0x1, R167 ;  /* 0x000000010b097824 */ /* 0x048fe200078e02a7 */
        /* <DEDUP_REMOVED lines=26> */
[C---:B------:R-:W-:Y:S02]  /*51c30*/  IMAD.IADD R9, R11.reuse, 0x1, R175 ;  /* 0x000000010b097824 */ /* 0x040fe400078e02af */
[----:B------:R-:W1:Y:S01]  /*51c40*/  LDC R185, c[0x0][0x248] ;  /* 0x00009200ffb97b82 */ /* 0x000e620000000800 */
[C---:B--2---:R-:W-:Y:S01]  /*51c50*/  IADD3 R30, P1, R11.reuse, R10, RZ ;  /* 0x0000000a0b1e7210 */ /* 0x044fe20007f3e0ff */
[----:B------:R-:W-:Y:S01]  /*51c60*/  IMAD.X R33, R12, 0x1, R13, P0 ;  /* 0x000000010c217824 */ /* 0x000fe200000e060d */
[----:B----4-:R-:W-:-:S03]  /*51c70*/  IADD3 R28, P5, R11, R8, RZ ;  /* 0x000000080b1c7210 */ /* 0x010fc60007fbe0ff */
[C---:B------:R-:W-:Y:S01]  /*51c80*/  IMAD.X R31, R12.reuse, 0x1, R3, P1 ;  /* 0x000000010c1f7824 */ /* 0x040fe200008e0603 */
        /* <DEDUP_REMOVED lines=96> */
[C---:B-1----:R-:W-:Y:S01]  /*52290*/  IMAD.IADD R11, R9.reuse, 0x1, R185 ;  /* 0x00000001090b7824 */ /* 0x042fe200078e02b9 */
        /* <DEDUP_REMOVED lines=362> */
[----:B--2---:R-:W-:-:S03]  /*53940*/  IADD3 R28, P5, R11, R8, RZ ;  /* 0x000000080b1c7210 */ /* 0x004fc60007fbe0ff */
[----:B------:R-:W-:Y:S01]  /*53950*/  IMAD.X R31, R9, 0x1, R3, P1 ;  /* 0x00000001091f7824 */ /* 0x000fe200008e0603 */
[----:B0-----:R-:W-:Y:S01]  /*53960*/  IADD3 R26, P6, R11, R6, RZ ;  /* 0x000000060b1a7210 */ /* 0x001fe20007fde0ff */
[C---:B------:R-:W-:Y:S01]  /*53970*/  IMAD.X R29, R9.reuse, 0x1, R5, P5 ;  /* 0x00000001091d7824 */ /* 0x040fe200028e0605 */
[----:B------:R-:W-:Y:S03]  /*53980*/  STL.64 [R1+0x18], R32 ;  /* 0x0000182001007387 */ /* 0x000fe60000100a00 */
[----:B------:R-:W-:Y:S01]  /*53990*/  IMAD.X R27, R9, 0x1, R7, P6 ;  /* 0x00000001091b7824 */ /* 0x000fe200030e0607 */
[----:B------:R0:W-:Y:S01]  /*539a0*/  STL.64 [R1+0x10], R30 ;  /* 0x0000101e01007387 */ /* 0x0001e20000100a00 */
[----:B------:R-:W-:-:S03]  /*539b0*/  IMAD.MOV.U32 R140, RZ, RZ, R195 ;  /* 0x000000ffff8c7224 */ /* 0x000fc600078e00c3 */
[----:B------:R1:W-:Y:S04]  /*539c0*/  STL.64 [R1+0x8], R28 ;  /* 0x0000081c01007387 */ /* 0x0003e80000100a00 */
[----:B------:R2:W-:Y:S04]  /*539d0*/  STL.64 [R1], R26 ;  /* 0x0000001a01007387 */ /* 0x0005e80000100a00 */
[----:B------:R-:W3:Y:S01]  /*539e0*/  LDL.LU R195, [R1+0x2248] ;  /* 0x0022480001c37983 */ /* 0x000ee20000300800 */
[----:B------:R-:W-:Y:S02]  /*539f0*/  IMAD.MOV.U32 R119, RZ, RZ, R221 ;  /* 0x000000ffff777224 */ /* 0x000fe400078e00dd */
        /* <DEDUP_REMOVED lines=28> */
[----:B------:R-:W4:Y:S01]  /*53bc0*/  LDL.LU R89, [R1+0xe9c] ;  /* 0x000e9c0001597983 */ /* 0x000f220000300800 */
        /* <DEDUP_REMOVED lines=21> */
[----:B------:R-:W4:Y:S01]  /*53d20*/  LDL.LU R76, [R1+0xf0c] ;  /* 0x000f0c00014c7983 */ /* 0x000f220000300800 */
        /* <DEDUP_REMOVED lines=14> */
[----:B---3--:R-:W-:Y:S02]  /*53e10*/  IMAD.MOV.U32 R86, RZ, RZ, R195 ;  /* 0x000000ffff567224 */ /* 0x008fe400078e00c3 */
[----:B------:R-:W3:Y:S02]  /*53e20*/  LDL.LU R195, [R1+0x2244] ;  /* 0x0022440001c37983 */ /* 0x000ee40000300800 */
[----:B------:R-:W-:Y:S02]  /*53e30*/  IMAD.MOV.U32 R90, RZ, RZ, R86 ;  /* 0x000000ffff5a7224 */ /* 0x000fe400078e0056 */
[----:B------:R-:W-:Y:S02]  /*53e40*/  IMAD.MOV.U32 R86, RZ, RZ, R75 ;  /* 0x000000ffff567224 */ /* 0x000fe400078e004b */
[----:B------:R-:W3:Y:S04]  /*53e50*/  LDL.LU R75, [R1+0xf6c] ;  /* 0x000f6c00014b7983 */ /* 0x000ee80000300800 */
[----:B------:R-:W3:Y:S04]  /*53e60*/  LDL.LU R157, [R1+0xf1c] ;  /* 0x000f1c00019d7983 */ /* 0x000ee80000300800 */
[----:B------:R-:W3:Y:S01]  /*53e70*/  LDL.LU R165, [R1+0xe78] ;  /* 0x000e780001a57983 */ /* 0x000ee20000300800 */
[----:B------:R-:W-:-:S02]  /*53e80*/  IMAD.IADD R230, R11, 0x1, R230 ;  /* 0x000000010be67824 */ /* 0x000fc400078e02e6 */
[----:B------:R-:W-:Y:S02]  /*53e90*/  IMAD.MOV.U32 R94, RZ, RZ, R250 ;  /* 0x000000ffff5e7224 */ /* 0x000fe400078e00fa */
[----:B------:R-:W-:Y:S01]  /*53ea0*/  IMAD.MOV.U32 R98, RZ, RZ, R232 ;  /* 0x000000ffff627224 */ /* 0x000fe200078e00e8 */
[----:B------:R-:W-:Y:S01]  /*53eb0*/  SHF.R.S32.HI R9, RZ, 0x1f, R230 ;  /* 0x0000001fff097819 */ /* 0x000fe200000114e6 */
[C---:B------:R-:W-:Y:S01]  /*53ec0*/  IMAD.IADD R222, R230.reuse, 0x1, R222 ;  /* 0x00000001e6de7824 */ /* 0x040fe200078e02de */
[C---:B------:R-:W-:Y:S02]  /*53ed0*/  IADD3 R250, P0, R230.reuse, R18, RZ ;  /* 0x00000012e6fa7210 */ /* 0x040fe40007f1e0ff */
[C---:B------:R-:W-:Y:S02]  /*53ee0*/  IADD3 R248, P1, R230.reuse, R10, RZ ;  /* 0x0000000ae6f87210 */ /* 0x040fe40007f3e0ff */
[C---:B------:R-:W-:Y:S02]  /*53ef0*/  IADD3 R232, P5, R230.reuse, R8, RZ ;  /* 0x00000008e6e87210 */ /* 0x040fe40007fbe0ff */
[----:B------:R-:W-:Y:S01]  /*53f00*/  IADD3 R230, P6, R230, R6, RZ ;  /* 0x00000006e6e67210 */ /* 0x000fe20007fde0ff */
[----:B------:R-:W-:-:S02]  /*53f10*/  IMAD.MOV.U32 R77, RZ, RZ, R251 ;  /* 0x000000ffff4d7224 */ /* 0x000fc400078e00fb */
[----:B------:R-:W-:Y:S02]  /*53f20*/  IMAD.MOV.U32 R85, RZ, RZ, R249 ;  /* 0x000000ffff557224 */ /* 0x000fe400078e00f9 */
[----:B------:R-:W-:Y:S02]  /*53f30*/  IMAD.MOV.U32 R124, RZ, RZ, R226 ;  /* 0x000000ffff7c7224 */ /* 0x000fe400078e00e2 */
[C---:B------:R-:W-:Y:S01]  /*53f40*/  IMAD.X R251, R9.reuse, 0x1, R13, P0 ;  /* 0x0000000109fb7824 */ /* 0x040fe200000e060d */
[C---:B------:R-:W-:Y:S01]  /*53f50*/  IADD3 R228, P0, R222.reuse, R18, RZ ;  /* 0x00000012dee47210 */ /* 0x040fe20007f1e0ff */
[C---:B------:R-:W-:Y:S01]  /*53f60*/  IMAD.X R249, R9.reuse, 0x1, R3, P1 ;  /* 0x0000000109f97824 */ /* 0x040fe200008e0603 */
[C---:B------:R-:W-:Y:S01]  /*53f70*/  IADD3 R226, P1, R222.reuse, R10, RZ ;  /* 0x0000000adee27210 */ /* 0x040fe20007f3e0ff */
[C---:B------:R-:W-:Y:S01]  /*53f80*/  IMAD.X R233, R9.reuse, 0x1, R5, P5 ;  /* 0x0000000109e97824 */ /* 0x040fe200028e0605 */
[C---:B------:R-:W-:Y:S01]  /*53f90*/  IADD3 R224, P5, R222.reuse, R8, RZ ;  /* 0x00000008dee07210 */ /* 0x040fe20007fbe0ff */
[----:B------:R-:W-:Y:S01]  /*53fa0*/  IMAD.X R231, R9, 0x1, R7, P6 ;  /* 0x0000000109e77824 */ /* 0x000fe200030e0607 */
[----:B------:R-:W-:Y:S01]  /*53fb0*/  SHF.R.S32.HI R9, RZ, 0x1f, R222 ;  /* 0x0000001fff097819 */ /* 0x000fe200000114de */
[C---:B------:R-:W-:Y:S01]  /*53fc0*/  IMAD.IADD R214, R222.reuse, 0x1, R215 ;  /* 0x00000001ded67824 */ /* 0x040fe200078e02d7 */
[----:B------:R-:W-:Y:S01]  /*53fd0*/  IADD3 R222, P6, R222, R6, RZ ;  /* 0x00000006dede7210 */ /* 0x000fe20007fde0ff */
[----:B------:R-:W-:-:S02]  /*53fe0*/  IMAD.MOV.U32 R116, RZ, RZ, R223 ;  /* 0x000000ffff747224 */ /* 0x000fc400078e00df */
        /* <DEDUP_REMOVED lines=20> */
[----:B------:R-:W-:-:S03]  /*54130*/  IADD3 R206, P6, R206, R6, RZ ;  /* 0x00000006cece7210 */ /* 0x000fc60007fde0ff */
        /* <DEDUP_REMOVED lines=38> */
[C---:B0-----:R-:W-:Y:S01]  /*543a0*/  IMAD.IADD R30, R38.reuse, 0x1, R244 ;  /* 0x00000001261e7824 */ /* 0x041fe200078e02f4 */
        /* <DEDUP_REMOVED lines=13> */
[C---:B-1----:R-:W-:Y:S01]  /*54480*/  IADD3 R28, P0, R22.reuse, R18, RZ ;  /* 0x00000012161c7210 */ /* 0x042fe20007f1e0ff */
[C---:B------:R-:W-:Y:S01]  /*54490*/  IMAD.X R35, R9.reuse, 0x1, R3, P1 ;  /* 0x0000000109237824 */ /* 0x040fe200008e0603 */
[C---:B--2---:R-:W-:Y:S01]  /*544a0*/  IADD3 R26, P1, R22.reuse, R10, RZ ;  /* 0x0000000a161a7210 */ /* 0x044fe20007f3e0ff */
[C---:B------:R-:W-:Y:S01]  /*544b0*/  IMAD.X R33, R9.reuse, 0x1, R5, P5 ;  /* 0x0000000109217824 */ /* 0x040fe200028e0605 */
[C---:B------:R-:W-:Y:S01]  /*544c0*/  IADD3 R24, P5, R22.reuse, R8, RZ ;  /* 0x0000000816187210 */ /* 0x040fe20007fbe0ff */
[----:B------:R-:W-:Y:S01]  /*544d0*/  IMAD.X R31, R9, 0x1, R7, P6 ;  /* 0x00000001091f7824 */ /* 0x000fe200030e0607 */
[----:B------:R-:W-:Y:S01]  /*544e0*/  SHF.R.S32.HI R9, RZ, 0x1f, R22 ;  /* 0x0000001fff097819 */ /* 0x000fe20000011416 */
[C---:B------:R-:W-:Y:S01]  /*544f0*/  IMAD.IADD R12, R22.reuse, 0x1, R252 ;  /* 0x00000001160c7824 */ /* 0x040fe200078e02fc */
[----:B------:R-:W-:Y:S01]  /*54500*/  IADD3 R22, P6, R22, R6, RZ ;  /* 0x0000000616167210 */ /* 0x000fe20007fde0ff */
[----:B------:R-:W-:-:S02]  /*54510*/  IMAD.MOV.U32 R74, RZ, RZ, R25 ;  /* 0x000000ffff4a7224 */ /* 0x000fc400078e0019 */
[----:B------:R-:W-:Y:S02]  /*54520*/  IMAD.IADD R11, R12, 0x1, R126 ;  /* 0x000000010c0b7824 */ /* 0x000fe400078e027e */
[----:B------:R-:W-:Y:S02]  /*54530*/  IMAD.MOV.U32 R126, RZ, RZ, R99 ;  /* 0x000000ffff7e7224 */ /* 0x000fe400078e0063 */
[----:B------:R-:W-:Y:S02]  /*54540*/  IMAD.MOV.U32 R73, RZ, RZ, R23 ;  /* 0x000000ffff497224 */ /* 0x000fe400078e0017 */
[----:B------:R-:W-:Y:S02]  /*54550*/  IMAD.MOV.U32 R99, RZ, RZ, R94 ;  /* 0x000000ffff637224 */ /* 0x000fe400078e005e */
[----:B------:R-:W-:Y:S02]  /*54560*/  IMAD.MOV.U32 R131, RZ, RZ, R85 ;  /* 0x000000ffff837224 */ /* 0x000fe400078e0055 */
[----:B------:R-:W-:-:S02]  /*54570*/  IMAD.MOV.U32 R94, RZ, RZ, R20 ;  /* 0x000000ffff5e7224 */ /* 0x000fc400078e0014 */
[C---:B------:R-:W-:Y:S01]  /*54580*/  IMAD.X R23, R9.reuse, 0x1, R7, P6 ;  /* 0x0000000109177824 */ /* 0x040fe200030e0607 */
[-C--:B------:R-:W-:Y:S01]  /*54590*/  IADD3 R20, P6, R12, R18.reuse, RZ ;  /* 0x000000120c147210 */ /* 0x080fe20007fde0ff */
[----:B------:R-:W-:Y:S01]  /*545a0*/  IMAD.MOV.U32 R85, RZ, RZ, R74 ;  /* 0x000000ffff557224 */ /* 0x000fe200078e004a */
[----:B------:R-:W-:Y:S01]  /*545b0*/  SHF.R.S32.HI R74, RZ, 0x1f, R11 ;  /* 0x0000001fff4a7819 */ /* 0x000fe2000001140b */
[----:B------:R-:W-:Y:S01]  /*545c0*/  IMAD.X R27, R9, 0x1, R3, P1 ;  /* 0x00000001091b7824 */ /* 0x000fe200008e0603 */
[----:B------:R-:W-:Y:S01]  /*545d0*/  IADD3 R18, P1, R11, R18, RZ ;  /* 0x000000120b127210 */ /* 0x000fe20007f3e0ff */
[----:B------:R-:W-:Y:S02]  /*545e0*/  IMAD.MOV.U32 R135, RZ, RZ, R19 ;  /* 0x000000ffff877224 */ /* 0x000fe400078e0013 */
[----:B------:R-:W-:Y:S02]  /*545f0*/  IMAD.MOV.U32 R119, RZ, RZ, R14 ;  /* 0x000000ffff777224 */ /* 0x000fe400078e000e */
[----:B------:R-:W-:-:S02]  /*54600*/  IMAD.MOV.U32 R96, RZ, RZ, R16 ;  /* 0x000000ffff607224 */ /* 0x000fc400078e0010 */
[C---:B------:R-:W-:Y:S01]  /*54610*/  IMAD.X R29, R9.reuse, 0x1, R13, P0 ;  /* 0x00000001091d7824 */ /* 0x040fe200000e060d */
[----:B------:R-:W-:Y:S01]  /*54620*/  IADD3 R16, P0, R12, R10, RZ ;  /* 0x0000000a0c107210 */ /* 0x000fe20007f1e0ff */
[----:B------:R-:W-:Y:S01]  /*54630*/  IMAD.X R25, R9, 0x1, R5, P5 ;  /* 0x0000000109197824 */ /* 0x000fe200028e0605 */
[----:B------:R-:W-:Y:S01]  /*54640*/  SHF.R.S32.HI R9, RZ, 0x1f, R12 ;  /* 0x0000001fff097819 */ /* 0x000fe2000001140c */
[----:B------:R-:W-:Y:S01]  /*54650*/  IMAD.X R19, R74, 0x1, R13, P1 ;  /* 0x000000014a137824 */ /* 0x000fe200008e060d */
[----:B------:R-:W-:Y:S01]  /*54660*/  IADD3 R14, P1, R12, R8, RZ ;  /* 0x000000080c0e7210 */ /* 0x000fe20007f3e0ff */
[----:B------:R-:W-:Y:S01]  /*54670*/  IMAD.MOV.U32 R125, RZ, RZ, R116 ;  /* 0x000000ffff7d7224 */ /* 0x000fe200078e0074 */
[----:B------:R-:W-:Y:S01]  /*54680*/  LOP3.LUT R77, R77, 0xffff, RZ, 0xc0, !PT ;  /* 0x0000ffff4d4d7812 */ /* 0x000fe200078ec0ff */
[----:B------:R-:W-:Y:S01]  /*54690*/  IMAD.MOV.U32 R142, RZ, RZ, R15 ;  /* 0x000000ffff8e7224 */ /* 0x000fe200078e000f */
[----:B----4-:R-:W-:Y:S01]  /*546a0*/  LOP3.LUT R89, R89, 0xffff, RZ, 0xc0, !PT ;  /* 0x0000ffff59597812 */ /* 0x010fe200078ec0ff */
[----:B------:R-:W-:Y:S01]  /*546b0*/  IMAD.MOV.U32 R116, RZ, RZ, R17 ;  /* 0x000000ffff747224 */ /* 0x000fe200078e0011 */
[----:B------:R-:W-:Y:S01]  /*546c0*/  LOP3.LUT R76, R76, 0xffff, RZ, 0xc0, !PT ;  /* 0x0000ffff4c4c7812 */ /* 0x000fe200078ec0ff */
[C---:B------:R-:W-:Y:S01]  /*546d0*/  IMAD.X R21, R9.reuse, 0x1, R13, P6 ;  /* 0x0000000109157824 */ /* 0x040fe200030e060d */
[----:B------:R-:W-:Y:S01]  /*546e0*/  IADD3 R12, P5, R12, R6, RZ ;  /* 0x000000060c0c7210 */ /* 0x000fe20007fbe0ff */
[----:B------:R-:W-:Y:S01]  /*546f0*/  IMAD.X R17, R9, 0x1, R3, P0 ;  /* 0x0000000109117824 */ /* 0x000fe200000e0603 */
[----:B------:R-:W-:Y:S01]  /*54700*/  IADD3 R10, P6, R11, R10, RZ ;  /* 0x0000000a0b0a7210 */ /* 0x000fe20007fde0ff */
[----:B------:R-:W-:Y:S01]  /*54710*/  IMAD.X R15, R9, 0x1, R5, P1 ;  /* 0x00000001090f7824 */ /* 0x000fe200008e0605 */
[----:B------:R-:W-:-:S02]  /*54720*/  IADD3 R8, P0, R11, R8, RZ ;  /* 0x000000080b087210 */ /* 0x000fc40007f1e0ff */
[----:B------:R-:W-:Y:S02]  /*54730*/  IADD3 R6, P1, R11, R6, RZ ;  /* 0x000000060b067210 */ /* 0x000fe40007f3e0ff */
[----:B------:R-:W-:Y:S02]  /*54740*/  PRMT R11, R89, 0x3340, R1 ;  /* 0x00003340590b7816 */ /* 0x000fe40000000001 */
[----:B------:R-:W-:Y:S02]  /*54750*/  PRMT R87, R77, 0x3340, R76 ;  /* 0x000033404d577816 */ /* 0x000fe4000000004c */
[----:B------:R-:W-:Y:S02]  /*54760*/  LOP3.LUT R85, R85, 0xffff, RZ, 0xc0, !PT ;  /* 0x0000ffff55557812 */ /* 0x000fe400078ec0ff */
[----:B------:R-:W-:Y:S01]  /*54770*/  PRMT R87, R87, 0x5410, R11 ;  /* 0x0000541057577816 */ /* 0x000fe2000000000b */
[----:B------:R-:W-:Y:S01]  /*54780*/  IMAD.MOV.U32 R163, RZ, RZ, R141 ;  /* 0x000000ffffa37224 */ /* 0x000fe200078e008d */
[----:B------:R-:W-:Y:S01]  /*54790*/  PRMT R11, R85, 0x3340, R1 ;  /* 0x00003340550b7816 */ /* 0x000fe20000000001 */
[----:B------:R-:W-:-:S02]  /*547a0*/  IMAD.MOV.U32 R158, RZ, RZ, R156 ;  /* 0x000000ffff9e7224 */ /* 0x000fc400078e009c */
[----:B------:R-:W-:Y:S02]  /*547b0*/  IMAD.MOV.U32 R141, RZ, RZ, R92 ;  /* 0x000000ffff8d7224 */ /* 0x000fe400078e005c */
[----:B------:R-:W-:Y:S02]  /*547c0*/  IMAD.MOV.U32 R156, RZ, RZ, R133 ;  /* 0x000000ffff9c7224 */ /* 0x000fe400078e0085 */
[----:B------:R-:W-:Y:S02]  /*547d0*/  IMAD.MOV.U32 R92, RZ, RZ, R90 ;  /* 0x000000ffff5c7224 */ /* 0x000fe400078e005a */
[----:B------:R-:W-:Y:S01]  /*547e0*/  IMAD.MOV.U32 R133, RZ, RZ, R91 ;  /* 0x000000ffff857224 */ /* 0x000fe200078e005b */
[----:B------:R-:W-:Y:S01]  /*547f0*/  SHF.R.U32.HI R91, RZ, 0x8, R76 ;  /* 0x00000008ff5b7819 */ /* 0x000fe2000001164c */
[----:B------:R-:W-:Y:S02]  /*54800*/  IMAD.MOV.U32 R164, RZ, RZ, R93 ;  /* 0x000000ffffa47224 */ /* 0x000fe400078e005d */
[----:B------:R-:W-:Y:S01]  /*54810*/  IMAD.MOV.U32 R159, RZ, RZ, R150 ;  /* 0x000000ffff9f7224 */ /* 0x000fe200078e0096 */
[----:B------:R-:W-:-:S02]  /*54820*/  LOP3.LUT R91, R91, 0xffff, RZ, 0xc0, !PT ;  /* 0x0000ffff5b5b7812 */ /* 0x000fc400078ec0ff */
[----:B---3--:R-:W-:Y:S02]  /*54830*/  LOP3.LUT R75, R75, 0xffff, RZ, 0xc0, !PT ;  /* 0x0000ffff4b4b7812 */ /* 0x008fe400078ec0ff */
[----:B------:R-:W-:Y:S01]  /*54840*/  LOP3.LUT R13, R157, 0xffff, RZ, 0xc0, !PT ;  /* 0x0000ffff9d0d7812 */ /* 0x000fe200078ec0ff */
[----:B------:R-:W-:Y:S02]  /*54850*/  IMAD.MOV.U32 R157, RZ, RZ, R140 ;  /* 0x000000ffff9d7224 */ /* 0x000fe400078e008c */
[----:B------:R-:W-:Y:S01]  /*54860*/  IMAD.MOV.U32 R140, RZ, RZ, R86 ;  /* 0x000000ffff8c7224 */ /* 0x000fe200078e0056 */
[----:B------:R-:W-:Y:S02]  /*54870*/  PRMT R86, R75, 0x3340, R13 ;  /* 0x000033404b567816 */ /* 0x000fe4000000000d */
[----:B------:R-:W-:Y:S02]  /*54880*/  SHF.R.U32.HI R75, RZ, 0x8, R75 ;  /* 0x00000008ff4b7819 */ /* 0x000fe4000001164b */
[----:B------:R-:W-:-:S02]  /*54890*/  PRMT R86, R86, 0x5410, R11 ;  /* 0x0000541056567816 */ /* 0x000fc4000000000b */
[----:B------:R-:W-:Y:S02]  /*548a0*/  SHF.R.U32.HI R90, RZ, 0x8, R13 ;  /* 0x00000008ff5a7819 */ /* 0x000fe4000001160d */
[----:B------:R-:W-:Y:S02]  /*548b0*/  SHF.R.U32.HI R11, RZ, 0x8, R77 ;  /* 0x00000008ff0b7819 */ /* 0x000fe4000001164d */
[----:B------:R-:W-:Y:S02]  /*548c0*/  LOP3.LUT R13, R75, 0xffff, RZ, 0xc0, !PT ;  /* 0x0000ffff4b0d7812 */ /* 0x000fe400078ec0ff */
[----:B------:R-:W-:Y:S01]  /*548d0*/  LOP3.LUT R90, R90, 0xffff, RZ, 0xc0, !PT ;  /* 0x0000ffff5a5a7812 */ /* 0x000fe200078ec0ff */
[----:B------:R-:W-:Y:S01]  /*548e0*/  IMAD.MOV.U32 R166, RZ, RZ, R165 ;  /* 0x000000ffffa67224 */ /* 0x000fe200078e00a5 */
[----:B------:R-:W-:Y:S01]  /*548f0*/  LOP3.LUT R11, R11, 0xffff, RZ, 0xc0, !PT ;  /* 0x0000ffff0b0b7812 */ /* 0x000fe200078ec0ff */
[----:B------:R-:W-:Y:S01]  /*54900*/  IMAD.MOV.U32 R165, RZ, RZ, R164 ;  /* 0x000000ffffa57224 */ /* 0x000fe200078e00a4 */
[----:B------:R-:W-:Y:S01]  /*54910*/  PRMT R90, R13, 0x3340, R90 ;  /* 0x000033400d5a7816 */ /* 0x000fe2000000005a */
[----:B------:R-:W-:Y:S01]  /*54920*/  IMAD.X R13, R9, 0x1, R7, P5 ;  /* 0x00000001090d7824 */ /* 0x000fe200028e0607 */
[----:B------:R-:W-:Y:S01]  /*54930*/  PRMT R91, R11, 0x3340, R91 ;  /* 0x000033400b5b7816 */ /* 0x000fe2000000005b */
[----:B------:R-:W-:-:S02]  /*54940*/  IMAD.MOV.U32 R164, RZ, RZ, R163 ;  /* 0x000000ffffa47224 */ /* 0x000fc400078e00a3 */
[C---:B------:R-:W-:Y:S01]  /*54950*/  IMAD.X R11, R74.reuse, 0x1, R3, P6 ;  /* 0x000000014a0b7824 */ /* 0x040fe200030e0603 */
[----:B------:R-:W-:Y:S01]  /*54960*/  LOP3.LUT R3, R195, 0xffff, RZ, 0xc0, !PT ;  /* 0x0000ffffc3037812 */ /* 0x000fe200078ec0ff */
[----:B------:R-:W-:Y:S01]  /*54970*/  IMAD.X R9, R74, 0x1, R5, P0 ;  /* 0x000000014a097824 */ /* 0x000fe200000e0605 */
[----:B------:R-:W-:Y:S01]  /*54980*/  LOP3.LUT R5, R166, 0xffff, RZ, 0xc0, !PT ;  /* 0x0000ffffa6057812 */ /* 0x000fe200078ec0ff */
[----:B------:R-:W-:Y:S01]  /*54990*/  IMAD.MOV.U32 R163, RZ, RZ, R159 ;  /* 0x000000ffffa37224 */ /* 0x000fe200078e009f */
[----:B------:R-:W0:Y:S01]  /*549a0*/  LDC.64 R194, c[0x0][0x228] ;  /* 0x00008a00ffc27b82 */ /* 0x000e220000000a00 */
[----:B------:R-:W-:Y:S02]  /*549b0*/  IMAD.MOV.U32 R159, RZ, RZ, R158 ;  /* 0x000000ffff9f7224 */ /* 0x000fe400078e009e */
[----:B------:R-:W-:Y:S02]  /*549c0*/  IMAD.MOV.U32 R158, RZ, RZ, R151 ;  /* 0x000000ffff9e7224 */ /* 0x000fe400078e0097 */
[----:B------:R-:W-:-:S02]  /*549d0*/  IMAD.MOV.U32 R166, RZ, RZ, R165 ;  /* 0x000000ffffa67224 */ /* 0x000fc400078e00a5 */
[----:B------:R-:W-:Y:S02]  /*549e0*/  IMAD.MOV.U32 R151, RZ, RZ, R143 ;  /* 0x000000ffff977224 */ /* 0x000fe400078e008f */
[----:B------:R-:W-:Y:S01]  /*549f0*/  IMAD.MOV.U32 R165, RZ, RZ, R164 ;  /* 0x000000ffffa57224 */ /* 0x000fe200078e00a4 */
[--C-:B------:R-:W-:Y:S01]  /*54a00*/  PRMT R140, R140, 0x4210, R3.reuse ;  /* 0x000042108c8c7816 */ /* 0x100fe20000000003 */
[----:B------:R-:W-:Y:S01]  /*54a10*/  IMAD.MOV.U32 R143, RZ, RZ, R142 ;  /* 0x000000ffff8f7224 */ /* 0x000fe200078e008e */
[----:B------:R-:W-:Y:S01]  /*54a20*/  PRMT R144, R144, 0x5210, R3 ;  /* 0x0000521090907816 */ /* 0x000fe20000000003 */
[----:B------:R-:W-:Y:S01]  /*54a30*/  IMAD.MOV.U32 R164, RZ, RZ, R163 ;  /* 0x000000ffffa47224 */ /* 0x000fe200078e00a3 */
[----:B------:R-:W-:Y:S01]  /*54a40*/  LOP3.LUT R3, R189, 0xffff, RZ, 0xc0, !PT ;  /* 0x0000ffffbd037812 */ /* 0x000fe200078ec0ff */
[----:B------:R-:W-:Y:S02]  /*54a50*/  IMAD.MOV.U32 R142, RZ, RZ, R135 ;  /* 0x000000ffff8e7224 */ /* 0x000fe400078e0087 */
[----:B------:R-:W-:-:S02]  /*54a60*/  IMAD.MOV.U32 R93, RZ, RZ, R73 ;  /* 0x000000ffff5d7224 */ /* 0x000fc400078e0049 */
[----:B------:R-:W-:Y:S01]  /*54a70*/  IMAD.MOV.U32 R150, RZ, RZ, R100 ;  /* 0x000000ffff967224 */ /* 0x000fe200078e0064 */
[----:B------:R-:W-:Y:S01]  /*54a80*/  PRMT R133, R133, 0x4210, R5 ;  /* 0x0000421085857816 */ /* 0x000fe20000000005 */
[----:B------:R-:W-:Y:S01]  /*54a90*/  IMAD.MOV.U32 R163, RZ, RZ, R159 ;  /* 0x000000ffffa37224 */ /* 0x000fe200078e009f */
[----:B------:R-:W-:Y:S01]  /*54aa0*/  PRMT R137, R137, 0x5210, R5 ;  /* 0x0000521089897816 */ /* 0x000fe20000000005 */
[----:B------:R-:W-:Y:S01]  /*54ab0*/  IMAD.MOV.U32 R159, RZ, RZ, R158 ;  /* 0x000000ffff9f7224 */ /* 0x000fe200078e009e */
[----:B------:R-:W1:Y:S01]  /*54ac0*/  LDC.64 R188, c[0x0][0x228] ;  /* 0x00008a00ffbc7b82 */ /* 0x000e620000000a00 */
[----:B------:R-:W-:Y:S02]  /*54ad0*/  IMAD.MOV.U32 R135, RZ, RZ, R119 ;  /* 0x000000ffff877224 */ /* 0x000fe400078e0077 */
[----:B------:R-:W-:Y:S02]  /*54ae0*/  IMAD.MOV.U32 R158, RZ, RZ, R151 ;  /* 0x000000ffff9e7224 */ /* 0x000fe400078e0097 */
[----:B------:R-:W-:-:S02]  /*54af0*/  IMAD.MOV.U32 R119, RZ, RZ, R94 ;  /* 0x000000ffff777224 */ /* 0x000fc400078e005e */
[----:B------:R-:W-:Y:S02]  /*54b00*/  IMAD.MOV.U32 R151, RZ, RZ, R143 ;  /* 0x000000ffff977224 */ /* 0x000fe400078e008f */
[----:B------:R-:W-:Y:S02]  /*54b10*/  IMAD.MOV.U32 R94, RZ, RZ, R193 ;  /* 0x000000ffff5e7224 */ /* 0x000fe400078e00c1 */
[----:B------:R-:W-:Y:S01]  /*54b20*/  IMAD.MOV.U32 R143, RZ, RZ, R142 ;  /* 0x000000ffff8f7224 */ /* 0x000fe200078e008e */
[----:B------:R-:W2:Y:S01]  /*54b30*/  LDL.LU R193, [R1+0x2240] ;  /* 0x0022400001c17983 */ /* 0x000ea20000300800 */
[----:B------:R-:W-:-:S03]  /*54b40*/  PRMT R142, R237, 0x4210, R3 ;  /* 0x00004210ed8e7816 */ /* 0x000fc60000000003 */
[----:B------:R-:W3:Y:S01]  /*54b50*/  LDL.LU R237, [R1+0x223c] ;  /* 0x00223c0001ed7983 */ /* 0x000ee20000300800 */
        /* <DEDUP_REMOVED lines=18> */
[----:B------:R-:W-:Y:S01]  /*54c80*/  IMAD.MOV.U32 R159, RZ, RZ, R158 ;  /* 0x000000ffff9f7224 */ /* 0x000fe200078e009e */
[----:B------:R-:W4:Y:S01]  /*54c90*/  LDL.LU R235, [R1+0x2238] ;  /* 0x0022380001eb7983 */ /* 0x000f220000300800 */
[----:B------:R-:W-:Y:S02]  /*54ca0*/  IMAD.MOV.U32 R158, RZ, RZ, R151 ;  /* 0x000000ffff9e7224 */ /* 0x000fe400078e0097 */
[----:B------:R-:W-:Y:S02]  /*54cb0*/  IMAD.MOV.U32 R151, RZ, RZ, R143 ;  /* 0x000000ffff977224 */ /* 0x000fe400078e008f */
[----:B------:R-:W-:Y:S02]  /*54cc0*/  IMAD.MOV.U32 R143, RZ, RZ, R135 ;  /* 0x000000ffff8f7224 */ /* 0x000fe400078e0087 */
[----:B------:R-:W-:Y:S02]  /*54cd0*/  IMAD.MOV.U32 R135, RZ, RZ, R93 ;  /* 0x000000ffff877224 */ /* 0x000fe400078e005d */
[----:B------:R-:W-:Y:S01]  /*54ce0*/  IMAD.MOV.U32 R93, RZ, RZ, R92 ;  /* 0x000000ffff5d7224 */ /* 0x000fe200078e005c */
[----:B------:R-:W-:-:S02]  /*54cf0*/  PRMT R107, R107, 0x3340, R1 ;  /* 0x000033406b6b7816 */ /* 0x000fc40000000001 */
[----:B------:R-:W-:Y:S02]  /*54d00*/  LOP3.LUT R97, R97, 0xffff, RZ, 0xc0, !PT ;  /* 0x0000ffff61617812 */ /* 0x000fe400078ec0ff */
[----:B------:R-:W-:Y:S01]  /*54d10*/  LOP3.LUT R88, R88, 0xffff, RZ, 0xc0, !PT ;  /* 0x0000ffff58587812 */ /* 0x000fe200078ec0ff */
[----:B------:R-:W-:Y:S01]  /*54d20*/  BAR.SYNC.DEFER_BLOCKING 0x0 ;  /* 0x0000000000007b1d */ /* 0x000fe20000010000 */
[----:B---3--:R-:W-:-:S05]  /*54d30*/  IMAD.MOV.U32 R92, RZ, RZ, R237 ;  /* 0x000000ffff5c7224 */ /* 0x008fca00078e00ed */
[----:B------:R-:W3:Y:S01]  /*54d40*/  LDL.LU R237, [R1+0x2234] ;  /* 0x0022340001ed7983 */ /* 0x000ee20000300800 */
[----:B------:R-:W-:Y:S02]  /*54d50*/  PRMT R146, R146, 0x5210, R3 ;  /* 0x0000521092927816 */ /* 0x000fe40000000003 */
[----:B------:R-:W-:Y:S01]  /*54d60*/  LOP3.LUT R3, R172, 0xffff, RZ, 0xc0, !PT ;  /* 0x0000ffffac037812 */ /* 0x000fe200078ec0ff */
        /* <DEDUP_REMOVED lines=26> */
[----:B----4-:R-:W-:Y:S02]  /*54f10*/  IMAD.MOV.U32 R158, RZ, RZ, R235 ;  /* 0x000000ffff9e7224 */ /* 0x010fe400078e00eb */
[----:B---3--:R-:W-:-:S02]  /*54f20*/  IMAD.MOV.U32 R143, RZ, RZ, R237 ;  /* 0x000000ffff8f7224 */ /* 0x008fc400078e00ed */
[----:B------:R-:W3:Y:S04]  /*54f30*/  LDL.LU R237, [R1+0x2230] ;  /* 0x0022300001ed7983 */ /* 0x000ee80000300800 */
[----:B------:R-:W4:Y:S04]  /*54f40*/  LDL.LU R236, [R1+0x222c] ;  /* 0x00222c0001ec7983 */ /* 0x000f280000300800 */
[----:B------:R-:W0:Y:S01]  /*54f50*/  LDL.LU R235, [R1+0x2228] ;  /* 0x0022280001eb7983 */ /* 0x000e220000300800 */
[----:B------:R-:W-:Y:S02]  /*54f60*/  IMAD.MOV.U32 R100, RZ, RZ, R72 ;  /* 0x000000ffff647224 */ /* 0x000fe400078e0048 */
[----:B------:R-:W1:Y:S01]  /*54f70*/  LDC.64 R72, c[0x0][0x228] ;  /* 0x00008a00ff487b82 */ /* 0x000e620000000a00 */
[----:B------:R-:W-:-:S02]  /*54f80*/  PRMT R132, R132, 0x4210, R3 ;  /* 0x0000421084847816 */ /* 0x000fc40000000003 */
[----:B------:R-:W-:Y:S02]  /*54f90*/  PRMT R136, R136, 0x5210, R3 ;  /* 0x0000521088887816 */ /* 0x000fe40000000003 */
[----:B------:R-:W-:Y:S02]  /*54fa0*/  LOP3.LUT R3, R179, 0xffff, RZ, 0xc0, !PT ;  /* 0x0000ffffb3037812 */ /* 0x000fe400078ec0ff */
[----:B------:R-:W-:Y:S02]  /*54fb0*/  LOP3.LUT R5, R191, 0xffff, RZ, 0xc0, !PT ;  /* 0x0000ffffbf057812 */ /* 0x000fe400078ec0ff */
[--C-:B------:R-:W-:Y:S01]  /*54fc0*/  PRMT R124, R124, 0x4210, R3.reuse ;  /* 0x000042107c7c7816 */ /* 0x100fe20000000003 */
[----:B------:R-:W3:Y:S01]  /*54fd0*/  LDC.64 R190, c[0x0][0x228] ;  /* 0x00008a00ffbe7b82 */ /* 0x000ee20000000a00 */
[----:B------:R-:W-:Y:S02]  /*54fe0*/  PRMT R128, R128, 0x5210, R3 ;  /* 0x0000521080807816 */ /* 0x000fe40000000003 */
[----:B--2---:R-:W-:Y:S01]  /*54ff0*/  LOP3.LUT R3, R193, 0xffff, RZ, 0xc0, !PT ;  /* 0x0000ffffc1037812 */ /* 0x004fe200078ec0ff */
[----:B------:R-:W-:-:S04]  /*55000*/  IMAD.X R7, R74, 0x1, R7, P1 ;  /* 0x000000014a077824 */ /* 0x000fc800008e0607 */
[----:B------:R-:W4:Y:S01]  /*55010*/  LDC.64 R192, c[0x0][0x228] ;  /* 0x00008a00ffc07b82 */ /* 0x000f220000000a00 */
[----:B------:R-:W-:Y:S02]  /*55020*/  PRMT R134, R134, 0x4210, R5 ;  /* 0x0000421086867816 */ /* 0x000fe40000000005 */
[----:B-1----:R-:W-:Y:S02]  /*55030*/  ISETP.GE.AND P1, PT, R4, R73, PT ;  /* 0x000000490400720c */ /* 0x002fe40003f26270 */
[----:B------:R-:W-:Y:S02]  /*55040*/  ISETP.GE.AND P0, PT, R234, R72, PT ;  /* 0x00000048ea00720c */ /* 0x000fe40003f06270 */
[----:B------:R-:W-:Y:S02]  /*55050*/  SHF.R.U32.HI R73, RZ, 0x8, R165 ;  /* 0x00000008ff497819 */ /* 0x000fe400000116a5 */
[----:B------:R-:W-:Y:S02]  /*55060*/  SHF.R.U32.HI R72, RZ, 0x8, R164 ;  /* 0x00000008ff487819 */ /* 0x000fe400000116a4 */
[----:B------:R-:W-:-:S02]  /*55070*/  PRMT R138, R138, 0x5210, R5 ;  /* 0x000052108a8a7816 */ /* 0x000fc40000000005 */
[--C-:B------:R-:W-:Y:S02]  /*55080*/  PRMT R126, R126, 0x4210, R3.reuse ;  /* 0x000042107e7e7816 */ /* 0x100fe40000000003 */
[----:B------:R-:W-:Y:S02]  /*55090*/  PRMT R130, R130, 0x5210, R3 ;  /* 0x0000521082827816 */ /* 0x000fe40000000003 */
[----:B------:R-:W-:Y:S02]  /*550a0*/  LOP3.LUT R73, R73, 0xffff, RZ, 0xc0, !PT ;  /* 0x0000ffff49497812 */ /* 0x000fe400078ec0ff */
[----:B------:R-:W-:Y:S02]  /*550b0*/  LOP3.LUT R72, R72, 0xffff, RZ, 0xc0, !PT ;  /* 0x0000ffff48487812 */ /* 0x000fe400078ec0ff */
[----:B------:R-:W-:Y:S02]  /*550c0*/  LOP3.LUT R5, R175, 0xffff, RZ, 0xc0, !PT ;  /* 0x0000ffffaf057812 */ /* 0x000fe400078ec0ff */
[----:B------:R-:W-:-:S02]  /*550d0*/  SHF.R.U32.HI R74, RZ, 0x8, R167 ;  /* 0x00000008ff4a7819 */ /* 0x000fc400000116a7 */
[----:B------:R-:W-:Y:S01]  /*550e0*/  LOP3.LUT R3, R166, 0xffff, RZ, 0xc0, !PT ;  /* 0x0000ffffa6037812 */ /* 0x000fe200078ec0ff */
[----:B------:R-:W-:Y:S01]  /*550f0*/  IMAD.MOV.U32 R166, RZ, RZ, R158 ;  /* 0x000000ffffa67224 */ /* 0x000fe200078e009e */
[----:B------:R-:W-:Y:S01]  /*55100*/  PRMT R73, R73, 0x3340, R1 ;  /* 0x0000334049497816 */ /* 0x000fe20000000001 */
[----:B------:R-:W-:Y:S01]  /*55110*/  IMAD.MOV.U32 R165, RZ, RZ, R131 ;  /* 0x000000ffffa57224 */ /* 0x000fe200078e0083 */
[----:B------:R-:W-:Y:S02]  /*55120*/  PRMT R72, R72, 0x3340, R1 ;  /* 0x0000334048487816 */ /* 0x000fe40000000001 */
[----:B------:R-:W-:Y:S02]  /*55130*/  SHF.R.U32.HI R77, RZ, 0x8, R85 ;  /* 0x00000008ff4d7819 */ /* 0x000fe40000011655 */
[----:B------:R-:W-:Y:S02]  /*55140*/  SHF.R.U32.HI R76, RZ, 0x8, R89 ;  /* 0x00000008ff4c7819 */ /* 0x000fe40000011659 */
[----:B------:R-:W-:-:S02]  /*55150*/  PRMT R125, R125, 0x4210, R5 ;  /* 0x000042107d7d7816 */ /* 0x000fc40000000005 */
[----:B------:R-:W-:Y:S02]  /*55160*/  PRMT R129, R129, 0x5210, R5 ;  /* 0x0000521081817816 */ /* 0x000fe40000000005 */
[----:B------:R-:W-:Y:S02]  /*55170*/  LOP3.LUT R74, R74, 0xffff, RZ, 0xc0, !PT ;  /* 0x0000ffff4a4a7812 */ /* 0x000fe400078ec0ff */
[--C-:B------:R-:W-:Y:S02]  /*55180*/  PRMT R116, R116, 0x4210, R3.reuse ;  /* 0x0000421074747816 */ /* 0x100fe40000000003 */
[----:B------:R-:W-:Y:S01]  /*55190*/  PRMT R120, R120, 0x5210, R3 ;  /* 0x0000521078787816 */ /* 0x000fe20000000003 */
[----:B------:R-:W-:Y:S01]  /*551a0*/  IMAD.MOV.U32 R158, RZ, RZ, R147 ;  /* 0x000000ffff9e7224 */ /* 0x000fe200078e0093 */
[----:B------:R-:W-:Y:S02]  /*551b0*/  SHF.R.U32.HI R75, RZ, 0x8, R172 ;  /* 0x00000008ff4b7819 */ /* 0x000fe400000116ac */
[----:B------:R-:W-:-:S02]  /*551c0*/  SHF.R.U32.HI R5, RZ, 0x8, R163 ;  /* 0x00000008ff057819 */ /* 0x000fc400000116a3 */
[----:B------:R-:W-:Y:S01]  /*551d0*/  SHF.R.U32.HI R3, RZ, 0x8, R159 ;  /* 0x00000008ff037819 */ /* 0x000fe2000001169f */
[----:B------:R-:W-:Y:S01]  /*551e0*/  IMAD.MOV.U32 R164, RZ, RZ, R99 ;  /* 0x000000ffffa47224 */ /* 0x000fe200078e0063 */
[----:B------:R-:W-:Y:S01]  /*551f0*/  PRMT R131, R148, 0x5410, R73 ;  /* 0x0000541094837816 */ /* 0x000fe20000000049 */
[----:B------:R-:W-:Y:S01]  /*55200*/  IMAD.MOV.U32 R159, RZ, RZ, R98 ;  /* 0x000000ffff9f7224 */ /* 0x000fe200078e0062 */
[----:B------:R-:W-:Y:S01]  /*55210*/  PRMT R147, R149, 0x5410, R72 ;  /* 0x0000541095937816 */ /* 0x000fe20000000048 */
[----:B------:R-:W-:Y:S01]  /*55220*/  IMAD.MOV.U32 R163, RZ, RZ, R96 ;  /* 0x000000ffffa37224 */ /* 0x000fe200078e0060 */
[----:B------:R-:W-:Y:S02]  /*55230*/  LOP3.LUT R77, R77, 0xffff, RZ, 0xc0, !PT ;  /* 0x0000ffff4d4d7812 */ /* 0x000fe400078ec0ff */
[----:B------:R-:W-:Y:S02]  /*55240*/  LOP3.LUT R76, R76, 0xffff, RZ, 0xc0, !PT ;  /* 0x0000ffff4c4c7812 */ /* 0x000fe400078ec0ff */
[----:B------:R-:W-:-:S02]  /*55250*/  PRMT R74, R74, 0x3340, R1 ;  /* 0x000033404a4a7816 */ /* 0x000fc40000000001 */
[----:B------:R-:W-:Y:S02]  /*55260*/  LOP3.LUT R73, R166, 0xffff, RZ, 0xc0, !PT ;  /* 0x0000ffffa6497812 */ /* 0x000fe400078ec0ff */
[----:B------:R-:W-:Y:S02]  /*55270*/  LOP3.LUT R72, R165, 0xffff, RZ, 0xc0, !PT ;  /* 0x0000ffffa5487812 */ /* 0x000fe400078ec0ff */
[----:B------:R-:W-:Y:S02]  /*55280*/  LOP3.LUT R75, R75, 0xffff, RZ, 0xc0, !PT ;  /* 0x0000ffff4b4b7812 */ /* 0x000fe400078ec0ff */
[----:B------:R-:W-:Y:S02]  /*55290*/  LOP3.LUT R5, R5, 0xffff, RZ, 0xc0, !PT ;  /* 0x0000ffff05057812 */ /* 0x000fe400078ec0ff */
[----:B------:R-:W-:Y:S02]  /*552a0*/  LOP3.LUT R3, R3, 0xffff, RZ, 0xc0, !PT ;  /* 0x0000ffff03037812 */ /* 0x000fe400078ec0ff */
[----:B------:R-:W-:-:S02]  /*552b0*/  PRMT R107, R118, 0x5410, R107 ;  /* 0x00005410766b7816 */ /* 0x000fc4000000006b */
[----:B------:R-:W-:Y:S02]  /*552c0*/  PRMT R80, R115, 0x5410, R80 ;  /* 0x0000541073507816 */ /* 0x000fe40000000050 */
[----:B------:R-:W-:Y:S02]  /*552d0*/  PRMT R81, R117, 0x5410, R81 ;  /* 0x0000541075517816 */ /* 0x000fe40000000051 */
[--C-:B------:R-:W-:Y:S02]  /*552e0*/  PRMT R97, R97, 0x3340, R1.reuse ;  /* 0x0000334061617816 */ /* 0x100fe40000000001 */
[--C-:B------:R-:W-:Y:S02]  /*552f0*/  PRMT R77, R77, 0x3340, R1.reuse ;  /* 0x000033404d4d7816 */ /* 0x100fe40000000001 */
[----:B------:R-:W-:Y:S02]  /*55300*/  PRMT R76, R76, 0x3340, R1 ;  /* 0x000033404c4c7816 */ /* 0x000fe40000000001 */
[----:B------:R-:W-:-:S02]  /*55310*/  PRMT R96, R108, 0x5410, R84 ;  /* 0x000054106c607816 */ /* 0x000fc40000000054 */
[----:B------:R-:W-:Y:S02]  /*55320*/  PRMT R115, R127, 0x5410, R74 ;  /* 0x000054107f737816 */ /* 0x000fe4000000004a */
[--C-:B------:R-:W-:Y:S02]  /*55330*/  PRMT R117, R164, 0x4210, R73.reuse ;  /* 0x00004210a4757816 */ /* 0x100fe40000000049 */
[----:B------:R-:W-:Y:S02]  /*55340*/  PRMT R121, R121, 0x5210, R73 ;  /* 0x0000521079797816 */ /* 0x000fe40000000049 */
[--C-:B------:R-:W-:Y:S02]  /*55350*/  PRMT R118, R159, 0x4210, R72.reuse ;  /* 0x000042109f767816 */ /* 0x100fe40000000048 */
[----:B------:R-:W-:Y:S02]  /*55360*/  PRMT R122, R122, 0x5210, R72 ;  /* 0x000052107a7a7816 */ /* 0x000fe40000000048 */
[----:B------:R-:W-:-:S02]  /*55370*/  PRMT R88, R88, 0x3340, R1 ;  /* 0x0000334058587816 */ /* 0x000fc40000000001 */
[--C-:B------:R-:W-:Y:S02]  /*55380*/  PRMT R75, R75, 0x3340, R1.reuse ;  /* 0x000033404b4b7816 */ /* 0x100fe40000000001 */
[--C-:B------:R-:W-:Y:S02]  /*55390*/  PRMT R5, R5, 0x3340, R1.reuse ;  /* 0x0000334005057816 */ /* 0x100fe40000000001 */
[----:B------:R-:W-:Y:S02]  /*553a0*/  PRMT R3, R3, 0x3340, R1 ;  /* 0x0000334003037816 */ /* 0x000fe40000000001 */
        /* <DEDUP_REMOVED lines=13> */
[----:B------:R-:W-:Y:S02]  /*55480*/  ISETP.LT.AND P0, PT, R4, R189, !P0 ;  /* 0x000000bd0400720c */ /* 0x000fe40004701270 */
[----:B------:R-:W-:-:S02]  /*55490*/  PRMT R83, R111, 0x5410, R83 ;  /* 0x000054106f537816 */ /* 0x000fc40000000053 */
[----:B------:R-:W-:Y:S02]  /*554a0*/  PRMT R88, R95, 0x5410, R88 ;  /* 0x000054105f587816 */ /* 0x000fe40000000058 */
[----:B------:R-:W-:Y:S02]  /*554b0*/  PRMT R99, R102, 0x5410, R75 ;  /* 0x0000541066637816 */ /* 0x000fe4000000004b */
[----:B------:R-:W-:Y:S02]  /*554c0*/  PRMT R5, R173, 0x5410, R5 ;  /* 0x00005410ad057816 */ /* 0x000fe40000000005 */
[----:B------:R-:W-:Y:S02]  /*554d0*/  PRMT R3, R174, 0x5410, R3 ;  /* 0x00005410ae037816 */ /* 0x000fe40000000003 */
[--C-:B------:R-:W-:Y:S02]  /*554e0*/  PRMT R108, R156, 0x4210, R73.reuse ;  /* 0x000042109c6c7816 */ /* 0x100fe40000000049 */
[----:B------:R-:W-:-:S02]  /*554f0*/  PRMT R112, R112, 0x5210, R73 ;  /* 0x0000521070707816 */ /* 0x000fc40000000049 */
[--C-:B------:R-:W-:Y:S02]  /*55500*/  PRMT R109, R151, 0x4210, R72.reuse ;  /* 0x00004210976d7816 */ /* 0x100fe40000000048 */
[----:B------:R-:W-:Y:S02]  /*55510*/  PRMT R113, R113, 0x5210, R72 ;  /* 0x0000521071717816 */ /* 0x000fe40000000048 */
[--C-:B------:R-:W-:Y:S02]  /*55520*/  PRMT R110, R150, 0x4210, R74.reuse ;  /* 0x00004210966e7816 */ /* 0x100fe4000000004a */
[----:B------:R-:W-:Y:S02]  /*55530*/  PRMT R114, R114, 0x5210, R74 ;  /* 0x0000521072727816 */ /* 0x000fe4000000004a */
[----:B------:R-:W-:Y:S02]  /*55540*/  PRMT R76, R135, 0x4210, R84 ;  /* 0x00004210874c7816 */ /* 0x000fe40000000054 */
[----:B------:R-:W-:-:S02]  /*55550*/  PRMT R77, R119, 0x4210, R85 ;  /* 0x00004210774d7816 */ /* 0x000fc40000000055 */
[--C-:B------:R-:W-:Y:S02]  /*55560*/  PRMT R78, R100, 0x4210, R92.reuse ;  /* 0x00004210644e7816 */ /* 0x100fe4000000005c */
[----:B------:R-:W-:Y:S02]  /*55570*/  PRMT R79, R94, 0x4210, R93 ;  /* 0x000042105e4f7816 */ /* 0x000fe4000000005d */
[----:B---3--:R-:W-:Y:S02]  /*55580*/  ISETP.LT.AND P5, PT, R237, R190, !P1 ;  /* 0x000000beed00720c */ /* 0x008fe40004fa1270 */
[----:B----4-:R-:W-:Y:S02]  /*55590*/  ISETP.LT.AND P6, PT, R236, R192, !P1 ;  /* 0x000000c0ec00720c */ /* 0x010fe40004fc1270 */
[----:B0-----:R-:W-:Y:S01]  /*555a0*/  ISETP.LT.AND P1, PT, R235, R194, !P1 ;  /* 0x000000c2eb00720c */ /* 0x001fe20004f21270 */
[----:B------:R-:W2:Y:S04]  /*555b0*/  LDL.LU R143, [R1+0xee0] ;  /* 0x000ee000018f7983 */ /* 0x000ea80000300800 */
[----:B------:R-:W3:Y:S04]  /*555c0*/  LDL.LU R141, [R1+0xedc] ;  /* 0x000edc00018d7983 */ /* 0x000ee80000300800 */
[----:B------:R-:W4:Y:S04]  /*555d0*/  LDL.LU R94, [R1+0xea4] ;  /* 0x000ea400015e7983 */ /* 0x000f280000300800 */
[----:B------:R-:W4:Y:S04]  /*555e0*/  LDL.LU R135, [R1+0xea0] ;  /* 0x000ea00001877983 */ /* 0x000f280000300800 */
[----:B------:R-:W4:Y:S04]  /*555f0*/  LDL.LU R100, [R1+0xf48] ;  /* 0x000f480001647983 */ /* 0x000f280000300800 */
[----:B------:R-:W4:Y:S01]  /*55600*/  LDL.LU R119, [R1+0xf50] ;  /* 0x000f500001777983 */ /* 0x000f220000300800 */
[----:B------:R-:W-:-:S02]  /*55610*/  PRMT R82, R82, 0x5210, R92 ;  /* 0x0000521052527816 */ /* 0x000fc4000000005c */
[----:B------:R-:W-:Y:S01]  /*55620*/  PRMT R80, R80, 0x5210, R84 ;  /* 0x0000521050507816 */ /* 0x000fe20000000054 */
[----:B------:R0:W-:Y:S01]  /*55630*/  STL.64 [R1+0x2250], R14 ;  /* 0x0022500e01007387 */ /* 0x0001e20000100a00 */
[----:B------:R-:W-:Y:S02]  /*55640*/  PRMT R83, R83, 0x5210, R93 ;  /* 0x0000521053537816 */ /* 0x000fe4000000005d */
[----:B------:R-:W-:Y:S01]  /*55650*/  PRMT R81, R81, 0x5210, R85 ;  /* 0x0000521051517816 */ /* 0x000fe20000000055 */
[----:B------:R1:W-:Y:S04]  /*55660*/  STL.64 [R1+0x2248], R12 ;  /* 0x0022480c01007387 */ /* 0x0003e80000100a00 */
[----:B------:R-:W-:Y:S04]  /*55670*/  STL.64 [R1+0x2240], R18 ;  /* 0x0022401201007387 */ /* 0x000fe80000100a00 */
[----:B------:R-:W-:Y:S04]  /*55680*/  STL.64 [R1+0x2238], R10 ;  /* 0x0022380a01007387 */ /* 0x000fe80000100a00 */
[----:B------:R-:W-:Y:S04]  /*55690*/  STL.64 [R1+0x2230], R8 ;  /* 0x0022300801007387 */ /* 0x000fe80000100a00 */
[----:B------:R1:W-:Y:S04]  /*556a0*/  STL.64 [R1+0x2228], R6 ;  /* 0x0022280601007387 */ /* 0x0003e80000100a00 */
[----:B------:R-:W1:Y:S01]  /*556b0*/  LDS.128 R72, [R2] ;  /* 0x0000000002487984 */ /* 0x000e620000000c00 */
[----:B------:R-:W-:Y:S06]  /*556c0*/  BAR.SYNC.DEFER_BLOCKING 0x0 ;  /* 0x0000000000007b1d */ /* 0x000fec0000010000 */
[----:B------:R-:W-:Y:S02]  /*556d0*/  STSM.16.M88.4 [R0], R76 ;  /* 0x0000004c00007844 */ /* 0x000fe40000000200 */
[----:B------:R-:W-:Y:S06]  /*556e0*/  BAR.SYNC.DEFER_BLOCKING 0x0 ;  /* 0x0000000000007b1d */ /* 0x000fec0000010000 */
[----:B------:R-:W1:Y:S02]  /*556f0*/  LDS.128 R76, [R2] ;  /* 0x00000000024c7984 */ /* 0x000e640000000c00 */
[----:B------:R-:W-:Y:S01]  /*55700*/  BAR.SYNC.DEFER_BLOCKING 0x0 ;  /* 0x0000000000007b1d */ /* 0x000fe20000010000 */
[----:B--2---:R-:W-:-:S02]  /*55710*/  LOP3.LUT R92, R143, 0xffff, RZ, 0xc0, !PT ;  /* 0x0000ffff8f5c7812 */ /* 0x004fc400078ec0ff */
[----:B---3--:R-:W-:Y:S02]  /*55720*/  LOP3.LUT R93, R141, 0xffff, RZ, 0xc0, !PT ;  /* 0x0000ffff8d5d7812 */ /* 0x008fe400078ec0ff */
[----:B----4-:R-:W-:Y:S02]  /*55730*/  LOP3.LUT R94, R94, 0xffff, RZ, 0xc0, !PT ;  /* 0x0000ffff5e5e7812 */ /* 0x010fe400078ec0ff */
[----:B------:R-:W-:Y:S02]  /*55740*/  LOP3.LUT R95, R135, 0xffff, RZ, 0xc0, !PT ;  /* 0x0000ffff875f7812 */ /* 0x000fe400078ec0ff */
[----:B------:R-:W-:Y:S02]  /*55750*/  PRMT R84, R100, 0x4210, R92 ;  /* 0x0000421064547816 */ /* 0x000fe4000000005c */
[----:B------:R-:W2:Y:S04]  /*55760*/  LDL.LU R100, [R1+0xef0] ;  /* 0x000ef00001647983 */ /* 0x000ea80000300800 */
[----:B------:R-:W3:Y:S04]  /*55770*/  LDL.LU R167, [R1+0xeec] ;  /* 0x000eec0001a77983 */ /* 0x000ee80000300800 */
[----:B------:R-:W4:Y:S04]  /*55780*/  LDL.LU R166, [R1+0xeb4] ;  /* 0x000eb40001a67983 */ /* 0x000f280000300800 */
[----:B------:R-:W4:Y:S04]  /*55790*/  LDL.LU R165, [R1+0xeb0] ;  /* 0x000eb00001a57983 */ /* 0x000f280000300800 */
[----:B------:R-:W4:Y:S01]  /*557a0*/  LDL.LU R164, [R1+0xf68] ;  /* 0x000f680001a47983 */ /* 0x000f220000300800 */
[----:B------:R-:W-:-:S03]  /*557b0*/  PRMT R85, R119, 0x4210, R93 ;  /* 0x0000421077557816 */ /* 0x000fc6000000005d */
        /* <DEDUP_REMOVED lines=11> */
[----:B------:R-:W-:-:S02]  /*55870*/  PRMT R87, R87, 0x4210, R95 ;  /* 0x0000421057577816 */ /* 0x000fc4000000005f */
[----:B------:R-:W-:Y:S01]  /*55880*/  PRMT R91, R91, 0x5210, R95 ;  /* 0x000052105b5b7816 */ /* 0x000fe2000000005f */
[----:B------:R-:W-:Y:S01]  /*55890*/  STSM.16.M88.4 [R0], R80 ;  /* 0x0000005000007844 */ /* 0x000fe20000000200 */
[----:B------:R-:W-:Y:S02]  /*558a0*/  PRMT R86, R86, 0x4210, R94 ;  /* 0x0000421056567816 */ /* 0x000fe4000000005e */
[----:B------:R-:W-:Y:S01]  /*558b0*/  PRMT R88, R88, 0x5210, R92 ;  /* 0x0000521058587816 */ /* 0x000fe2000000005c */
[----:B------:R-:W-:Y:S01]  /*558c0*/  BAR.SYNC.DEFER_BLOCKING 0x0 ;  /* 0x0000000000007b1d */ /* 0x000fe20000010000 */
[----:B------:R-:W-:Y:S02]  /*558d0*/  PRMT R90, R90, 0x5210, R94 ;  /* 0x000052105a5a7816 */ /* 0x000fe4000000005e */
[----:B------:R-:W-:-:S03]  /*558e0*/  PRMT R89, R89, 0x5210, R93 ;  /* 0x0000521059597816 */ /* 0x000fc6000000005d */
[----:B------:R-:W1:Y:S02]  /*558f0*/  LDS.128 R80, [R2] ;  /* 0x0000000002507984 */ /* 0x000e640000000c00 */
[----:B------:R-:W-:Y:S06]  /*55900*/  BAR.SYNC.DEFER_BLOCKING 0x0 ;  /* 0x0000000000007b1d */ /* 0x000fec0000010000 */
[----:B------:R-:W-:Y:S02]  /*55910*/  STSM.16.M88.4 [R0], R84 ;  /* 0x0000005400007844 */ /* 0x000fe40000000200 */
[----:B------:R-:W-:Y:S06]  /*55920*/  BAR.SYNC.DEFER_BLOCKING 0x0 ;  /* 0x0000000000007b1d */ /* 0x000fec0000010000 */
[----:B------:R-:W1:Y:S02]  /*55930*/  LDS.128 R84, [R2] ;  /* 0x0000000002547984 */ /* 0x000e640000000c00 */
[----:B------:R-:W-:Y:S01]  /*55940*/  BAR.SYNC.DEFER_BLOCKING 0x0 ;  /* 0x0000000000007b1d */ /* 0x000fe20000010000 */
[----:B--2---:R-:W-:-:S04]  /*55950*/  LOP3.LUT R100, R100, 0xffff, RZ, 0xc0, !PT ;  /* 0x0000ffff64647812 */ /* 0x004fc800078ec0ff */
[--C-:B------:R-:W-:Y:S02]  /*55960*/  PRMT R96, R96, 0x5210, R100.reuse ;  /* 0x0000521060607816 */ /* 0x100fe40000000064 */
[----:B---3--:R-:W-:Y:S02]  /*55970*/  LOP3.LUT R101, R167, 0xffff, RZ, 0xc0, !PT ;  /* 0x0000ffffa7657812 */ /* 0x008fe400078ec0ff */
[----:B----4-:R-:W-:Y:S02]  /*55980*/  LOP3.LUT R102, R166, 0xffff, RZ, 0xc0, !PT ;  /* 0x0000ffffa6667812 */ /* 0x010fe400078ec0ff */
[----:B------:R-:W-:Y:S02]  /*55990*/  LOP3.LUT R103, R165, 0xffff, RZ, 0xc0, !PT ;  /* 0x0000ffffa5677812 */ /* 0x000fe400078ec0ff */
[----:B------:R-:W-:Y:S02]  /*559a0*/  PRMT R92, R164, 0x4210, R100 ;  /* 0x00004210a45c7816 */ /* 0x000fe40000000064 */
[----:B------:R-:W-:-:S02]  /*559b0*/  LOP3.LUT R111, R159, 0xffff, RZ, 0xc0, !PT ;  /* 0x0000ffff9f6f7812 */ /* 0x000fc400078ec0ff */
[----:B------:R-:W-:Y:S02]  /*559c0*/  PRMT R95, R135, 0x4210, R103 ;  /* 0x00004210875f7816 */ /* 0x000fe40000000067 */
[----:B------:R-:W2:Y:S01]  /*559d0*/  LDL.LU R135, [R1+0xec8] ;  /* 0x000ec80001877983 */ /* 0x000ea20000300800 */
[----:B------:R-:W-:Y:S02]  /*559e0*/  PRMT R94, R151, 0x4210, R102 ;  /* 0x00004210975e7816 */ /* 0x000fe40000000066 */
[----:B------:R-:W-:Y:S01]  /*559f0*/  LOP3.LUT R119, R119, 0xffff, RZ, 0xc0, !PT ;  /* 0x0000ffff77777812 */ /* 0x000fe200078ec0ff */
[----:B------:R-:W3:Y:S01]  /*55a00*/  LDL.LU R151, [R1+0xf78] ;  /* 0x000f780001977983 */ /* 0x000ee20000300800 */
[----:B------:R-:W-:Y:S02]  /*55a10*/  LOP3.LUT R127, R158, 0xffff, RZ, 0xc0, !PT ;  /* 0x0000ffff9e7f7812 */ /* 0x000fe400078ec0ff */
[----:B------:R-:W-:Y:S02]  /*55a20*/  PRMT R93, R163, 0x4210, R101 ;  /* 0x00004210a35d7816 */ /* 0x000fe40000000065 */
[----:B------:R-:W-:-:S02]  /*55a30*/  PRMT R100, R150, 0x4210, R111 ;  /* 0x0000421096647816 */ /* 0x000fc4000000006f */
[----:B------:R-:W4:Y:S01]  /*55a40*/  LDL.LU R150, [R1+0xed4] ;  /* 0x000ed40001967983 */ /* 0x000f220000300800 */
[----:B------:R-:W-:-:S03]  /*55a50*/  LOP3.LUT R141, R141, 0xffff, RZ, 0xc0, !PT ;  /* 0x0000ffff8d8d7812 */ /* 0x000fc600078ec0ff */
[----:B------:R-:W4:Y:S01]  /*55a60*/  LDL.LU R159, [R1+0xf70] ;  /* 0x000f7000019f7983 */ /* 0x000f220000300800 */
[----:B------:R-:W-:-:S03]  /*55a70*/  PRMT R99, R99, 0x5210, R103 ;  /* 0x0000521063637816 */ /* 0x000fc60000000067 */
[----:B------:R-:W4:Y:S01]  /*55a80*/  LDL.LU R158, [R1+0xed8] ;  /* 0x000ed800019e7983 */ /* 0x000f220000300800 */
[----:B------:R-:W-:Y:S02]  /*55a90*/  PRMT R97, R97, 0x5210, R101 ;  /* 0x0000521061617816 */ /* 0x000fe40000000065 */
[----:B------:R-:W-:Y:S02]  /*55aa0*/  PRMT R103, R143, 0x4210, R141 ;  /* 0x000042108f677816 */ /* 0x000fe4000000008d */
[----:B------:R-:W-:Y:S01]  /*55ab0*/  PRMT R98, R98, 0x5210, R102 ;  /* 0x0000521062627816 */ /* 0x000fe20000000066 */
[----:B------:R-:W4:Y:S01]  /*55ac0*/  LDL.LU R143, [R1+0xf80] ;  /* 0x000f8000018f7983 */ /* 0x000f220000300800 */
[----:B------:R-:W-:Y:S02]  /*55ad0*/  PRMT R101, R157, 0x4210, R119 ;  /* 0x000042109d657816 */ /* 0x000fe40000000077 */
[----:B------:R-:W-:Y:S01]  /*55ae0*/  PRMT R102, R156, 0x4210, R127 ;  /* 0x000042109c667816 */ /* 0x000fe2000000007f */
[----:B------:R-:W4:Y:S04]  /*55af0*/  LDL.LU R157, [R1+0xee4] ;  /* 0x000ee400019d7983 */ /* 0x000f280000300800 */
[----:B------:R-:W4:Y:S01]  /*55b00*/  LDL.LU R156, [R1+0xf18] ;  /* 0x000f1800019c7983 */ /* 0x000f220000300800 */
[----:B------:R-:W-:-:S02]  /*55b10*/  PRMT R104, R104, 0x5210, R111 ;  /* 0x0000521068687816 */ /* 0x000fc4000000006f */
[----:B------:R-:W-:Y:S01]  /*55b20*/  PRMT R106, R106, 0x5210, R127 ;  /* 0x000052106a6a7816 */ /* 0x000fe2000000007f */
[----:B------:R-:W-:Y:S01]  /*55b30*/  STSM.16.M88.4 [R0], R88 ;  /* 0x0000005800007844 */ /* 0x000fe20000000200 */
[----:B------:R-:W-:Y:S06]  /*55b40*/  BAR.SYNC.DEFER_BLOCKING 0x0 ;  /* 0x0000000000007b1d */ /* 0x000fec0000010000 */
[----:B------:R-:W1:Y:S02]  /*55b50*/  LDS.128 R88, [R2] ;  /* 0x0000000002587984 */ /* 0x000e640000000c00 */
[----:B------:R-:W-:Y:S06]  /*55b60*/  BAR.SYNC.DEFER_BLOCKING 0x0 ;  /* 0x0000000000007b1d */ /* 0x000fec0000010000 */
[----:B------:R-:W-:Y:S02]  /*55b70*/  STSM.16.M88.4 [R0], R92 ;  /* 0x0000005c00007844 */ /* 0x000fe40000000200 */
[----:B------:R-:W-:Y:S06]  /*55b80*/  BAR.SYNC.DEFER_BLOCKING 0x0 ;  /* 0x0000000000007b1d */ /* 0x000fec0000010000 */
[----:B------:R-:W1:Y:S02]  /*55b90*/  LDS.128 R92, [R2] ;  /* 0x00000000025c7984 */ /* 0x000e640000000c00 */
[----:B------:R-:W-:Y:S01]  /*55ba0*/  BAR.SYNC.DEFER_BLOCKING 0x0 ;  /* 0x0000000000007b1d */ /* 0x000fe20000010000 */
[----:B--2---:R-:W-:-:S04]  /*55bb0*/  LOP3.LUT R135, R135, 0xffff, RZ, 0xc0, !PT ;  /* 0x0000ffff87877812 */ /* 0x004fc800078ec0ff */
[----:B---3--:R-:W-:Y:S02]  /*55bc0*/  PRMT R111, R151, 0x4210, R135 ;  /* 0x00004210976f7816 */ /* 0x008fe40000000087 */
[----:B------:R-:W2:Y:S01]  /*55bd0*/  LDL.LU R151, [R1+0xf94] ;  /* 0x000f940001977983 */ /* 0x000ea20000300800 */
[----:B----4-:R-:W-:-:S03]  /*55be0*/  LOP3.LUT R127, R150, 0xffff, RZ, 0xc0, !PT ;  /* 0x0000ffff967f7812 */ /* 0x010fc600078ec0ff */
[----:B------:R-:W3:Y:S04]  /*55bf0*/  LDL.LU R150, [R1+0xee8] ;  /* 0x000ee80001967983 */ /* 0x000ee80000300800 */
[----:B------:R-:W4:Y:S04]  /*55c00*/  LDL.LU R163, [R1+0xfe4] ;  /* 0x000fe40001a37983 */ /* 0x000f280000300800 */
[----:B------:R-:W-:Y:S01]  /*55c10*/  STSM.16.M88.4 [R0], R96 ;  /* 0x0000006000007844 */ /* 0x000fe20000000200 */
[----:B------:R-:W-:Y:S01]  /*55c20*/  BAR.SYNC.DEFER_BLOCKING 0x0 ;  /* 0x0000000000007b1d */ /* 0x000fe20000010000 */
[----:B------:R-:W-:-:S02]  /*55c30*/  PRMT R115, R115, 0x5210, R135 ;  /* 0x0000521073737816 */ /* 0x000fc40000000087 */
[----:B------:R-:W-:Y:S02]  /*55c40*/  LOP3.LUT R135, R158, 0xffff, RZ, 0xc0, !PT ;  /* 0x0000ffff9e877812 */ /* 0x000fe400078ec0ff */
[----:B------:R-:W-:Y:S02]  /*55c50*/  PRMT R105, R105, 0x5210, R119 ;  /* 0x0000521069697816 */ /* 0x000fe40000000077 */
[--C-:B------:R-:W-:Y:S02]  /*55c60*/  PRMT R119, R159, 0x4210, R127.reuse ;  /* 0x000042109f777816 */ /* 0x100fe4000000007f */
[----:B------:R-:W-:Y:S02]  /*55c70*/  PRMT R123, R123, 0x5210, R127 ;  /* 0x000052107b7b7816 */ /* 0x000fe4000000007f */
[----:B------:R-:W-:Y:S02]  /*55c80*/  PRMT R107, R107, 0x5210, R141 ;  /* 0x000052106b6b7816 */ /* 0x000fe4000000008d */
[----:B------:R-:W-:-:S02]  /*55c90*/  PRMT R127, R143, 0x4210, R135 ;  /* 0x000042108f7f7816 */ /* 0x000fc40000000087 */
[----:B------:R-:W4:Y:S04]  /*55ca0*/  LDL.LU R143, [R1+0xfa0] ;  /* 0x000fa000018f7983 */ /* 0x000f280000300800 */
[----:B------:R-:W1:Y:S01]  /*55cb0*/  LDS.128 R96, [R2] ;  /* 0x0000000002607984 */ /* 0x000e620000000c00 */
[----:B------:R-:W-:Y:S01]  /*55cc0*/  BAR.SYNC.DEFER_BLOCKING 0x0 ;  /* 0x0000000000007b1d */ /* 0x000fe20000010000 */
[----:B------:R-:W-:Y:S02]  /*55cd0*/  LOP3.LUT R141, R157, 0xffff, RZ, 0xc0, !PT ;  /* 0x0000ffff9d8d7812 */ /* 0x000fe400078ec0ff */
[----:B------:R-:W-:-:S03]  /*55ce0*/  LOP3.LUT R148, R156, 0xffff, RZ, 0xc0, !PT ;  /* 0x0000ffff9c947812 */ /* 0x000fc600078ec0ff */
[----:B------:R-:W4:Y:S04]  /*55cf0*/  LDL.LU R157, [R1+0xf2c] ;  /* 0x000f2c00019d7983 */ /* 0x000f280000300800 */
[----:B------:R-:W4:Y:S04]  /*55d00*/  LDL.LU R156, [R1+0xf28] ;  /* 0x000f2800019c7983 */ /* 0x000f280000300800 */
[----:B------:R-:W4:Y:S04]  /*55d10*/  LDL.LU R158, [R1+0xef8] ;  /* 0x000ef800019e7983 */ /* 0x000f280000300800 */
[----:B------:R-:W4:Y:S04]  /*55d20*/  LDL.LU R159, [R1+0xef4] ;  /* 0x000ef400019f7983 */ /* 0x000f280000300800 */
[----:B------:R-:W4:Y:S04]  /*55d30*/  LDL.LU R239, [R1+0xff0] ;  /* 0x000ff00001ef7983 */ /* 0x000f280000300800 */
[----:B------:R-:W4:Y:S04]  /*55d40*/  LDL.LU R172, [R1+0xfec] ;  /* 0x000fec0001ac7983 */ /* 0x000f280000300800 */
[----:B------:R-:W-:Y:S01]  /*55d50*/  STSM.16.M88.4 [R0], R100 ;  /* 0x0000006400007844 */ /* 0x000fe20000000200 */
[----:B------:R-:W-:Y:S06]  /*55d60*/  BAR.SYNC.DEFER_BLOCKING 0x0 ;  /* 0x0000000000007b1d */ /* 0x000fec0000010000 */
[----:B------:R-:W1:Y:S02]  /*55d70*/  LDS.128 R100, [R2] ;  /* 0x0000000002647984 */ /* 0x000e640000000c00 */
[----:B------:R-:W-:Y:S06]  /*55d80*/  BAR.SYNC.DEFER_BLOCKING 0x0 ;  /* 0x0000000000007b1d */ /* 0x000fec0000010000 */
[----:B------:R-:W-:Y:S02]  /*55d90*/  STSM.16.M88.4 [R0], R104 ;  /* 0x0000006800007844 */ /* 0x000fe40000000200 */
[----:B------:R-:W-:Y:S01]  /*55da0*/  BAR.SYNC.DEFER_BLOCKING 0x0 ;  /* 0x0000000000007b1d */ /* 0x000fe20000010000 */
[----:B------:R-:W-:-:S02]  /*55db0*/  PRMT R131, R131, 0x5210, R135 ;  /* 0x0000521083837816 */ /* 0x000fc40000000087 */
[----:B------:R-:W-:-:S03]  /*55dc0*/  PRMT R139, R139, 0x5210, R141 ;  /* 0x000052108b8b7816 */ /* 0x000fc6000000008d */
[----:B------:R-:W1:Y:S02]  /*55dd0*/  LDS.128 R104, [R2] ;  /* 0x0000000002687984 */ /* 0x000e640000000c00 */
[----:B------:R-:W-:Y:S06]  /*55de0*/  BAR.SYNC.DEFER_BLOCKING 0x0 ;  /* 0x0000000000007b1d */ /* 0x000fec0000010000 */
[----:B------:R-:W-:Y:S02]  /*55df0*/  STSM.16.M88.4 [R0], R108 ;  /* 0x0000006c00007844 */ /* 0x000fe40000000200 */
[----:B------:R-:W-:Y:S06]  /*55e00*/  BAR.SYNC.DEFER_BLOCKING 0x0 ;  /* 0x0000000000007b1d */ /* 0x000fec0000010000 */
[----:B------:R-:W1:Y:S02]  /*55e10*/  LDS.128 R108, [R2] ;  /* 0x00000000026c7984 */ /* 0x000e640000000c00 */
[----:B------:R-:W-:Y:S01]  /*55e20*/  BAR.SYNC.DEFER_BLOCKING 0x0 ;  /* 0x0000000000007b1d */ /* 0x000fe20000010000 */
[----:B--2---:R-:W-:-:S02]  /*55e30*/  PRMT R135, R151, 0x4210, R141 ;  /* 0x0000421097877816 */ /* 0x004fc4000000008d */
[----:B---3--:R-:W-:-:S03]  /*55e40*/  LOP3.LUT R149, R150, 0xffff, RZ, 0xc0, !PT ;  /* 0x0000ffff96957812 */ /* 0x008fc600078ec0ff */
[----:B------:R-:W2:Y:S01]  /*55e50*/  LDL.LU R150, [R1+0xfe8] ;  /* 0x000fe80001967983 */ /* 0x000ea20000300800 */
[----:B----4-:R-:W-:-:S03]  /*55e60*/  PRMT R141, R163, 0x4210, R148 ;  /* 0x00004210a38d7816 */ /* 0x010fc60000000094 */
[----:B------:R-:W3:Y:S04]  /*55e70*/  LDL.LU R151, [R1+0xf9c] ;  /* 0x000f9c0001977983 */ /* 0x000ee80000300800 */
[----:B------:R-:W4:Y:S04]  /*55e80*/  LDL.LU R163, [R1+0xf34] ;  /* 0x000f340001a37983 */ /* 0x000f280000300800 */
[----:B------:R-:W2:Y:S04]  /*55e90*/  LDL.LU R165, [R1+0xf30] ;  /* 0x000f300001a57983 */ /* 0x000ea80000300800 */
[----:B------:R-:W2:Y:S04]  /*55ea0*/  LDL.LU R164, [R1+0xf08] ;  /* 0x000f080001a47983 */ /* 0x000ea80000300800 */
[----:B------:R-:W2:Y:S04]  /*55eb0*/  LDL.LU R166, [R1+0xf04] ;  /* 0x000f040001a67983 */ /* 0x000ea80000300800 */
[----:B------:R-:W2:Y:S04]  /*55ec0*/  LDL.LU R238, [R1+0xffc] ;  /* 0x000ffc0001ee7983 */ /* 0x000ea80000300800 */
[----:B------:R-:W2:Y:S04]  /*55ed0*/  LDL.LU R179, [R1+0xff8] ;  /* 0x000ff80001b37983 */ /* 0x000ea80000300800 */
[----:B------:R-:W2:Y:S04]  /*55ee0*/  LDL.LU R175, [R1+0xff4] ;  /* 0x000ff40001af7983 */ /* 0x000ea80000300800 */
[----:B------:R-:W2:Y:S04]  /*55ef0*/  LDL.LU R167, [R1+0xfc4] ;  /* 0x000fc40001a77983 */ /* 0x000ea80000300800 */
[----:B------:R-:W-:Y:S01]  /*55f00*/  STSM.16.M88.4 [R0], R112 ;  /* 0x0000007000007844 */ /* 0x000fe20000000200 */
[----:B------:R-:W-:Y:S06]  /*55f10*/  BAR.SYNC.DEFER_BLOCKING 0x0 ;  /* 0x0000000000007b1d */ /* 0x000fec0000010000 */
[----:B------:R-:W1:Y:S02]  /*55f20*/  LDS.128 R112, [R2] ;  /* 0x0000000002707984 */ /* 0x000e640000000c00 */
[----:B------:R-:W-:Y:S06]  /*55f30*/  BAR.SYNC.DEFER_BLOCKING 0x0 ;  /* 0x0000000000007b1d */ /* 0x000fec0000010000 */
[----:B------:R-:W-:Y:S02]  /*55f40*/  STSM.16.M88.4 [R0], R116 ;  /* 0x0000007400007844 */ /* 0x000fe40000000200 */
[----:B------:R-:W-:Y:S06]  /*55f50*/  BAR.SYNC.DEFER_BLOCKING 0x0 ;  /* 0x0000000000007b1d */ /* 0x000fec0000010000 */
[----:B------:R-:W1:Y:S02]  /*55f60*/  LDS.128 R116, [R2] ;  /* 0x0000000002747984 */ /* 0x000e640000000c00 */
[----:B------:R-:W-:Y:S06]  /*55f70*/  BAR.SYNC.DEFER_BLOCKING 0x0 ;  /* 0x0000000000007b1d */ /* 0x000fec0000010000 */
[----:B------:R-:W-:Y:S02]  /*55f80*/  STSM.16.M88.4 [R0], R120 ;  /* 0x0000007800007844 */ /* 0x000fe40000000200 */
[----:B------:R-:W-:Y:S01]  /*55f90*/  BAR.SYNC.DEFER_BLOCKING 0x0 ;  /* 0x0000000000007b1d */ /* 0x000fe20000010000 */
[----:B------:R-:W-:-:S02]  /*55fa0*/  LOP3.LUT R156, R156, 0xffff, RZ, 0xc0, !PT ;  /* 0x0000ffff9c9c7812 */ /* 0x000fc400078ec0ff */
[--C-:B------:R-:W-:Y:S02]  /*55fb0*/  PRMT R143, R143, 0x4210, R149.reuse ;  /* 0x000042108f8f7816 */ /* 0x100fe40000000095 */
[----:B------:R-:W-:Y:S02]  /*55fc0*/  PRMT R147, R147, 0x5210, R149 ;  /* 0x0000521093937816 */ /* 0x000fe40000000095 */
[----:B------:R-:W-:Y:S02]  /*55fd0*/  PRMT R149, R172, 0x4210, R156 ;  /* 0x00004210ac957816 */ /* 0x000fe4000000009c */
[----:B------:R-:W2:Y:S04]  /*55fe0*/  LDL.LU R172, [R1+0xf38] ;  /* 0x000f380001ac7983 */ /* 0x000ea80000300800 */
[----:B------:R-:W1:Y:S01]  /*55ff0*/  LDS.128 R120, [R2] ;  /* 0x0000000002787984 */ /* 0x000e620000000c00 */
[----:B------:R-:W-:Y:S01]  /*56000*/  BAR.SYNC.DEFER_BLOCKING 0x0 ;  /* 0x0000000000007b1d */ /* 0x000fe20000010000 */
[----:B------:R-:W-:-:S02]  /*56010*/  LOP3.LUT R157, R157, 0xffff, RZ, 0xc0, !PT ;  /* 0x0000ffff9d9d7812 */ /* 0x000fc400078ec0ff */
[----:B------:R-:W-:Y:S02]  /*56020*/  LOP3.LUT R159, R159, 0xffff, RZ, 0xc0, !PT ;  /* 0x0000ffff9f9f7812 */ /* 0x000fe400078ec0ff */
[----:B------:R-:W-:Y:S01]  /*56030*/  PRMT R145, R145, 0x5210, R148 ;  /* 0x0000521091917816 */ /* 0x000fe20000000094 */
[----:B------:R-:W2:Y:S04]  /*56040*/  LDL.LU R189, [R1+0xf3c] ;  /* 0x000f3c0001bd7983 */ /* 0x000ea80000300800 */
[----:B------:R-:W-:Y:S01]  /*56050*/  STSM.16.M88.4 [R0], R124 ;  /* 0x0000007c00007844 */ /* 0x000fe20000000200 */
[----:B------:R-:W-:Y:S01]  /*56060*/  BAR.SYNC.DEFER_BLOCKING 0x0 ;  /* 0x0000000000007b1d */ /* 0x000fe20000010000 */
[----:B------:R-:W-:Y:S02]  /*56070*/  PRMT R148, R239, 0x4210, R157 ;  /* 0x00004210ef947816 */ /* 0x000fe4000000009d */
[----:B------:R-:W-:-:S02]  /*56080*/  PRMT R153, R153, 0x5210, R156 ;  /* 0x0000521099997816 */ /* 0x000fc4000000009c */
[--C-:B------:R-:W-:Y:S01]  /*56090*/  PRMT R155, R155, 0x5210, R159.reuse ;  /* 0x000052109b9b7816 */ /* 0x100fe2000000009f */
[----:B------:R-:W2:Y:S04]  /*560a0*/  LDL.LU R194, [R1+0x1000] ;  /* 0x0010000001c27983 */ /* 0x000ea80000300800 */
[----:B------:R-:W2:Y:S04]  /*560b0*/  LDL.LU R192, [R1+0xf14] ;  /* 0x000f140001c07983 */ /* 0x000ea80000300800 */
[----:B------:R-:W2:Y:S04]  /*560c0*/  LDL.LU R190, [R1+0xf10] ;  /* 0x000f100001be7983 */ /* 0x000ea80000300800 */
[----:B------:R-:W2:Y:S04]  /*560d0*/  LDL.LU R239, [R1+0x1008] ;  /* 0x0010080001ef7983 */ /* 0x000ea80000300800 */
[----:B------:R-:W1:Y:S01]  /*560e0*/  LDS.128 R124, [R2] ;  /* 0x00000000027c7984 */ /* 0x000e620000000c00 */
[----:B------:R-:W-:Y:S06]  /*560f0*/  BAR.SYNC.DEFER_BLOCKING 0x0 ;  /* 0x0000000000007b1d */ /* 0x000fec0000010000 */
[----:B------:R-:W-:Y:S02]  /*56100*/  STSM.16.M88.4 [R0], R128 ;  /* 0x0000008000007844 */ /* 0x000fe40000000200 */
[----:B------:R-:W-:Y:S06]  /*56110*/  BAR.SYNC.DEFER_BLOCKING 0x0 ;  /* 0x0000000000007b1d */ /* 0x000fec0000010000 */
[----:B------:R-:W1:Y:S02]  /*56120*/  LDS.128 R128, [R2] ;  /* 0x0000000002807984 */ /* 0x000e640000000c00 */
[----:B------:R-:W-:Y:S01]  /*56130*/  BAR.SYNC.DEFER_BLOCKING 0x0 ;  /* 0x0000000000007b1d */ /* 0x000fe20000010000 */
[----:B---3--:R-:W-:-:S02]  /*56140*/  PRMT R151, R151, 0x4210, R159 ;  /* 0x0000421097977816 */ /* 0x008fc4000000009f */
[----:B----4-:R-:W-:Y:S02]  /*56150*/  LOP3.LUT R163, R163, 0xffff, RZ, 0xc0, !PT ;  /* 0x0000ffffa3a37812 */ /* 0x010fe400078ec0ff */
[----:B--2---:R-:W-:Y:S02]  /*56160*/  LOP3.LUT R166, R166, 0xffff, RZ, 0xc0, !PT ;  /* 0x0000ffffa6a67812 */ /* 0x004fe400078ec0ff */
[----:B------:R-:W-:Y:S02]  /*56170*/  PRMT R156, R238, 0x4210, R163 ;  /* 0x00004210ee9c7816 */ /* 0x000fe400000000a3 */
[----:B------:R-:W2:Y:S01]  /*56180*/  LDL.LU R238, [R1+0x1004] ;  /* 0x0010040001ee7983 */ /* 0x000ea20000300800 */
[----:B------:R-:W-:-:S03]  /*56190*/  PRMT R159, R167, 0x4210, R166 ;  /* 0x00004210a79f7816 */ /* 0x000fc600000000a6 */
[----:B------:R-:W3:Y:S04]  /*561a0*/  LDL.LU R167, [R1+0xfd0] ;  /* 0x000fd00001a77983 */ /* 0x000ee80000300800 */
[----:B------:R-:W4:Y:S04]  /*561b0*/  LDL.LU R252, [R1+0xf44] ;  /* 0x000f440001fc7983 */ /* 0x000f280000300800 */
[----:B------:R-:W-:Y:S01]  /*561c0*/  STSM.16.M88.4 [R0], R132 ;  /* 0x0000008400007844 */ /* 0x000fe20000000200 */
[----:B------:R-:W-:Y:S01]  /*561d0*/  BAR.SYNC.DEFER_BLOCKING 0x0 ;  /* 0x0000000000007b1d */ /* 0x000fe20000010000 */
[----:B------:R-:W-:-:S02]  /*561e0*/  LOP3.LUT R158, R158, 0xffff, RZ, 0xc0, !PT ;  /* 0x0000ffff9e9e7812 */ /* 0x000fc400078ec0ff */
[----:B------:R-:W-:Y:S02]  /*561f0*/  LOP3.LUT R165, R165, 0xffff, RZ, 0xc0, !PT ;  /* 0x0000ffffa5a57812 */ /* 0x000fe400078ec0ff */
[----:B------:R-:W-:Y:S02]  /*56200*/  LOP3.LUT R164, R164, 0xffff, RZ, 0xc0, !PT ;  /* 0x0000ffffa4a47812 */ /* 0x000fe400078ec0ff */
[----:B------:R-:W-:Y:S01]  /*56210*/  PRMT R152, R152, 0x5210, R157 ;  /* 0x0000521098987816 */ /* 0x000fe2000000009d */
[----:B------:R-:W3:Y:S04]  /*56220*/  LDL.LU R245, [R1+0xf40] ;  /* 0x000f400001f57983 */ /* 0x000ee80000300800 */
[----:B------:R-:W3:Y:S01]  /*56230*/  LDS.128 R132, [R2] ;  /* 0x0000000002847984 */ /* 0x000ee20000000c00 */
[----:B------:R-:W-:Y:S06]  /*56240*/  BAR.SYNC.DEFER_BLOCKING 0x0 ;  /* 0x0000000000007b1d */ /* 0x000fec0000010000 */
[----:B------:R-:W-:Y:S02]  /*56250*/  STSM.16.M88.4 [R0], R136 ;  /* 0x0000008800007844 */ /* 0x000fe40000000200 */
[----:B------:R-:W-:Y:S06]  /*56260*/  BAR.SYNC.DEFER_BLOCKING 0x0 ;  /* 0x0000000000007b1d */ /* 0x000fec0000010000 */
[----:B------:R-:W3:Y:S02]  /*56270*/  LDS.128 R136, [R2] ;  /* 0x0000000002887984 */ /* 0x000ee40000000c00 */
[----:B------:R-:W-:Y:S06]  /*56280*/  BAR.SYNC.DEFER_BLOCKING 0x0 ;  /* 0x0000000000007b1d */ /* 0x000fec0000010000 */
[----:B------:R-:W-:Y:S02]  /*56290*/  STSM.16.M88.4 [R0], R140 ;  /* 0x0000008c00007844 */ /* 0x000fe40000000200 */
[----:B------:R-:W-:Y:S06]  /*562a0*/  BAR.SYNC.DEFER_BLOCKING 0x0 ;  /* 0x0000000000007b1d */ /* 0x000fec0000010000 */
[----:B------:R-:W3:Y:S02]  /*562b0*/  LDS.128 R140, [R2] ;  /* 0x00000000028c7984 */ /* 0x000ee40000000c00 */
[----:B------:R-:W-:Y:S06]  /*562c0*/  BAR.SYNC.DEFER_BLOCKING 0x0 ;  /* 0x0000000000007b1d */ /* 0x000fec0000010000 */
[----:B------:R-:W-:Y:S02]  /*562d0*/  STSM.16.M88.4 [R0], R144 ;  /* 0x0000009000007844 */ /* 0x000fe40000000200 */
[----:B------:R-:W-:Y:S01]  /*562e0*/  BAR.SYNC.DEFER_BLOCKING 0x0 ;  /* 0x0000000000007b1d */ /* 0x000fe20000010000 */
[----:B------:R-:W-:-:S02]  /*562f0*/  PRMT R150, R150, 0x4210, R158 ;  /* 0x0000421096967816 */ /* 0x000fc4000000009e */
[----:B------:R-:W-:Y:S02]  /*56300*/  PRMT R154, R154, 0x5210, R158 ;  /* 0x000052109a9a7816 */ /* 0x000fe4000000009e */
[----:B------:R-:W-:Y:S02]  /*56310*/  PRMT R157, R179, 0x4210, R165 ;  /* 0x00004210b39d7816 */ /* 0x000fe400000000a5 */
[--C-:B------:R-:W-:Y:S01]  /*56320*/  PRMT R158, R175, 0x4210, R164.reuse ;  /* 0x00004210af9e7816 */ /* 0x100fe200000000a4 */
[----:B------:R-:W3:Y:S01]  /*56330*/  LDL.LU R179, [R1+0xf24] ;  /* 0x000f240001b37983 */ /* 0x000ee20000300800 */
[----:B------:R-:W-:-:S03]  /*56340*/  PRMT R162, R162, 0x5210, R164 ;  /* 0x00005210a2a27816 */ /* 0x000fc600000000a4 */
[----:B------:R-:W3:Y:S01]  /*56350*/  LDS.128 R144, [R2] ;  /* 0x0000000002907984 */ /* 0x000ee20000000c00 */
[----:B------:R-:W-:Y:S01]  /*56360*/  BAR.SYNC.DEFER_BLOCKING 0x0 ;  /* 0x0000000000007b1d */ /* 0x000fe20000010000 */
[----:B------:R-:W-:-:S05]  /*56370*/  LOP3.LUT R164, R172, 0xffff, RZ, 0xc0, !PT ;  /* 0x0000ffffaca47812 */ /* 0x000fca00078ec0ff */
[----:B------:R-:W3:Y:S04]  /*56380*/  LDL.LU R244, [R1+0xf20] ;  /* 0x000f200001f47983 */ /* 0x000ee80000300800 */
[----:B------:R-:W3:Y:S04]  /*56390*/  LDL.LU R172, [R1+0x1014] ;  /* 0x0010140001ac7983 */ /* 0x000ee80000300800 */
[----:B------:R-:W3:Y:S04]  /*563a0*/  LDL.LU R241, [R1+0x1010] ;  /* 0x0010100001f17983 */ /* 0x000ee80000300800 */
[----:B------:R-:W3:Y:S04]  /*563b0*/  LDL.LU R240, [R1+0x100c] ;  /* 0x00100c0001f07983 */ /* 0x000ee80000300800 */
[----:B------:R-:W3:Y:S04]  /*563c0*/  LDL.LU R175, [R1+0xfe0] ;  /* 0x000fe00001af7983 */ /* 0x000ee80000300800 */
[----:B------:R-:W-:Y:S01]  /*563d0*/  STSM.16.M88.4 [R0], R148 ;  /* 0x0000009400007844 */ /* 0x000fe20000000200 */
[----:B------:R-:W-:Y:S01]  /*563e0*/  BAR.SYNC.DEFER_BLOCKING 0x0 ;  /* 0x0000000000007b1d */ /* 0x000fe20000010000 */
[----:B------:R-:W-:-:S02]  /*563f0*/  PRMT R160, R160, 0x5210, R163 ;  /* 0x00005210a0a07816 */ /* 0x000fc400000000a3 */
[----:B------:R-:W-:Y:S02]  /*56400*/  PRMT R161, R161, 0x5210, R165 ;  /* 0x00005210a1a17816 */ /* 0x000fe400000000a5 */
[----:B------:R-:W-:Y:S01]  /*56410*/  PRMT R169, R169, 0x5210, R164 ;  /* 0x00005210a9a97816 */ /* 0x000fe200000000a4 */
[----:B0-----:R-:W3:Y:S04]  /*56420*/  LDL.LU.64 R14, [R1+0xc50] ;  /* 0x000c5000010e7983 */ /* 0x001ee80000300a00 */
[----:B------:R-:W0:Y:S01]  /*56430*/  LDS.128 R148, [R2] ;  /* 0x0000000002947984 */ /* 0x000e220000000c00 */
[----:B------:R-:W-:Y:S06]  /*56440*/  BAR.SYNC.DEFER_BLOCKING 0x0 ;  /* 0x0000000000007b1d */ /* 0x000fec0000010000 */
[----:B------:R-:W-:Y:S02]  /*56450*/  STSM.16.M88.4 [R0], R152 ;  /* 0x0000009800007844 */ /* 0x000fe40000000200 */
[----:B------:R-:W-:Y:S01]  /*56460*/  BAR.SYNC.DEFER_BLOCKING 0x0 ;  /* 0x0000000000007b1d */ /* 0x000fe20000010000 */
[----:B------:R-:W-:-:S02]  /*56470*/  PRMT R163, R5, 0x5210, R166 ;  /* 0x0000521005a37816 */ /* 0x000fc400000000a6 */
[----:B------:R-:W-:Y:S02]  /*56480*/  LOP3.LUT R5, R189, 0xffff, RZ, 0xc0, !PT ;  /* 0x0000ffffbd057812 */ /* 0x000fe400078ec0ff */
[----:B------:R-:W-:Y:S02]  /*56490*/  PRMT R165, R194, 0x4210, R164 ;  /* 0x00004210c2a57816 */ /* 0x000fe400000000a4 */
[--C-:B------:R-:W-:Y:S02]  /*564a0*/  PRMT R164, R239, 0x4210, R5.reuse ;  /* 0x00004210efa47816 */ /* 0x100fe40000000005 */
[----:B------:R-:W-:Y:S02]  /*564b0*/  PRMT R168, R168, 0x5210, R5 ;  /* 0x00005210a8a87816 */ /* 0x000fe40000000005 */
[----:B----4-:R-:W-:Y:S02]  /*564c0*/  LOP3.LUT R5, R252, 0xffff, RZ, 0xc0, !PT ;  /* 0x0000fffffc057812 */ /* 0x010fe400078ec0ff */
[----:B------:R-:W4:Y:S04]  /*564d0*/  LDL.LU R252, [R1+0xc98] ;  /* 0x000c980001fc7983 */ /* 0x000f280000300800 */
[----:B-1----:R-:W4:Y:S04]  /*564e0*/  LDL.LU.64 R12, [R1+0xc48] ;  /* 0x000c4800010c7983 */ /* 0x002f280000300a00 */
[----:B------:R-:W4:Y:S04]  /*564f0*/  LDL.LU.64 R6, [R1+0xc40] ;  /* 0x000c400001067983 */ /* 0x000f280000300a00 */
[----:B------:R-:W1:Y:S01]  /*56500*/  LDS.128 R152, [R2] ;  /* 0x0000000002987984 */ /* 0x000e620000000c00 */
[----:B------:R-:W-:Y:S06]  /*56510*/  BAR.SYNC.DEFER_BLOCKING 0x0 ;  /* 0x0000000000007b1d */ /* 0x000fec0000010000 */
[----:B------:R-:W4:Y:S04]  /*56520*/  LDL.LU.64 R8, [R1+0xc38] ;  /* 0x000c380001087983 */ /* 0x000f280000300a00 */
[----:B------:R-:W4:Y:S04]  /*56530*/  LDL.LU.64 R10, [R1+0xc28] ;  /* 0x000c2800010a7983 */ /* 0x000f280000300a00 */
[----:B------:R-:W4:Y:S04]  /*56540*/  LDL.LU.64 R18, [R1+0xc08] ;  /* 0x000c080001127983 */ /* 0x000f280000300a00 */
[----:B------:R-:W-:Y:S01]  /*56550*/  STSM.16.M88.4 [R0], R156 ;  /* 0x0000009c00007844 */ /* 0x000fe20000000200 */
[----:B------:R-:W-:Y:S06]  /*56560*/  BAR.SYNC.DEFER_BLOCKING 0x0 ;  /* 0x0000000000007b1d */ /* 0x000fec0000010000 */
[----:B------:R-:W1:Y:S02]  /*56570*/  LDS.128 R156, [R2] ;  /* 0x00000000029c7984 */ /* 0x000e640000000c00 */
[----:B------:R-:W-:Y:S06]  /*56580*/  BAR.SYNC.DEFER_BLOCKING 0x0 ;  /* 0x0000000000007b1d */ /* 0x000fec0000010000 */
[----:B------:R0:W-:Y:S02]  /*56590*/  STSM.16.M88.4 [R0], R160 ;  /* 0x000000a000007844 */ /* 0x0001e40000000200 */
[----:B0-----:R-:W-:-:S02]  /*565a0*/  LOP3.LUT R160, R192, 0xffff, RZ, 0xc0, !PT ;  /* 0x0000ffffc0a07812 */ /* 0x001fc400078ec0ff */
[----:B------:R-:W-:Y:S01]  /*565b0*/  LOP3.LUT R161, R190, 0xffff, RZ, 0xc0, !PT ;  /* 0x0000ffffbea17812 */ /* 0x000fe200078ec0ff */
[----:B------:R-:W0:Y:S01]  /*565c0*/  LDC R192, c[0x0][0x22c] ;  /* 0x00008b00ffc07b82 */ /* 0x000e220000000800 */
[--C-:B--2---:R-:W-:Y:S02]  /*565d0*/  PRMT R166, R238, 0x4210, R160.reuse ;  /* 0x00004210eea67816 */ /* 0x104fe400000000a0 */
[----:B------:R-:W-:Y:S02]  /*565e0*/  PRMT R170, R170, 0x5210, R160 ;  /* 0x00005210aaaa7816 */ /* 0x000fe400000000a0 */
[----:B---3--:R-:W-:-:S03]  /*565f0*/  PRMT R167, R167, 0x4210, R161 ;  /* 0x00004210a7a77816 */ /* 0x008fc600000000a1 */
[----:B------:R-:W-:Y:S01]  /*56600*/  BAR.SYNC.DEFER_BLOCKING 0x0 ;  /* 0x0000000000007b1d */ /* 0x000fe20000010000 */
[----:B------:R-:W-:Y:S02]  /*56610*/  PRMT R171, R171, 0x5210, R161 ;  /* 0x00005210abab7816 */ /* 0x000fe400000000a1 */
[----:B------:R-:W-:-:S05]  /*56620*/  LOP3.LUT R189, R245, 0xffff, RZ, 0xc0, !PT ;  /* 0x0000fffff5bd7812 */ /* 0x000fca00078ec0ff */
[----:B------:R-:W2:Y:S01]  /*56630*/  LDC.64 R238, c[0x0][0x228] ;  /* 0x00008a00ffee7b82 */ /* 0x000ea20000000a00 */
[----:B------:R-:W3:Y:S07]  /*56640*/  LDS.128 R160, [R2] ;  /* 0x0000000002a07984 */ /* 0x000eee0000000c00 */
[----:B------:R-:W-:Y:S06]  /*56650*/  BAR.SYNC.DEFER_BLOCKING 0x0 ;  /* 0x0000000000007b1d */ /* 0x000fec0000010000 */
[----:B------:R-:W-:Y:S02]  /*56660*/  STSM.16.M88.4 [R0], R164 ;  /* 0x000000a400007844 */ /* 0x000fe40000000200 */
[----:B------:R-:W-:Y:S06]  /*56670*/  BAR.SYNC.DEFER_BLOCKING 0x0 ;  /* 0x0000000000007b1d */ /* 0x000fec0000010000 */
[----:B------:R-:W3:Y:S02]  /*56680*/  LDS.128 R164, [R2] ;  /* 0x0000000002a47984 */ /* 0x000ee40000000c00 */
[----:B------:R-:W-:Y:S06]  /*56690*/  BAR.SYNC.DEFER_BLOCKING 0x0 ;  /* 0x0000000000007b1d */ /* 0x000fec0000010000 */
[----:B------:R-:W-:Y:S02]  /*566a0*/  STSM.16.M88.4 [R0], R168 ;  /* 0x000000a800007844 */ /* 0x000fe40000000200 */
[----:B------:R-:W-:Y:S01]  /*566b0*/  BAR.SYNC.DEFER_BLOCKING 0x0 ;  /* 0x0000000000007b1d */ /* 0x000fe20000010000 */
[----:B------:R-:W-:-:S02]  /*566c0*/  LOP3.LUT R179, R179, 0xffff, RZ, 0xc0, !PT ;  /* 0x0000ffffb3b37812 */ /* 0x000fc400078ec0ff */
[----:B------:R-:W-:-:S03]  /*566d0*/  LOP3.LUT R190, R244, 0xffff, RZ, 0xc0, !PT ;  /* 0x0000fffff4be7812 */ /* 0x000fc600078ec0ff */
[----:B------:R-:W3:Y:S01]  /*566e0*/  LDS.128 R168, [R2] ;  /* 0x0000000002a87984 */ /* 0x000ee20000000c00 */
[----:B------:R-:W-:Y:S01]  /*566f0*/  PRMT R172, R172, 0x4210, R5 ;  /* 0x00004210acac7816 */ /* 0x000fe20000000005 */
[----:B------:R-:W1:Y:S01]  /*56700*/  LDC.64 R244, c[0x0][0x228] ;  /* 0x00008a00fff47b82 */ /* 0x000e620000000a00 */
[----:B------:R-:W-:Y:S02]  /*56710*/  PRMT R173, R241, 0x4210, R189 ;  /* 0x00004210f1ad7816 */ /* 0x000fe400000000bd */
[----:B------:R-:W-:Y:S02]  /*56720*/  PRMT R174, R240, 0x4210, R179 ;  /* 0x00004210f0ae7816 */ /* 0x000fe400000000b3 */
[----:B------:R-:W-:-:S03]  /*56730*/  PRMT R175, R175, 0x4210, R190 ;  /* 0x00004210afaf7816 */ /* 0x000fc600000000be */
[----:B------:R-:W-:Y:S08]  /*56740*/  BAR.SYNC.DEFER_BLOCKING 0x0 ;  /* 0x0000000000007b1d */ /* 0x000ff00000010000 */
[----:B------:R-:W0:Y:S01]  /*56750*/  LDC.64 R240, c[0x0][0x228] ;  /* 0x00008a00fff07b82 */ /* 0x000e220000000a00 */
[----:B------:R2:W-:Y:S02]  /*56760*/  STSM.16.M88.4 [R0], R172 ;  /* 0x000000ac00007844 */ /* 0x0005e40000000200 */
[----:B--2---:R-:W-:-:S02]  /*56770*/  PRMT R172, R178, 0x5210, R5 ;  /* 0x00005210b2ac7816 */ /* 0x004fc40000000005 */
[----:B------:R-:W-:-:S03]  /*56780*/  PRMT R174, R177, 0x5210, R179 ;  /* 0x00005210b1ae7816 */ /* 0x000fc600000000b3 */
[----:B------:R-:W2:Y:S01]  /*56790*/  LDC R5, c[0x0][0x228] ;  /* 0x00008a00ff057b82 */ /* 0x000ea20000000800 */
[----:B------:R-:W-:-:S07]  /*567a0*/  PRMT R173, R176, 0x5210, R189 ;  /* 0x00005210b0ad7816 */ /* 0x000fce00000000bd */
[----:B------:R-:W-:Y:S01]  /*567b0*/  BAR.SYNC.DEFER_BLOCKING 0x0 ;  /* 0x0000000000007b1d */ /* 0x000fe20000010000 */
[----:B------:R-:W-:-:S07]  /*567c0*/  PRMT R175, R3, 0x5210, R190 ;  /* 0x0000521003af7816 */ /* 0x000fce00000000be */
[----:B------:R-:W3:Y:S01]  /*567d0*/  LDC R189, c[0x0][0x228] ;  /* 0x00008a00ffbd7b82 */ /* 0x000ee20000000800 */
[----:B------:R-:W3:Y:S01]  /*567e0*/  LDS.128 R176, [R2] ;  /* 0x0000000002b07984 */ /* 0x000ee20000000c00 */
[----:B------:R-:W-:-:S06]  /*567f0*/  PRMT R3, R68, 0x7771, RZ ;  /* 0x0000777144037816 */ /* 0x000fcc00000000ff */
[----:B------:R-:W2:Y:S08]  /*56800*/  LDC R190, c[0x0][0x228] ;  /* 0x00008a00ffbe7b82 */ /* 0x000eb00000000800 */
[----:B------:R-:W-:Y:S06]  /*56810*/  BAR.SYNC.DEFER_BLOCKING 0x0 ;  /* 0x0000000000007b1d */ /* 0x000fec0000010000 */
[----:B------:R1:W-:Y:S02]  /*56820*/  STSM.16.M88.4 [R0], R172 ;  /* 0x000000ac00007844 */ /* 0x0003e40000000200 */
[----:B-1----:R-:W-:Y:S01]  /*56830*/  PRMT R0, R68, 0x7770, RZ ;  /* 0x0000777044007816 */ /* 0x002fe200000000ff */
[----:B------:R-:W-:Y:S08]  /*56840*/  BAR.SYNC.DEFER_BLOCKING 0x0 ;  /* 0x0000000000007b1d */ /* 0x000ff00000010000 */
[----:B------:R-:W1:Y:S08]  /*56850*/  LDC.64 R172, c[0x0][0x228] ;  /* 0x00008a00ffac7b82 */ /* 0x000e700000000a00 */
[----:B------:R-:W3:Y:S01]  /*56860*/  LDC.64 R174, c[0x0][0x228] ;  /* 0x00008a00ffae7b82 */ /* 0x000ee20000000a00 */
[----:B------:R0:W-:Y:S01]  /*56870*/  @P0 STG.E.U8 desc[UR60][R246.64], R0 ;  /* 0x00000000f6000986 */ /* 0x0001e2000c10113c */
[----:B------:R-:W-:-:S03]  /*56880*/  ISETP.LT.AND P0, PT, R234, R238, !P2 ;  /* 0x000000eeea00720c */ /* 0x000fc60005701270 */
[----:B------:R2:W-:Y:S01]  /*56890*/  @P5 STG.E.U8 desc[UR60][R242.64], R3 ;  /* 0x00000003f2005986 */ /* 0x0005e2000c10113c */
[C---:B0-----:R-:W-:Y:S02]  /*568a0*/  PRMT R0, R68.reuse, 0x7772, RZ ;  /* 0x0000777244007816 */ /* 0x041fe400000000ff */
[----:B------:R-:W0:Y:S01]  /*568b0*/  LDC.64 R246, c[0x0][0x228] ;  /* 0x00008a00fff67b82 */ /* 0x000e220000000a00 */
[----:B------:R-:W-:Y:S02]  /*568c0*/  PRMT R68, R68, 0x7773, RZ ;  /* 0x0000777344447816 */ /* 0x000fe400000000ff */
[----:B--2---:R-:W-:Y:S01]  /*568d0*/  PRMT R3, R64, 0x7770, RZ ;  /* 0x0000777040037816 */ /* 0x004fe200000000ff */
[----:B------:R2:W-:Y:S04]  /*568e0*/  @P6 STG.E.U8 desc[UR60][R14.64], R0 ;  /* 0x000000000e006986 */ /* 0x0005e8000c10113c */
[----:B----4-:R4:W-:Y:S01]  /*568f0*/  @P1 STG.E.U8 desc[UR60][R12.64], R68 ;  /* 0x000000440c001986 */ /* 0x0109e2000c10113c */
[----:B------:R-:W-:Y:S01]  /*56900*/  ISETP.LT.AND P5, PT, R237, R240, !P2 ;  /* 0x000000f0ed00720c */ /* 0x000fe200057a1270 */
[----:B------:R-:W0:Y:S02]  /*56910*/  LDC.64 R242, c[0x0][0x228] ;  /* 0x00008a00fff27b82 */ /* 0x000e240000000a00 */
[----:B------:R1:W-:Y:S01]  /*56920*/  @P0 STG.E.U8 desc[UR60][R6.64], R3 ;  /* 0x0000000306000986 */ /* 0x0003e2000c10113c */
[----:B--2---:R-:W-:-:S03]  /*56930*/  VIADD R0, R4, 0x78 ;  /* 0x0000007804007836 */ /* 0x004fc60000000000 */
[----:B------:R-:W2:Y:S01]  /*56940*/  LDL.LU.64 R14, [R1+0x2250] ;  /* 0x00225000010e7983 */ /* 0x000ea20000300a00 */
[----:B------:R-:W-:Y:S01]  /*56950*/  ISETP.LT.AND P6, PT, R235, R252, !P3 ;  /* 0x000000fceb00720c */ /* 0x000fe20005fc1270 */
[----:B----4-:R-:W4:Y:S02]  /*56960*/  LDC R68, c[0x0][0x22c] ;  /* 0x00008b00ff447b82 */ /* 0x010f240000000800 */
[----:B------:R-:W4:Y:S01]  /*56970*/  LDL.LU.64 R12, [R1+0xbf8] ;  /* 0x000bf800010c7983 */ /* 0x000f220000300a00 */
[----:B------:R-:W-:-:S03]  /*56980*/  ISETP.GE.AND P0, PT, R0, R239, PT ;  /* 0x000000ef0000720c */ /* 0x000fc60003f06270 */
[----:B-1----:R-:W2:Y:S04]  /*56990*/  LDL.LU.64 R6, [R1+0xbf0] ;  /* 0x000bf00001067983 */ /* 0x002ea80000300a00 */
[----:B------:R-:W4:Y:S01]  /*569a0*/  LDL.LU.64 R238, [R1+0xc00] ;  /* 0x000c000001ee7983 */ /* 0x000f220000300a00 */
[----:B------:R-:W-:Y:S02]  /*569b0*/  ISETP.LT.AND P1, PT, R236, R244, !P2 ;  /* 0x000000f4ec00720c */ /* 0x000fe40005721270 */
[C---:B------:R-:W-:Y:S02]  /*569c0*/  PRMT R3, R64.reuse, 0x7771, RZ ;  /* 0x0000777140037816 */ /* 0x040fe400000000ff */
[----:B------:R-:W-:Y:S02]  /*569d0*/  ISETP.LT.AND P2, PT, R235, R172, !P2 ;  /* 0x000000aceb00720c */ /* 0x000fe40005741270 */
[C---:B------:R-:W-:Y:S01]  /*569e0*/  PRMT R0, R64.reuse, 0x7772, RZ ;  /* 0x0000777240007816 */ /* 0x040fe200000000ff */
[----:B------:R1:W-:Y:S01]  /*569f0*/  @P5 STG.E.U8 desc[UR60][R8.64], R3 ;  /* 0x0000000308005986 */ /* 0x0003e2000c10113c */
[----:B------:R-:W-:Y:S01]  /*56a00*/  PRMT R64, R64, 0x7773, RZ ;  /* 0x0000777340407816 */ /* 0x000fe200000000ff */
[----:B------:R-:W2:Y:S04]  /*56a10*/  LDC R172, c[0x0][0x228] ;  /* 0x00008a00ffac7b82 */ /* 0x000ea80000000800 */
[----:B------:R3:W-:Y:S04]  /*56a20*/  @P1 STG.E.U8 desc[UR60][R10.64], R0 ;  /* 0x000000000a001986 */ /* 0x0007e8000c10113c */
[----:B-1----:R-:W2:Y:S04]  /*56a30*/  LDL.LU.64 R8, [R1+0xbe0] ;  /* 0x000be00001087983 */ /* 0x002ea80000300a00 */
[----:B------:R1:W-:Y:S04]  /*56a40*/  @P2 STG.E.U8 desc[UR60][R18.64], R64 ;  /* 0x0000004012002986 */ /* 0x0003e8000c10113c */
[----:B---3--:R-:W3:Y:S04]  /*56a50*/  LDL.LU.64 R10, [R1+0xbd8] ;  /* 0x000bd800010a7983 */ /* 0x008ee80000300a00 */
[----:B-1----:R-:W3:Y:S01]  /*56a60*/  LDL.LU.64 R18, [R1+0xbd0] ;  /* 0x000bd00001127983 */ /* 0x002ee20000300a00 */
[----:B------:R-:W-:Y:S01]  /*56a70*/  ISETP.LT.AND P5, PT, R234, R174, !P3 ;  /* 0x000000aeea00720c */ /* 0x000fe20005fa1270 */
[----:B------:R-:W-:Y:S01]  /*56a80*/  VIADD R0, R4, 0x3 ;  /* 0x0000000304007836 */ /* 0x000fe20000000000 */
[----:B0-----:R-:W-:Y:S01]  /*56a90*/  ISETP.LT.AND P1, PT, R237, R242, !P3 ;  /* 0x000000f2ed00720c */ /* 0x001fe20005f21270 */
[----:B------:R-:W0:Y:S01]  /*56aa0*/  LDC R174, c[0x0][0x22c] ;  /* 0x00008b00ffae7b82 */ /* 0x000e220000000800 */
[----:B------:R-:W-:-:S02]  /*56ab0*/  PRMT R3, R69, 0x7770, RZ ;  /* 0x0000777045037816 */ /* 0x000fc400000000ff */
[----:B------:R-:W-:Y:S02]  /*56ac0*/  ISETP.LT.AND P3, PT, R236, R246, !P3 ;  /* 0x000000f6ec00720c */ /* 0x000fe40005f61270 */
[----:B------:R-:W-:Y:S02]  /*56ad0*/  ISETP.GE.AND P2, PT, R0, R192, PT ;  /* 0x000000c00000720c */ /* 0x000fe40003f46270 */
[C---:B------:R-:W-:Y:S01]  /*56ae0*/  PRMT R0, R69.reuse, 0x7771, RZ ;  /* 0x0000777145007816 */ /* 0x040fe200000000ff */
[----:B------:R-:W1:Y:S02]  /*56af0*/  LDC R64, c[0x0][0x228] ;  /* 0x00008a00ff407b82 */ /* 0x000e640000000800 */
[----:B----4-:R4:W-:Y:S04]  /*56b00*/  @P5 STG.E.U8 desc[UR60][R238.64], R3 ;  /* 0x00000003ee005986 */ /* 0x0109e8000c10113c */
[----:B------:R0:W-:Y:S04]  /*56b10*/  @P1 STG.E.U8 desc[UR60][R12.64], R0 ;  /* 0x000000000c001986 */ /* 0x0001e8000c10113c */
[----:B----4-:R-:W4:Y:S01]  /*56b20*/  LDL.LU.64 R238, [R1+0xbb0] ;  /* 0x000bb00001ee7983 */ /* 0x010f220000300a00 */
[----:B0-----:R-:W-:-:S03]  /*56b30*/  PRMT R0, R69, 0x7772, RZ ;  /* 0x0000777245007816 */ /* 0x001fc600000000ff */
[----:B------:R-:W4:Y:S01]  /*56b40*/  LDL.LU.64 R12, [R1+0xba0] ;  /* 0x000ba000010c7983 */ /* 0x000f220000300a00 */
[----:B------:R-:W-:Y:S02]  /*56b50*/  ISETP.LT.AND P5, PT, R234, R188, !P2 ;  /* 0x000000bcea00720c */ /* 0x000fe400057a1270 */
[----:B------:R-:W-:Y:S01]  /*56b60*/  PRMT R69, R69, 0x7773, RZ ;  /* 0x0000777345457816 */ /* 0x000fe200000000ff */
[----:B--2---:R0:W-:Y:S01]  /*56b70*/  @P3 STG.E.U8 desc[UR60][R6.64], R0 ;  /* 0x0000000006003986 */ /* 0x0041e2000c10113c */
[----:B------:R-:W-:Y:S01]  /*56b80*/  ISETP.LT.AND P3, PT, R237, R190, !P2 ;  /* 0x000000beed00720c */ /* 0x000fe20005761270 */
[----:B------:R-:W-:Y:S01]  /*56b90*/  VIADD R3, R4, 0x4 ;  /* 0x0000000404037836 */ /* 0x000fe20000000000 */
[----:B------:R-:W2:Y:S01]  /*56ba0*/  LDC R188, c[0x0][0x228] ;  /* 0x00008a00ffbc7b82 */ /* 0x000ea20000000800 */
[----:B------:R1:W-:Y:S01]  /*56bb0*/  @P6 STG.E.U8 desc[UR60][R8.64], R69 ;  /* 0x0000004508006986 */ /* 0x0003e2000c10113c */
[----:B------:R-:W-:Y:S02]  /*56bc0*/  ISETP.LT.AND P6, PT, R236, R5, !P2 ;  /* 0x00000005ec00720c */ /* 0x000fe400057c1270 */
[----:B------:R-:W-:-:S02]  /*56bd0*/  ISETP.GE.AND P1, PT, R3, R68, PT ;  /* 0x000000440300720c */ /* 0x000fc40003f26270 */
[C---:B------:R-:W-:Y:S01]  /*56be0*/  PRMT R5, R65.reuse, 0x7770, RZ ;  /* 0x0000777041057816 */ /* 0x040fe200000000ff */
[----:B0-----:R-:W2:Y:S01]  /*56bf0*/  LDL.LU.64 R6, [R1+0xb98] ;  /* 0x000b980001067983 */ /* 0x001ea20000300a00 */
[----:B------:R-:W-:Y:S01]  /*56c00*/  PRMT R3, R65, 0x7771, RZ ;  /* 0x0000777141037816 */ /* 0x000fe200000000ff */
[----:B------:R-:W0:Y:S02]  /*56c10*/  LDC R68, c[0x0][0x228] ;  /* 0x00008a00ff447b82 */ /* 0x000e240000000800 */
[----:B-1----:R-:W2:Y:S04]  /*56c20*/  LDL.LU.64 R8, [R1+0xb90] ;  /* 0x000b900001087983 */ /* 0x002ea80000300a00 */
[----:B---3--:R1:W-:Y:S01]  /*56c30*/  @P5 STG.E.U8 desc[UR60][R10.64], R5 ;  /* 0x000000050a005986 */ /* 0x0083e2000c10113c */
[----:B------:R-:W-:Y:S01]  /*56c40*/  VIADD R0, R4, 0x5 ;  /* 0x0000000504007836 */ /* 0x000fe20000000000 */
[----:B------:R-:W3:Y:S02]  /*56c50*/  LDC R69, c[0x0][0x228] ;  /* 0x00008a00ff457b82 */ /* 0x000ee40000000800 */
[----:B------:R1:W-:Y:S04]  /*56c60*/  @P3 STG.E.U8 desc[UR60][R18.64], R3 ;  /* 0x0000000312003986 */ /* 0x0003e8000c10113c */
[----:B-1----:R-:W3:Y:S04]  /*56c70*/  LDL.LU.64 R10, [R1+0xb80] ;  /* 0x000b8000010a7983 */ /* 0x002ee80000300a00 */
[----:B------:R-:W3:Y:S01]  /*56c80*/  LDL.LU.64 R18, [R1+0xb60] ;  /* 0x000b600001127983 */ /* 0x000ee20000300a00 */
[----:B------:R-:W-:-:S02]  /*56c90*/  ISETP.LT.AND P2, PT, R235, R189, !P2 ;  /* 0x000000bdeb00720c */ /* 0x000fc40005741270 */
[----:B------:R-:W1:Y:S01]  /*56ca0*/  LDC R189, c[0x0][0x22c] ;  /* 0x00008b00ffbd7b82 */ /* 0x000e620000000800 */
[----:B------:R-:W-:Y:S02]  /*56cb0*/  ISETP.GE.AND P5, PT, R0, R174, PT ;  /* 0x000000ae0000720c */ /* 0x000fe40003fa6270 */
[----:B------:R-:W-:Y:S02]  /*56cc0*/  PRMT R0, R65, 0x7772, RZ ;  /* 0x0000777241007816 */ /* 0x000fe400000000ff */
[----:B------:R-:W-:-:S03]  /*56cd0*/  ISETP.LT.AND P3, PT, R234, R172, !P1 ;  /* 0x000000acea00720c */ /* 0x000fc60004f61270 */
[----:B------:R-:W1:Y:S01]  /*56ce0*/  LDC R174, c[0x0][0x228] ;  /* 0x00008a00ffae7b82 */ /* 0x000e620000000800 */
[----:B------:R-:W-:-:S07]  /*56cf0*/  PRMT R65, R65, 0x7773, RZ ;  /* 0x0000777341417816 */ /* 0x000fce00000000ff */
[----:B------:R-:W3:Y:S01]  /*56d00*/  LDC R172, c[0x0][0x228] ;  /* 0x00008a00ffac7b82 */ /* 0x000ee20000000800 */
[C---:B------:R-:W-:Y:S02]  /*56d10*/  PRMT R5, R70.reuse, 0x7770, RZ ;  /* 0x0000777046057816 */ /* 0x040fe400000000ff */
[----:B------:R-:W-:Y:S01]  /*56d20*/  PRMT R3, R70, 0x7771, RZ ;  /* 0x0000777146037816 */ /* 0x000fe200000000ff */
[----:B----4-:R4:W-:Y:S01]  /*56d30*/  @P6 STG.E.U8 desc[UR60][R238.64], R0 ;  /* 0x00000000ee006986 */ /* 0x0109e2000c10113c */
[----:B0-----:R-:W-:-:S03]  /*56d40*/  ISETP.LT.AND P6, PT, R237, R68, !P1 ;  /* 0x00000044ed00720c */ /* 0x001fc60004fc1270 */
[----:B------:R-:W0:Y:S01]  /*56d50*/  LDC R68, c[0x0][0x228] ;  /* 0x00008a00ff447b82 */ /* 0x000e220000000800 */
[----:B------:R1:W-:Y:S01]  /*56d60*/  @P2 STG.E.U8 desc[UR60][R12.64], R65 ;  /* 0x000000410c002986 */ /* 0x0003e2000c10113c */
[----:B------:R-:W-:Y:S02]  /*56d70*/  ISETP.LT.AND P2, PT, R236, R64, !P1 ;  /* 0x00000040ec00720c */ /* 0x000fe40004f41270 */
[----:B--2---:R-:W-:-:S04]  /*56d80*/  ISETP.LT.AND P1, PT, R235, R188, !P1 ;  /* 0x000000bceb00720c */ /* 0x004fc80004f21270 */
[----:B------:R-:W2:Y:S01]  /*56d90*/  LDC R188, c[0x0][0x22c] ;  /* 0x00008b00ffbc7b82 */ /* 0x000ea20000000800 */
[----:B----4-:R-:W-:Y:S01]  /*56da0*/  VIADD R0, R4, 0x6 ;  /* 0x0000000604007836 */ /* 0x010fe20000000000 */
[----:B-1----:R-:W4:Y:S06]  /*56db0*/  LDL.LU.64 R12, [R1+0xb58] ;  /* 0x000b5800010c7983 */ /* 0x002f2c0000300a00 */
[----:B------:R-:W1:Y:S01]  /*56dc0*/  LDC R64, c[0x0][0x228] ;  /* 0x00008a00ff407b82 */ /* 0x000e620000000800 */
[----:B------:R3:W-:Y:S01]  /*56dd0*/  @P3 STG.E.U8 desc[UR60][R6.64], R5 ;  /* 0x0000000506003986 */ /* 0x0007e2000c10113c */
[----:B------:R-:W-:-:S02]  /*56de0*/  ISETP.GE.AND P3, PT, R0, R189, PT ;  /* 0x000000bd0000720c */ /* 0x000fc40003f66270 */
[C---:B------:R-:W-:Y:S01]  /*56df0*/  PRMT R0, R70.reuse, 0x7772, RZ ;  /* 0x0000777246007816 */ /* 0x040fe200000000ff */
[----:B------:R-:W2:Y:S01]  /*56e00*/  LDL.LU.64 R238, [R1+0xb48] ;  /* 0x000b480001ee7983 */ /* 0x000ea20000300a00 */
[----:B------:R-:W-:Y:S02]  /*56e10*/  PRMT R70, R70, 0x7773, RZ ;  /* 0x0000777346467816 */ /* 0x000fe400000000ff */
[----:B------:R-:W1:Y:S01]  /*56e20*/  LDC R65, c[0x0][0x228] ;  /* 0x00008a00ff417b82 */ /* 0x000e620000000800 */
[----:B------:R-:W-:Y:S01]  /*56e30*/  @P6 STG.E.U8 desc[UR60][R8.64], R3 ;  /* 0x0000000308006986 */ /* 0x000fe2000c10113c */
[----:B------:R-:W-:-:S03]  /*56e40*/  ISETP.LT.AND P6, PT, R234, R174, !P5 ;  /* 0x000000aeea00720c */ /* 0x000fc60006fc1270 */
[----:B---3--:R-:W3:Y:S03]  /*56e50*/  LDL.LU.64 R6, [R1+0xb38] ;  /* 0x000b380001067983 */ /* 0x008ee60000300a00 */
[----:B------:R-:W1:Y:S01]  /*56e60*/  LDC R174, c[0x0][0x228] ;  /* 0x00008a00ffae7b82 */ /* 0x000e620000000800 */
[----:B------:R-:W-:Y:S01]  /*56e70*/  @P2 STG.E.U8 desc[UR60][R10.64], R0 ;  /* 0x000000000a002986 */ /* 0x000fe2000c10113c */
[----:B------:R-:W-:Y:S02]  /*56e80*/  ISETP.LT.AND P2, PT, R237, R172, !P5 ;  /* 0x000000aced00720c */ /* 0x000fe40006f41270 */
[----:B------:R-:W-:Y:S01]  /*56e90*/  PRMT R5, R66, 0x7770, RZ ;  /* 0x0000777042057816 */ /* 0x000fe200000000ff */
[----:B------:R0:W-:Y:S01]  /*56ea0*/  @P1 STG.E.U8 desc[UR60][R18.64], R70 ;  /* 0x0000004612001986 */ /* 0x0001e2000c10113c */
[----:B------:R-:W-:Y:S02]  /*56eb0*/  ISETP.LT.AND P1, PT, R236, R69, !P5 ;  /* 0x00000045ec00720c */ /* 0x000fe40006f21270 */
[----:B------:R-:W3:Y:S01]  /*56ec0*/  LDC R172, c[0x0][0x228] ;  /* 0x00008a00ffac7b82 */ /* 0x000ee20000000800 */
[----:B0-----:R-:W-:Y:S01]  /*56ed0*/  ISETP.LT.AND P5, PT, R235, R68, !P5 ;  /* 0x00000044eb00720c */ /* 0x001fe20006fa1270 */
[----:B------:R-:W3:Y:S01]  /*56ee0*/  LDL.LU.64 R18, [R1+0xb30] ;  /* 0x000b300001127983 */ /* 0x000ee20000300a00 */
[----:B------:R-:W-:-:S05]  /*56ef0*/  VIADD R0, R4, 0x7 ;  /* 0x0000000704007836 */ /* 0x000fca0000000000 */
[----:B------:R-:W0:Y:S01]  /*56f00*/  LDC R70, c[0x0][0x228] ;  /* 0x00008a00ff467b82 */ /* 0x000e220000000800 */
[----:B------:R-:W3:Y:S04]  /*56f10*/  LDL.LU.64 R10, [R1+0xb28] ;  /* 0x000b2800010a7983 */ /* 0x000ee80000300a00 */
[----:B------:R-:W3:Y:S04]  /*56f20*/  LDL.LU.64 R8, [R1+0xb08] ;  /* 0x000b080001087983 */ /* 0x000ee80000300a00 */
[----:B------:R-:W3:Y:S01]  /*56f30*/  LDL.LU.64 R68, [R1+0xb50] ;  /* 0x000b500001447983 */ /* 0x000ee20000300a00 */
[----:B------:R-:W-:-:S03]  /*56f40*/  PRMT R3, R66, 0x7771, RZ ;  /* 0x0000777142037816 */ /* 0x000fc600000000ff */
[----:B----4-:R4:W-:Y:S01]  /*56f50*/  @P6 STG.E.U8 desc[UR60][R12.64], R5 ;  /* 0x000000050c006986 */ /* 0x0109e2000c10113c */
[----:B--2---:R-:W-:Y:S02]  /*56f60*/  ISETP.GE.AND P6, PT, R0, R188, PT ;  /* 0x000000bc0000720c */ /* 0x004fe40003fc6270 */
[C---:B------:R-:W-:Y:S02]  /*56f70*/  PRMT R0, R66.reuse, 0x7772, RZ ;  /* 0x0000777242007816 */ /* 0x040fe400000000ff */
[----:B------:R-:W-:Y:S02]  /*56f80*/  PRMT R66, R66, 0x7773, RZ ;  /* 0x0000777342427816 */ /* 0x000fe400000000ff */
[----:B----4-:R-:W-:Y:S01]  /*56f90*/  PRMT R5, R71, 0x7773, RZ ;  /* 0x0000777347057816 */ /* 0x010fe200000000ff */
[----:B------:R-:W2:Y:S04]  /*56fa0*/  LDL.LU.64 R12, [R1+0x2248] ;  /* 0x00224800010c7983 */ /* 0x000ea80000300a00 */
[----:B------:R-:W4:Y:S04]  /*56fb0*/  LDL.LU.64 R188, [R1+0xaf8] ;  /* 0x000af80001bc7983 */ /* 0x000f280000300a00 */
[----:B---3--:R3:W-:Y:S01]  /*56fc0*/  @P2 STG.E.U8 desc[UR60][R68.64], R3 ;  /* 0x0000000344002986 */ /* 0x0087e2000c10113c */
[----:B-1----:R-:W-:-:S02]  /*56fd0*/  ISETP.LT.AND P2, PT, R234, R64, !P3 ;  /* 0x00000040ea00720c */ /* 0x002fc40005f41270 */
[----:B------:R-:W1:Y:S01]  /*56fe0*/  LDC R64, c[0x0][0x22c] ;  /* 0x00008b00ff407b82 */ /* 0x000e620000000800 */
[----:B------:R0:W-:Y:S01]  /*56ff0*/  @P1 STG.E.U8 desc[UR60][R238.64], R0 ;  /* 0x00000000ee001986 */ /* 0x0001e2000c10113c */
[----:B------:R-:W-:-:S03]  /*57000*/  ISETP.LT.AND P1, PT, R237, R174, !P3 ;  /* 0x000000aeed00720c */ /* 0x000fc60005f21270 */
[----:B------:R0:W-:Y:S01]  /*57010*/  @P5 STG.E.U8 desc[UR60][R6.64], R66 ;  /* 0x0000004206005986 */ /* 0x0001e2000c10113c */
[C---:B---3--:R-:W-:Y:S02]  /*57020*/  PRMT R3, R71.reuse, 0x7772, RZ ;  /* 0x0000777247037816 */ /* 0x048fe400000000ff */
[----:B------:R-:W3:Y:S01]  /*57030*/  LDC R69, c[0x0][0x228] ;  /* 0x00008a00ff457b82 */ /* 0x000ee20000000800 */
[C---:B0-----:R-:W-:Y:S01]  /*57040*/  PRMT R0, R71.reuse, 0x7770, RZ ;  /* 0x0000777047007816 */ /* 0x041fe200000000ff */
[----:B------:R-:W2:Y:S01]  /*57050*/  LDL.LU.64 R238, [R1+0xaf0] ;  /* 0x000af00001ee7983 */ /* 0x000ea20000300a00 */
[----:B------:R-:W-:-:S03]  /*57060*/  PRMT R71, R71, 0x7771, RZ ;  /* 0x0000777147477816 */ /* 0x000fc600000000ff */
[----:B------:R-:W2:Y:S02]  /*57070*/  LDL.LU.64 R6, [R1+0xae0] ;  /* 0x000ae00001067983 */ /* 0x000ea40000300a00 */
[----:B------:R-:W0:Y:S02]  /*57080*/  LDC R68, c[0x0][0x22c] ;  /* 0x00008b00ff447b82 */ /* 0x000e240000000800 */
[----:B------:R1:W-:Y:S01]  /*57090*/  @P2 STG.E.U8 desc[UR60][R18.64], R0 ;  /* 0x0000000012002986 */ /* 0x0003e2000c10113c */
[----:B------:R-:W-:-:S03]  /*570a0*/  ISETP.LT.AND P2, PT, R234, R70, !P6 ;  /* 0x00000046ea00720c */ /* 0x000fc60007741270 */
[----:B------:R1:W-:Y:S02]  /*570b0*/  @P1 STG.E.U8 desc[UR60][R10.64], R71 ;  /* 0x000000470a001986 */ /* 0x0003e4000c10113c */
[----:B------:R-:W2:Y:S02]  /*570c0*/  LDC R66, c[0x0][0x228] ;  /* 0x00008a00ff427b82 */ /* 0x000ea40000000800 */
[----:B-1----:R-:W2:Y:S04]  /*570d0*/  LDL.LU.64 R18, [R1+0x2240] ;  /* 0x0022400001127983 */ /* 0x002ea80000300a00 */
[----:B------:R-:W2:Y:S04]  /*570e0*/  LDL.LU.64 R10, [R1+0x2238] ;  /* 0x00223800010a7983 */ /* 0x000ea80000300a00 */
[----:B------:R-:W4:Y:S01]  /*570f0*/  LDL.LU.64 R70, [R1+0xb00] ;  /* 0x000b000001467983 */ /* 0x000f220000300a00 */
[----:B------:R-:W-:-:S02]  /*57100*/  ISETP.LT.AND P5, PT, R236, R65, !P3 ;  /* 0x00000041ec00720c */ /* 0x000fc40005fa1270 */
[----:B------:R-:W-:Y:S01]  /*57110*/  ISETP.LT.AND P3, PT, R235, R172, !P3 ;  /* 0x000000aceb00720c */ /* 0x000fe20005f61270 */
[----:B------:R-:W-:Y:S01]  /*57120*/  VIADD R0, R4, 0x79 ;  /* 0x0000007904007836 */ /* 0x000fe20000000000 */
[----:B------:R-:W1:Y:S04]  /*57130*/  LDC R65, c[0x0][0x228] ;  /* 0x00008a00ff417b82 */ /* 0x000e680000000800 */
[----:B------:R-:W-:Y:S01]  /*57140*/  ISETP.GE.AND P1, PT, R0, R241, PT ;  /* 0x000000f10000720c */ /* 0x000fe20003f26270 */
[----:B------:R-:W-:Y:S01]  /*57150*/  VIADD R0, R4, 0x8 ;  /* 0x0000000804007836 */ /* 0x000fe20000000000 */
[----:B------:R-:W2:Y:S04]  /*57160*/  LDL.LU.64 R240, [R1+0xab8] ;  /* 0x000ab80001f07983 */ /* 0x000ea80000300a00 */
[----:B------:R0:W-:Y:S01]  /*57170*/  @P5 STG.E.U8 desc[UR60][R8.64], R3 ;  /* 0x0000000308005986 */ /* 0x0001e2000c10113c */
[----:B---3--:R-:W-:-:S02]  /*57180*/  ISETP.LT.AND P5, PT, R237, R69, !P6 ;  /* 0x00000045ed00720c */ /* 0x008fc400077a1270 */
[C---:B0-----:R-:W-:Y:S01]  /*57190*/  PRMT R3, R67.reuse, 0x7770, RZ ;  /* 0x0000777043037816 */ /* 0x041fe200000000ff */
[----:B------:R-:W3:Y:S04]  /*571a0*/  LDL.LU.64 R8, [R1+0x2230] ;  /* 0x0022300001087983 */ /* 0x000ee80000300a00 */
[----:B----4-:R0:W-:Y:S01]  /*571b0*/  @P3 STG.E.U8 desc[UR60][R70.64], R5 ;  /* 0x0000000546003986 */ /* 0x0101e2000c10113c */
[----:B------:R-:W-:Y:S01]  /*571c0*/  ISETP.GE.AND P3, PT, R0, R64, PT ;  /* 0x000000400000720c */ /* 0x000fe20003f66270 */
[----:B------:R-:W-:Y:S01]  /*571d0*/  VIADD R0, R4, 0x9 ;  /* 0x0000000904007836 */ /* 0x000fe20000000000 */
[----:B------:R-:W4:Y:S01]  /*571e0*/  LDC R64, c[0x0][0x228] ;  /* 0x00008a00ff407b82 */ /* 0x000f220000000800 */
[----:B------:R1:W-:Y:S03]  /*571f0*/  @P2 STG.E.U8 desc[UR60][R188.64], R3 ;  /* 0x00000003bc002986 */ /* 0x0003e6000c10113c */
[----:B------:R-:W-:Y:S01]  /*57200*/  ISETP.GE.AND P2, PT, R0, R68, PT ;  /* 0x000000440000720c */ /* 0x000fe20003f46270 */
[----:B0-----:R-:W3:Y:S03]  /*57210*/  LDL.LU.64 R70, [R1+0xab0] ;  /* 0x000ab00001467983 */ /* 0x001ee60000300a00 */
[----:B------:R-:W0:Y:S01]  /*57220*/  LDC R5, c[0x0][0x22c] ;  /* 0x00008b00ff057b82 */ /* 0x000e220000000800 */
[----:B-1----:R-:W3:Y:S04]  /*57230*/  LDL.LU.64 R188, [R1+0xaa8] ;  /* 0x000aa80001bc7983 */ /* 0x002ee80000300a00 */
[----:B------:R-:W3:Y:S01]  /*57240*/  LDL.LU.64 R68, [R1+0xac0] ;  /* 0x000ac00001447983 */ /* 0x000ee20000300a00 */
[----:B------:R-:W-:-:S02]  /*57250*/  PRMT R0, R67, 0x7771, RZ ;  /* 0x0000777143007816 */ /* 0x000fc400000000ff */
[----:B------:R-:W1:Y:S03]  /*57260*/  LDC R3, c[0x0][0x228] ;  /* 0x00008a00ff037b82 */ /* 0x000e660000000800 */
[----:B--2---:R2:W-:Y:S04]  /*57270*/  @P5 STG.E.U8 desc[UR60][R238.64], R0 ;  /* 0x00000000ee005986 */ /* 0x0045e8000c10113c */
[----:B--2---:R-:W2:Y:S01]  /*57280*/  LDL.LU.64 R238, [R1+0xa90] ;  /* 0x000a900001ee7983 */ /* 0x004ea20000300a00 */
[----:B------:R-:W-:Y:S02]  /*57290*/  ISETP.LT.AND P5, PT, R236, R66, !P6 ;  /* 0x00000042ec00720c */ /* 0x000fe400077a1270 */
[----:B------:R-:W-:-:S02]  /*572a0*/  ISETP.LT.AND P6, PT, R235, R65, !P6 ;  /* 0x00000041eb00720c */ /* 0x000fc400077c1270 */
[C---:B------:R-:W-:Y:S02]  /*572b0*/  PRMT R0, R67.reuse, 0x7772, RZ ;  /* 0x0000777243007816 */ /* 0x040fe400000000ff */
[----:B------:R-:W-:-:S07]  /*572c0*/  PRMT R67, R67, 0x7773, RZ ;  /* 0x0000777343437816 */ /* 0x000fce00000000ff */
[----:B------:R4:W-:Y:S04]  /*572d0*/  @P5 STG.E.U8 desc[UR60][R6.64], R0 ;  /* 0x0000000006005986 */ /* 0x0009e8000c10113c */
[----:B----4-:R4:W5:Y:S01]  /*572e0*/  LDL.LU.64 R6, [R1+0x2228] ;  /* 0x0022280001067983 */ /* 0x0109620000300a00 */
[----:B------:R-:W-:Y:S01]  /*572f0*/  ISETP.LT.AND P5, PT, R234, R64, !P3 ;  /* 0x00000040ea00720c */ /* 0x000fe20005fa1270 */
[----:B------:R-:W-:Y:S01]  /*57300*/  VIADD R0, R4, 0xa ;  /* 0x0000000a04007836 */ /* 0x000fe20000000000 */
[----:B------:R-:W4:Y:S01]  /*57310*/  LDC R64, c[0x0][0x228] ;  /* 0x00008a00ff407b82 */ /* 0x000f220000000800 */
[----:B---3--:R3:W-:Y:S04]  /*57320*/  @P6 STG.E.U8 desc[UR60][R68.64], R67 ;  /* 0x0000004344006986 */ /* 0x0087e8000c10113c */
[----:B---3--:R-:W3:Y:S04]  /*57330*/  LDL.LU.64 R66, [R1+0xa88] ;  /* 0x000a880001427983 */ /* 0x008ee80000300a00 */
[----:B------:R-:W3:Y:S01]  /*57340*/  LDL.LU.64 R68, [R1+0xa80] ;  /* 0x000a800001447983 */ /* 0x000ee20000300a00 */
[----:B0-----:R-:W-:-:S02]  /*57350*/  ISETP.GE.AND P6, PT, R0, R5, PT ;  /* 0x000000050000720c */ /* 0x001fc40003fc6270 */
[----:B------:R-:W-:Y:S01]  /*57360*/  PRMT R0, R60, 0x7770, RZ ;  /* 0x000077703c007816 */ /* 0x000fe200000000ff */
[----:B------:R-:W0:Y:S04]  /*57370*/  LDC R5, c[0x0][0x228] ;  /* 0x00008a00ff057b82 */ /* 0x000e280000000800 */
[----:B------:R4:W-:Y:S01]  /*57380*/  @P5 STG.E.U8 desc[UR60][R240.64], R0 ;  /* 0x00000000f0005986 */ /* 0x0009e2000c10113c */
[----:B-1----:R-:W-:-:S03]  /*57390*/  ISETP.LT.AND P5, PT, R237, R3, !P3 ;  /* 0x00000003ed00720c */ /* 0x002fc60005fa1270 */
[----:B------:R-:W1:Y:S01]  /*573a0*/  LDC R3, c[0x0][0x228] ;  /* 0x00008a00ff037b82 */ /* 0x000e620000000800 */
[----:B----4-:R-:W4:Y:S01]  /*573b0*/  LDL.LU.64 R240, [R1+0xa60] ;  /* 0x000a600001f07983 */ /* 0x010f220000300a00 */
[----:B------:R-:W-:-:S08]  /*573c0*/  PRMT R0, R60, 0x7771, RZ ;  /* 0x000077713c007816 */ /* 0x000fd000000000ff */
[----:B------:R2:W-:Y:S04]  /*573d0*/  @P5 STG.E.U8 desc[UR60][R70.64], R0 ;  /* 0x0000000046005986 */ /* 0x0005e8000c10113c */
[----:B--2---:R-:W2:Y:S01]  /*573e0*/  LDL.LU.64 R70, [R1+0xa58] ;  /* 0x000a580001467983 */ /* 0x004ea20000300a00 */
[----:B0-----:R-:W-:Y:S02]  /*573f0*/  ISETP.LT.AND P5, PT, R236, R5, !P3 ;  /* 0x00000005ec00720c */ /* 0x001fe40005fa1270 */
[----:B------:R-:W-:Y:S01]  /*57400*/  PRMT R0, R60, 0x7772, RZ ;  /* 0x000077723c007816 */ /* 0x000fe200000000ff */
[----:B------:R-:W0:Y:S10]  /*57410*/  LDC R5, c[0x0][0x22c] ;  /* 0x00008b00ff057b82 */ /* 0x000e340000000800 */
[----:B------:R1:W-:Y:S02]  /*57420*/  @P5 STG.E.U8 desc[UR60][R188.64], R0 ;  /* 0x00000000bc005986 */ /* 0x0003e4000c10113c */
[----:B-1----:R-:W-:-:S02]  /*57430*/  ISETP.LT.AND P3, PT, R235, R3, !P3 ;  /* 0x00000003eb00720c */ /* 0x002fc40005f61270 */
[----:B------:R-:W-:Y:S01]  /*57440*/  PRMT R60, R60, 0x7773, RZ ;  /* 0x000077733c3c7816 */ /* 0x000fe200000000ff */
[----:B------:R-:W1:Y:S01]  /*57450*/  LDC R3, c[0x0][0x228] ;  /* 0x00008a00ff037b82 */ /* 0x000e620000000800 */
[----:B------:R-:W2:Y:S09]  /*57460*/  LDL.LU.64 R188, [R1+0xa50] ;  /* 0x000a500001bc7983 */ /* 0x000eb20000300a00 */
[----:B------:R0:W-:Y:S04]  /*57470*/  @P3 STG.E.U8 desc[UR60][R238.64], R60 ;  /* 0x0000003cee003986 */ /* 0x0001e8000c10113c */
[----:B0-----:R-:W2:Y:S01]  /*57480*/  LDL.LU.64 R238, [R1+0xa48] ;  /* 0x000a480001ee7983 */ /* 0x001ea20000300a00 */
[----:B------:R-:W-:Y:S01]  /*57490*/  ISETP.LT.AND P5, PT, R234, R64, !P2 ;  /* 0x00000040ea00720c */ /* 0x000fe200057a1270 */
[----:B------:R-:W-:Y:S01]  /*574a0*/  VIADD R0, R4, 0xb ;  /* 0x0000000b04007836 */ /* 0x000fe20000000000 */
[----:B------:R-:W0:Y:S04]  /*574b0*/  LDC R60, c[0x0][0x228] ;  /* 0x00008a00ff3c7b82 */ /* 0x000e280000000800 */
[----:B------:R-:W-:-:S02]  /*574c0*/  ISETP.GE.AND P3, PT, R0, R5, PT ;  /* 0x000000050000720c */ /* 0x000fc40003f66270 */
[----:B------:R-:W-:Y:S02]  /*574d0*/  PRMT R0, R56, 0x7770, RZ ;  /* 0x0000777038007816 */ /* 0x000fe400000000ff */
[----:B------:R-:W0:Y:S03]  /*574e0*/  LDC R5, c[0x0][0x228] ;  /* 0x00008a00ff057b82 */ /* 0x000e260000000800 */
[----:B---3--:R3:W-:Y:S01]  /*574f0*/  @P5 STG.E.U8 desc[UR60][R66.64], R0 ;  /* 0x0000000042005986 */ /* 0x0087e2000c10113c */
[----:B-1----:R-:W-:-:S04]  /*57500*/  ISETP.LT.AND P5, PT, R237, R3, !P2 ;  /* 0x00000003ed00720c */ /* 0x002fc800057a1270 */
[----:B------:R-:W1:Y:S01]  /*57510*/  LDC R3, c[0x0][0x228] ;  /* 0x00008a00ff037b82 */ /* 0x000e620000000800 */
[----:B---3--:R-:W3:Y:S01]  /*57520*/  LDL.LU.64 R66, [R1+0xa38] ;  /* 0x000a380001427983 */ /* 0x008ee20000300a00 */
[----:B------:R-:W-:-:S07]  /*57530*/  PRMT R0, R56, 0x7771, RZ ;  /* 0x0000777138007816 */ /* 0x000fce00000000ff */
[----:B------:R0:W-:Y:S04]  /*57540*/  @P5 STG.E.U8 desc[UR60][R68.64], R0 ;  /* 0x0000000044005986 */ /* 0x0001e8000c10113c */
[----:B0-----:R-:W3:Y:S01]  /*57550*/  LDL.LU.64 R68, [R1+0xa18] ;  /* 0x000a180001447983 */ /* 0x001ee20000300a00 */
[----:B------:R-:W-:Y:S02]  /*57560*/  ISETP.LT.AND P5, PT, R236, R5, !P2 ;  /* 0x00000005ec00720c */ /* 0x000fe400057a1270 */
[C---:B------:R-:W-:Y:S01]  /*57570*/  PRMT R0, R56.reuse, 0x7772, RZ ;  /* 0x0000777238007816 */ /* 0x040fe200000000ff */
[----:B------:R-:W0:Y:S01]  /*57580*/  LDC R5, c[0x0][0x22c] ;  /* 0x00008b00ff057b82 */ /* 0x000e220000000800 */
[----:B-1----:R-:W-:Y:S02]  /*57590*/  ISETP.LT.AND P2, PT, R235, R3, !P2 ;  /* 0x00000003eb00720c */ /* 0x002fe40005741270 */
[----:B------:R-:W-:-:S05]  /*575a0*/  PRMT R56, R56, 0x7773, RZ ;  /* 0x0000777338387816 */ /* 0x000fca00000000ff */
[----:B------:R-:W1:Y:S02]  /*575b0*/  LDC R3, c[0x0][0x228] ;  /* 0x00008a00ff037b82 */ /* 0x000e640000000800 */
[----:B----4-:R4:W-:Y:S04]  /*575c0*/  @P5 STG.E.U8 desc[UR60][R240.64], R0 ;  /* 0x00000000f0005986 */ /* 0x0109e8000c10113c */
[----:B----4-:R-:W4:Y:S04]  /*575d0*/  LDL.LU.64 R240, [R1+0xa10] ;  /* 0x000a100001f07983 */ /* 0x010f280000300a00 */
[----:B--2---:R2:W-:Y:S04]  /*575e0*/  @P2 STG.E.U8 desc[UR60][R70.64], R56 ;  /* 0x0000003846002986 */ /* 0x0045e8000c10113c */
[----:B--2---:R-:W2:Y:S01]  /*575f0*/  LDL.LU.64 R70, [R1+0xa08] ;  /* 0x000a080001467983 */ /* 0x004ea20000300a00 */
[----:B------:R-:W-:Y:S01]  /*57600*/  ISETP.LT.AND P5, PT, R234, R60, !P6 ;  /* 0x0000003cea00720c */ /* 0x000fe200077a1270 */
[----:B------:R-:W-:Y:S01]  /*57610*/  VIADD R0, R4, 0xc ;  /* 0x0000000c04007836 */ /* 0x000fe20000000000 */
[----:B------:R-:W3:Y:S04]  /*57620*/  LDC R56, c[0x0][0x228] ;  /* 0x00008a00ff387b82 */ /* 0x000ee80000000800 */
[----:B0-----:R-:W-:-:S02]  /*57630*/  ISETP.GE.AND P2, PT, R0, R5, PT ;  /* 0x000000050000720c */ /* 0x001fc40003f46270 */
[----:B------:R-:W-:Y:S02]  /*57640*/  PRMT R0, R61, 0x7770, RZ ;  /* 0x000077703d007816 */ /* 0x000fe400000000ff */
[----:B------:R-:W0:Y:S03]  /*57650*/  LDC R5, c[0x0][0x228] ;  /* 0x00008a00ff057b82 */ /* 0x000e260000000800 */
[----:B------:R1:W-:Y:S02]  /*57660*/  @P5 STG.E.U8 desc[UR60][R188.64], R0 ;  /* 0x00000000bc005986 */ /* 0x0003e4000c10113c */
[----:B-1----:R-:W-:-:S03]  /*57670*/  ISETP.LT.AND P5, PT, R237, R3, !P6 ;  /* 0x00000003ed00720c */ /* 0x002fc600077a1270 */
[----:B------:R-:W1:Y:S01]  /*57680*/  LDC R3, c[0x0][0x228] ;  /* 0x00008a00ff037b82 */ /* 0x000e620000000800 */
[----:B------:R-:W2:Y:S01]  /*57690*/  LDL.LU.64 R188, [R1+0xa00] ;  /* 0x000a000001bc7983 */ /* 0x000ea20000300a00 */
[----:B------:R-:W-:-:S06]  /*576a0*/  PRMT R0, R61, 0x7771, RZ ;  /* 0x000077713d007816 */ /* 0x000fcc00000000ff */
[----:B------:R-:W2:Y:S02]  /*576b0*/  LDC R60, c[0x0][0x228] ;  /* 0x00008a00ff3c7b82 */ /* 0x000ea40000000800 */
[----:B------:R0:W-:Y:S04]  /*576c0*/  @P5 STG.E.U8 desc[UR60][R238.64], R0 ;  /* 0x00000000ee005986 */ /* 0x0001e8000c10113c */
[----:B0-----:R-:W2:Y:S01]  /*576d0*/  LDL.LU.64 R238, [R1+0x9f0] ;  /* 0x0009f00001ee7983 */ /* 0x001ea20000300a00 */
[----:B------:R-:W-:Y:S02]  /*576e0*/  ISETP.LT.AND P5, PT, R236, R5, !P6 ;  /* 0x00000005ec00720c */ /* 0x000fe400077a1270 */
[----:B------:R-:W-:Y:S01]  /*576f0*/  PRMT R0, R61, 0x7772, RZ ;  /* 0x000077723d007816 */ /* 0x000fe200000000ff */
[----:B------:R-:W0:Y:S01]  /*57700*/  LDC R5, c[0x0][0x22c] ;  /* 0x00008b00ff057b82 */ /* 0x000e220000000800 */
[----:B-1----:R-:W-:-:S02]  /*57710*/  ISETP.LT.AND P6, PT, R235, R3, !P6 ;  /* 0x00000003eb00720c */ /* 0x002fc400077c1270 */
[----:B------:R-:W-:-:S05]  /*57720*/  PRMT R61, R61, 0x7773, RZ ;  /* 0x000077733d3d7816 */ /* 0x000fca00000000ff */
[----:B------:R-:W1:Y:S02]  /*57730*/  LDC R3, c[0x0][0x228] ;  /* 0x00008a00ff037b82 */ /* 0x000e640000000800 */
[----:B---3--:R3:W-:Y:S04]  /*57740*/  @P5 STG.E.U8 desc[UR60][R66.64], R0 ;  /* 0x0000000042005986 */ /* 0x0087e8000c10113c */
[----:B---3--:R-:W3:Y:S04]  /*57750*/  LDL.LU.64 R66, [R1+0x9e8] ;  /* 0x0009e80001427983 */ /* 0x008ee80000300a00 */
[----:B------:R0:W-:Y:S04]  /*57760*/  @P6 STG.E.U8 desc[UR60][R68.64], R61 ;  /* 0x0000003d44006986 */ /* 0x0001e8000c10113c */
[----:B0-----:R-:W3:Y:S01]  /*57770*/  LDL.LU.64 R68, [R1+0x9e0] ;  /* 0x0009e00001447983 */ /* 0x001ee20000300a00 */
[----:B------:R-:W-:Y:S01]  /*57780*/  ISETP.LT.AND P5, PT, R234, R56, !P3 ;  /* 0x00000038ea00720c */ /* 0x000fe20005fa1270 */
[----:B------:R-:W-:Y:S01]  /*57790*/  VIADD R0, R4, 0xd ;  /* 0x0000000d04007836 */ /* 0x000fe20000000000 */
[----:B------:R-:W0:Y:S04]  /*577a0*/  LDC R56, c[0x0][0x228] ;  /* 0x00008a00ff387b82 */ /* 0x000e280000000800 */
[----:B------:R-:W-:-:S02]  /*577b0*/  ISETP.GE.AND P6, PT, R0, R5, PT ;  /* 0x000000050000720c */ /* 0x000fc40003fc6270 */
[----:B------:R-:W-:Y:S02]  /*577c0*/  PRMT R0, R57, 0x7770, RZ ;  /* 0x0000777039007816 */ /* 0x000fe400000000ff */
[----:B------:R-:W0:Y:S03]  /*577d0*/  LDC R5, c[0x0][0x228] ;  /* 0x00008a00ff057b82 */ /* 0x000e260000000800 */
[----:B----4-:R4:W-:Y:S01]  /*577e0*/  @P5 STG.E.U8 desc[UR60][R240.64], R0 ;  /* 0x00000000f0005986 */ /* 0x0109e2000c10113c */
[----:B-1----:R-:W-:-:S04]  /*577f0*/  ISETP.LT.AND P5, PT, R237, R3, !P3 ;  /* 0x00000003ed00720c */ /* 0x002fc80005fa1270 */
[----:B------:R-:W1:Y:S01]  /*57800*/  LDC R3, c[0x0][0x228] ;  /* 0x00008a00ff037b82 */ /* 0x000e620000000800 */
[----:B----4-:R-:W4:Y:S01]  /*57810*/  LDL.LU.64 R240, [R1+0x9c0] ;  /* 0x0009c00001f07983 */ /* 0x010f220000300a00 */
[----:B------:R-:W-:-:S06]  /*57820*/  PRMT R0, R57, 0x7771, RZ ;  /* 0x0000777139007816 */ /* 0x000fcc00000000ff */
[----:B------:R-:W4:Y:S01]  /*57830*/  LDC R61, c[0x0][0x228] ;  /* 0x00008a00ff3d7b82 */ /* 0x000f220000000800 */
[----:B--2---:R2:W-:Y:S04]  /*57840*/  @P5 STG.E.U8 desc[UR60][R70.64], R0 ;  /* 0x0000000046005986 */ /* 0x0045e8000c10113c */
[----:B--2---:R-:W2:Y:S01]  /*57850*/  LDL.LU.64 R70, [R1+0x9b8] ;  /* 0x0009b80001467983 */ /* 0x004ea20000300a00 */
[----:B0-----:R-:W-:Y:S02]  /*57860*/  ISETP.LT.AND P5, PT, R236, R5, !P3 ;  /* 0x00000005ec00720c */ /* 0x001fe40005fa1270 */
[----:B------:R-:W-:Y:S01]  /*57870*/  PRMT R0, R57, 0x7772, RZ ;  /* 0x0000777239007816 */ /* 0x000fe200000000ff */
[----:B------:R-:W0:Y:S10]  /*57880*/  LDC R5, c[0x0][0x228] ;  /* 0x00008a00ff057b82 */ /* 0x000e340000000800 */
[----:B------:R1:W-:Y:S01]  /*57890*/  @P5 STG.E.U8 desc[UR60][R188.64], R0 ;  /* 0x00000000bc005986 */ /* 0x0003e2000c10113c */
[----:B------:R-:W-:-:S02]  /*578a0*/  ISETP.LT.AND P3, PT, R235, R56, !P3 ;  /* 0x00000038eb00720c */ /* 0x000fc40005f61270 */
[----:B------:R-:W-:Y:S01]  /*578b0*/  PRMT R57, R57, 0x7773, RZ ;  /* 0x0000777339397816 */ /* 0x000fe200000000ff */
[----:B------:R-:W3:Y:S01]  /*578c0*/  LDC R56, c[0x0][0x22c] ;  /* 0x00008b00ff387b82 */ /* 0x000ee20000000800 */
[----:B-1----:R-:W2:Y:S09]  /*578d0*/  LDL.LU.64 R188, [R1+0x9b0] ;  /* 0x0009b00001bc7983 */ /* 0x002eb20000300a00 */
[----:B------:R1:W-:Y:S04]  /*578e0*/  @P3 STG.E.U8 desc[UR60][R238.64], R57 ;  /* 0x00000039ee003986 */ /* 0x0003e8000c10113c */
[----:B-1----:R-:W2:Y:S01]  /*578f0*/  LDL.LU.64 R238, [R1+0x9a8] ;  /* 0x0009a80001ee7983 */ /* 0x002ea20000300a00 */
[----:B------:R-:W-:Y:S01]  /*57900*/  ISETP.LT.AND P5, PT, R234, R3, !P2 ;  /* 0x00000003ea00720c */ /* 0x000fe200057a1270 */
[----:B------:R-:W-:Y:S01]  /*57910*/  VIADD R0, R4, 0xe ;  /* 0x0000000e04007836 */ /* 0x000fe20000000000 */
[----:B------:R-:W-:Y:S01]  /*57920*/  PRMT R3, R62, 0x7770, RZ ;  /* 0x000077703e037816 */ /* 0x000fe200000000ff */
[----:B------:R-:W2:Y:S01]  /*57930*/  LDL.LU.64 R64, [R1+0x998] ;  /* 0x0009980001407983 */ /* 0x000ea20000300a00 */
[----:B0-----:R-:W-:Y:S01]  /*57940*/  ISETP.LT.AND P3, PT, R237, R5, !P2 ;  /* 0x00000005ed00720c */ /* 0x001fe20005761270 */
[----:B------:R-:W0:Y:S08]  /*57950*/  LDC R57, c[0x0][0x228] ;  /* 0x00008a00ff397b82 */ /* 0x000e300000000800 */
[----:B------:R-:W1:Y:S01]  /*57960*/  LDC R5, c[0x0][0x228] ;  /* 0x00008a00ff057b82 */ /* 0x000e620000000800 */
[----:B---3--:R3:W-:Y:S01]  /*57970*/  @P5 STG.E.U8 desc[UR60][R66.64], R3 ;  /* 0x0000000342005986 */ /* 0x0087e2000c10113c */
[----:B------:R-:W-:-:S02]  /*57980*/  ISETP.GE.AND P5, PT, R0, R56, PT ;  /* 0x000000380000720c */ /* 0x000fc40003fa6270 */
[----:B------:R-:W-:-:S04]  /*57990*/  PRMT R0, R62, 0x7771, RZ ;  /* 0x000077713e007816 */ /* 0x000fc800000000ff */
[----:B------:R-:W0:Y:S01]  /*579a0*/  LDC R56, c[0x0][0x228] ;  /* 0x00008a00ff387b82 */ /* 0x000e220000000800 */
[----:B---3--:R-:W3:Y:S07]  /*579b0*/  LDL.LU.64 R66, [R1+0x978] ;  /* 0x0009780001427983 */ /* 0x008eee0000300a00 */
[----:B------:R-:W0:Y:S01]  /*579c0*/  LDC R3, c[0x0][0x228] ;  /* 0x00008a00ff037b82 */ /* 0x000e220000000800 */
[----:B------:R1:W-:Y:S04]  /*579d0*/  @P3 STG.E.U8 desc[UR60][R68.64], R0 ;  /* 0x0000000044003986 */ /* 0x0003e8000c10113c */
[----:B-1----:R-:W3:Y:S01]  /*579e0*/  LDL.LU.64 R68, [R1+0x970] ;  /* 0x0009700001447983 */ /* 0x002ee20000300a00 */
[----:B------:R-:W-:-:S02]  /*579f0*/  ISETP.LT.AND P3, PT, R236, R60, !P2 ;  /* 0x0000003cec00720c */ /* 0x000fc40005761270 */
[C---:B------:R-:W-:Y:S02]  /*57a00*/  PRMT R0, R62.reuse, 0x7772, RZ ;  /* 0x000077723e007816 */ /* 0x040fe400000000ff */
[----:B------:R-:W-:Y:S02]  /*57a10*/  ISETP.LT.AND P2, PT, R235, R5, !P2 ;  /* 0x00000005eb00720c */ /* 0x000fe40005741270 */
[----:B------:R-:W-:Y:S01]  /*57a20*/  PRMT R62, R62, 0x7773, RZ ;  /* 0x000077733e3e7816 */ /* 0x000fe200000000ff */
[----:B------:R-:W1:Y:S06]  /*57a30*/  LDC R5, c[0x0][0x228] ;  /* 0x00008a00ff057b82 */ /* 0x000e6c0000000800 */
[----:B----4-:R4:W-:Y:S04]  /*57a40*/  @P3 STG.E.U8 desc[UR60][R240.64], R0 ;  /* 0x00000000f0003986 */ /* 0x0109e8000c10113c */
[----:B----4-:R-:W4:Y:S04]  /*57a50*/  LDL.LU.64 R240, [R1+0x968] ;  /* 0x0009680001f07983 */ /* 0x010f280000300a00 */
[----:B--2---:R2:W-:Y:S04]  /*57a60*/  @P2 STG.E.U8 desc[UR60][R70.64], R62 ;  /* 0x0000003e46002986 */ /* 0x0045e8000c10113c */
[----:B--2---:R-:W2:Y:S01]  /*57a70*/  LDL.LU.64 R70, [R1+0x958] ;  /* 0x0009580001467983 */ /* 0x004ea20000300a00 */
[----:B0-----:R-:W-:-:S02]  /*57a80*/  ISETP.LT.AND P3, PT, R234, R56, !P6 ;  /* 0x00000038ea00720c */ /* 0x001fc40007761270 */
[----:B------:R-:W-:Y:S01]  /*57a90*/  PRMT R0, R58, 0x7770, RZ ;  /* 0x000077703a007816 */ /* 0x000fe200000000ff */
[----:B------:R-:W0:Y:S10]  /*57aa0*/  LDC R56, c[0x0][0x228] ;  /* 0x00008a00ff387b82 */ /* 0x000e340000000800 */
[----:B------:R1:W-:Y:S01]  /*57ab0*/  @P3 STG.E.U8 desc[UR60][R188.64], R0 ;  /* 0x00000000bc003986 */ /* 0x0003e2000c10113c */
[----:B------:R-:W-:-:S02]  /*57ac0*/  ISETP.LT.AND P2, PT, R237, R3, !P6 ;  /* 0x00000003ed00720c */ /* 0x000fc40007741270 */
[----:B------:R-:W0:Y:S01]  /*57ad0*/  LDC R3, c[0x0][0x228] ;  /* 0x00008a00ff037b82 */ /* 0x000e220000000800 */
[----:B-1----:R-:W2:Y:S01]  /*57ae0*/  LDL.LU.64 R188, [R1+0x948] ;  /* 0x0009480001bc7983 */ /* 0x002ea20000300a00 */
[----:B------:R-:W-:-:S09]  /*57af0*/  PRMT R0, R58, 0x7771, RZ ;  /* 0x000077713a007816 */ /* 0x000fd200000000ff */
[----:B------:R1:W-:Y:S04]  /*57b00*/  @P2 STG.E.U8 desc[UR60][R238.64], R0 ;  /* 0x00000000ee002986 */ /* 0x0003e8000c10113c */
[----:B-1----:R-:W2:Y:S01]  /*57b10*/  LDL.LU.64 R238, [R1+0x940] ;  /* 0x0009400001ee7983 */ /* 0x002ea20000300a00 */
[----:B------:R-:W-:Y:S02]  /*57b20*/  ISETP.LT.AND P3, PT, R236, R57, !P6 ;  /* 0x00000039ec00720c */ /* 0x000fe40007761270 */
[----:B0-----:R-:W-:Y:S02]  /*57b30*/  ISETP.LT.AND P6, PT, R235, R56, !P6 ;  /* 0x00000038eb00720c */ /* 0x001fe400077c1270 */
[C---:B------:R-:W-:Y:S01]  /*57b40*/  PRMT R0, R58.reuse, 0x7772, RZ ;  /* 0x000077723a007816 */ /* 0x040fe200000000ff */
[----:B------:R-:W0:Y:S01]  /*57b50*/  LDC R56, c[0x0][0x228] ;  /* 0x00008a00ff387b82 */ /* 0x000e220000000800 */
[----:B------:R-:W-:-:S02]  /*57b60*/  PRMT R58, R58, 0x7773, RZ ;  /* 0x000077733a3a7816 */ /* 0x000fc400000000ff */
[----:B------:R-:W-:-:S05]  /*57b70*/  ISETP.LT.AND P2, PT, R234, R5, !P5 ;  /* 0x00000005ea00720c */ /* 0x000fca0006f41270 */
[----:B------:R1:W-:Y:S01]  /*57b80*/  @P3 STG.E.U8 desc[UR60][R64.64], R0 ;  /* 0x0000000040003986 */ /* 0x0003e2000c10113c */
[----:B------:R-:W-:Y:S01]  /*57b90*/  ISETP.LT.AND P3, PT, R237, R3, !P5 ;  /* 0x00000003ed00720c */ /* 0x000fe20006f61270 */
[----:B------:R-:W2:Y:S01]  /*57ba0*/  LDC R5, c[0x0][0x22c] ;  /* 0x00008b00ff057b82 */ /* 0x000ea20000000800 */
[C---:B------:R-:W-:Y:S01]  /*57bb0*/  PRMT R3, R63.reuse, 0x7770, RZ ;  /* 0x000077703f037816 */ /* 0x040fe200000000ff */
[----:B-1----:R-:W-:Y:S01]  /*57bc0*/  VIADD R0, R4, 0x7a ;  /* 0x0000007a04007836 */ /* 0x002fe20000000000 */
[----:B---3--:R1:W-:Y:S04]  /*57bd0*/  @P6 STG.E.U8 desc[UR60][R66.64], R58 ;  /* 0x0000003a42006986 */ /* 0x0083e8000c10113c */
[----:B-1----:R-:W3:Y:S04]  /*57be0*/  LDL.LU.64 R66, [R1+0x938] ;  /* 0x0009380001427983 */ /* 0x002ee80000300a00 */
[----:B------:R1:W-:Y:S04]  /*57bf0*/  @P2 STG.E.U8 desc[UR60][R68.64], R3 ;  /* 0x0000000344002986 */ /* 0x0003e8000c10113c */
[----:B-1----:R-:W3:Y:S01]  /*57c00*/  LDL.LU.64 R68, [R1+0x918] ;  /* 0x0009180001447983 */ /* 0x002ee20000300a00 */
[----:B------:R-:W-:-:S02]  /*57c10*/  PRMT R3, R63, 0x7771, RZ ;  /* 0x000077713f037816 */ /* 0x000fc400000000ff */
[----:B0-----:R-:W-:Y:S02]  /*57c20*/  ISETP.LT.AND P6, PT, R236, R56, !P5 ;  /* 0x00000038ec00720c */ /* 0x001fe40006fc1270 */
[----:B------:R-:W-:Y:S01]  /*57c30*/  ISETP.GE.AND P2, PT, R0, R245, PT ;  /* 0x000000f50000720c */ /* 0x000fe20003f46270 */
[----:B------:R-:W-:Y:S01]  /*57c40*/  VIADD R0, R4, 0x7b ;  /* 0x0000007b04007836 */ /* 0x000fe20000000000 */
[----:B----4-:R0:W-:Y:S04]  /*57c50*/  @P3 STG.E.U8 desc[UR60][R240.64], R3 ;  /* 0x00000003f0003986 */ /* 0x0101e8000c10113c */
[----:B------:R-:W-:Y:S01]  /*57c60*/  ISETP.GE.AND P3, PT, R0, R173, PT ;  /* 0x000000ad0000720c */ /* 0x000fe20003f66270 */
[----:B------:R-:W-:Y:S01]  /*57c70*/  VIADD R0, R4, 0xf ;  /* 0x0000000f04007836 */ /* 0x000fe20000000000 */
[----:B0-----:R-:W4:Y:S01]  /*57c80*/  LDL.LU.64 R240, [R1+0x910] ;  /* 0x0009100001f07983 */ /* 0x001f220000300a00 */
[----:B------:R-:W-:-:S05]  /*57c90*/  PRMT R3, R63, 0x7772, RZ ;  /* 0x000077723f037816 */ /* 0x000fca00000000ff */
[----:B--2---:R0:W-:Y:S01]  /*57ca0*/  @P6 STG.E.U8 desc[UR60][R70.64], R3 ;  /* 0x0000000346006986 */ /* 0x0041e2000c10113c */
[----:B------:R-:W-:Y:S02]  /*57cb0*/  ISETP.GE.AND P6, PT, R0, R5, PT ;  /* 0x000000050000720c */ /* 0x000fe40003fc6270 */
[----:B------:R-:W1:Y:S01]  /*57cc0*/  LDC R0, c[0x0][0x228] ;  /* 0x00008a00ff007b82 */ /* 0x000e620000000800 */
[----:B------:R-:W-:-:S07]  /*57cd0*/  PRMT R63, R63, 0x7773, RZ ;  /* 0x000077733f3f7816 */ /* 0x000fce00000000ff */
[----:B------:R-:W2:Y:S01]  /*57ce0*/  LDC R5, c[0x0][0x228] ;  /* 0x00008a00ff057b82 */ /* 0x000ea20000000800 */
[----:B0-----:R-:W4:Y:S07]  /*57cf0*/  LDL.LU.64 R70, [R1+0x908] ;  /* 0x0009080001467983 */ /* 0x001f2e0000300a00 */
[----:B------:R-:W0:Y:S01]  /*57d00*/  LDC R3, c[0x0][0x228] ;  /* 0x00008a00ff037b82 */ /* 0x000e220000000800 */
[----:B-1----:R-:W-:-:S13]  /*57d10*/  ISETP.LT.AND P5, PT, R235, R0, !P5 ;  /* 0x00000000eb00720c */ /* 0x002fda0006fa1270 */
[----:B------:R1:W-:Y:S01]  /*57d20*/  @P5 STG.E.U8 desc[UR60][R188.64], R63 ;  /* 0x0000003fbc005986 */ /* 0x0003e2000c10113c */
[----:B--2---:R-:W-:Y:S02]  /*57d30*/  ISETP.LT.AND P5, PT, R234, R5, !P6 ;  /* 0x00000005ea00720c */ /* 0x004fe400077a1270 */
[----:B------:R-:W-:Y:S01]  /*57d40*/  PRMT R0, R59, 0x7770, RZ ;  /* 0x000077703b007816 */ /* 0x000fe200000000ff */
[----:B------:R-:W2:Y:S01]  /*57d50*/  LDC R5, c[0x0][0x22c] ;  /* 0x00008b00ff057b82 */ /* 0x000ea20000000800 */
[----:B-1----:R-:W4:Y:S09]  /*57d60*/  LDL.LU.64 R188, [R1+0x900] ;  /* 0x0009000001bc7983 */ /* 0x002f320000300a00 */
[----:B------:R1:W-:Y:S04]  /*57d70*/  @P5 STG.E.U8 desc[UR60][R238.64], R0 ;  /* 0x00000000ee005986 */ /* 0x0003e8000c10113c */
[----:B-1----:R-:W4:Y:S01]  /*57d80*/  LDL.LU.64 R238, [R1+0x8f0] ;  /* 0x0008f00001ee7983 */ /* 0x002f220000300a00 */
[----:B0-----:R-:W-:-:S02]  /*57d90*/  ISETP.LT.AND P5, PT, R237, R3, !P6 ;  /* 0x00000003ed00720c */ /* 0x001fc400077a1270 */
[----:B------:R-:W0:Y:S01]  /*57da0*/  LDC R3, c[0x0][0x228] ;  /* 0x00008a00ff037b82 */ /* 0x000e220000000800 */
[----:B------:R-:W-:-:S10]  /*57db0*/  PRMT R0, R59, 0x7771, RZ ;  /* 0x000077713b007816 */ /* 0x000fd400000000ff */
[----:B---3--:R1:W-:Y:S01]  /*57dc0*/  @P5 STG.E.U8 desc[UR60][R66.64], R0 ;  /* 0x0000000042005986 */ /* 0x0083e2000c10113c */
[----:B0-----:R-:W-:Y:S02]  /*57dd0*/  ISETP.LT.AND P5, PT, R236, R3, !P6 ;  /* 0x00000003ec00720c */ /* 0x001fe400077a1270 */
[----:B------:R-:W-:Y:S01]  /*57de0*/  PRMT R3, R59, 0x7772, RZ ;  /* 0x000077723b037816 */ /* 0x000fe200000000ff */
[----:B-1----:R-:W3:Y:S01]  /*57df0*/  LDL.LU.64 R66, [R1+0x8d0] ;  /* 0x0008d00001427983 */ /* 0x002ee20000300a00 */
[----:B------:R-:W-:-:S09]  /*57e00*/  VIADD R0, R4, 0x10 ;  /* 0x0000001004007836 */ /* 0x000fd20000000000 */
[----:B------:R0:W-:Y:S01]  /*57e10*/  @P5 STG.E.U8 desc[UR60][R68.64], R3 ;  /* 0x0000000344005986 */ /* 0x0001e2000c10113c */
[----:B--2---:R-:W-:Y:S02]  /*57e20*/  ISETP.GE.AND P5, PT, R0, R5, PT ;  /* 0x000000050000720c */ /* 0x004fe40003fa6270 */
[----:B------:R-:W1:Y:S01]  /*57e30*/  LDC R0, c[0x0][0x228] ;  /* 0x00008a00ff007b82 */ /* 0x000e620000000800 */
[----:B------:R-:W-:-:S07]  /*57e40*/  PRMT R59, R59, 0x7773, RZ ;  /* 0x000077733b3b7816 */ /* 0x000fce00000000ff */
[----:B------:R-:W2:Y:S01]  /*57e50*/  LDC R5, c[0x0][0x22c] ;  /* 0x00008b00ff057b82 */ /* 0x000ea20000000800 */
[----:B0-----:R-:W3:Y:S07]  /*57e60*/  LDL.LU.64 R68, [R1+0x8c8] ;  /* 0x0008c80001447983 */ /* 0x001eee0000300a00 */
[----:B------:R-:W0:Y:S01]  /*57e70*/  LDC R3, c[0x0][0x228] ;  /* 0x00008a00ff037b82 */ /* 0x000e220000000800 */
[----:B-1----:R-:W-:-:S07]  /*57e80*/  ISETP.LT.AND P6, PT, R235, R0, !P6 ;  /* 0x00000000eb00720c */ /* 0x002fce00077c1270 */
[----:B------:R-:W1:Y:S06]  /*57e90*/  LDC R0, c[0x0][0x228] ;  /* 0x00008a00ff007b82 */ /* 0x000e6c0000000800 */
[----:B----4-:R4:W-:Y:S04]  /*57ea0*/  @P6 STG.E.U8 desc[UR60][R240.64], R59 ;  /* 0x0000003bf0006986 */ /* 0x0109e8000c10113c */
[----:B----4-:R-:W4:Y:S01]  /*57eb0*/  LDL.LU.64 R240, [R1+0x8c0] ;  /* 0x0008c00001f07983 */ /* 0x010f220000300a00 */
[----:B-1----:R-:W-:Y:S01]  /*57ec0*/  ISETP.LT.AND P6, PT, R234, R0, !P5 ;  /* 0x00000000ea00720c */ /* 0x002fe20006fc1270 */
[----:B------:R-:W1:Y:S01]  /*57ed0*/  LDC R59, c[0x0][0x228] ;  /* 0x00008a00ff3b7b82 */ /* 0x000e620000000800 */
[----:B------:R-:W-:-:S11]  /*57ee0*/  PRMT R0, R52, 0x7770, RZ ;  /* 0x0000777034007816 */ /* 0x000fd600000000ff */
[----:B------:R2:W-:Y:S04]  /*57ef0*/  @P6 STG.E.U8 desc[UR60][R70.64], R0 ;  /* 0x0000000046006986 */ /* 0x0005e8000c10113c */
[----:B--2---:R-:W2:Y:S01]  /*57f00*/  LDL.LU.64 R70, [R1+0x8b8] ;  /* 0x0008b80001467983 */ /* 0x004ea20000300a00 */
[----:B0-----:R-:W-:Y:S02]  /*57f10*/  ISETP.LT.AND P6, PT, R237, R3, !P5 ;  /* 0x00000003ed00720c */ /* 0x001fe40006fc1270 */
[----:B------:R-:W0:Y:S01]  /*57f20*/  LDC R3, c[0x0][0x228] ;  /* 0x00008a00ff037b82 */ /* 0x000e220000000800 */
[----:B------:R-:W-:-:S10]  /*57f30*/  PRMT R0, R52, 0x7771, RZ ;  /* 0x0000777134007816 */ /* 0x000fd400000000ff */
[----:B------:R1:W-:Y:S04]  /*57f40*/  @P6 STG.E.U8 desc[UR60][R188.64], R0 ;  /* 0x00000000bc006986 */ /* 0x0003e8000c10113c */
[----:B-1----:R-:W2:Y:S01]  /*57f50*/  LDL.LU.64 R188, [R1+0x8a8] ;  /* 0x0008a80001bc7983 */ /* 0x002ea20000300a00 */
[----:B0-----:R-:W-:Y:S02]  /*57f60*/  ISETP.LT.AND P6, PT, R236, R3, !P5 ;  /* 0x00000003ec00720c */ /* 0x001fe40006fc1270 */
[----:B------:R-:W-:-:S11]  /*57f70*/  PRMT R3, R52, 0x7772, RZ ;  /* 0x0000777234037816 */ /* 0x000fd600000000ff */
[----:B------:R0:W-:Y:S04]  /*57f80*/  @P6 STG.E.U8 desc[UR60][R238.64], R3 ;  /* 0x00000003ee006986 */ /* 0x0001e8000c10113c */
[----:B0-----:R-:W2:Y:S01]  /*57f90*/  LDL.LU.64 R238, [R1+0x8a0] ;  /* 0x0008a00001ee7983 */ /* 0x001ea20000300a00 */
[----:B------:R-:W-:Y:S01]  /*57fa0*/  VIADD R0, R4, 0x11 ;  /* 0x0000001104007836 */ /* 0x000fe20000000000 */
[----:B------:R-:W-:Y:S01]  /*57fb0*/  PRMT R52, R52, 0x7773, RZ ;  /* 0x0000777334347816 */ /* 0x000fe200000000ff */
[----:B------:R-:W0:Y:S03]  /*57fc0*/  LDC R3, c[0x0][0x228] ;  /* 0x00008a00ff037b82 */ /* 0x000e260000000800 */
[----:B------:R-:W-:-:S05]  /*57fd0*/  ISETP.GE.AND P6, PT, R0, R5, PT ;  /* 0x000000050000720c */ /* 0x000fca0003fc6270 */
[----:B------:R-:W1:Y:S08]  /*57fe0*/  LDC R0, c[0x0][0x228] ;  /* 0x00008a00ff007b82 */ /* 0x000e700000000800 */
[----:B------:R-:W2:Y:S01]  /*57ff0*/  LDC R5, c[0x0][0x22c] ;  /* 0x00008b00ff057b82 */ /* 0x000ea20000000800 */
[----:B-1----:R-:W-:-:S07]  /*58000*/  ISETP.LT.AND P5, PT, R235, R0, !P5 ;  /* 0x00000000eb00720c */ /* 0x002fce0006fa1270 */
[----:B------:R-:W1:Y:S06]  /*58010*/  LDC R0, c[0x0][0x228] ;  /* 0x00008a00ff007b82 */ /* 0x000e6c0000000800 */
[----:B---3--:R3:W-:Y:S01]  /*58020*/  @P5 STG.E.U8 desc[UR60][R66.64], R52 ;  /* 0x0000003442005986 */ /* 0x0087e2000c10113c */
[----:B-1----:R-:W-:Y:S02]  /*58030*/  ISETP.LT.AND P5, PT, R234, R0, !P6 ;  /* 0x00000000ea00720c */ /* 0x002fe400077a1270 */
[----:B------:R-:W-:Y:S01]  /*58040*/  PRMT R0, R72, 0x7770, RZ ;  /* 0x0000777048007816 */ /* 0x000fe200000000ff */
[----:B---3--:R-:W3:Y:S01]  /*58050*/  LDL.LU.64 R66, [R1+0x898] ;  /* 0x0008980001427983 */ /* 0x008ee20000300a00 */
[----:B------:R-:W1:Y:S09]  /*58060*/  LDC R52, c[0x0][0x22c] ;  /* 0x00008b00ff347b82 */ /* 0x000e720000000800 */
[----:B------:R0:W-:Y:S04]  /*58070*/  @P5 STG.E.U8 desc[UR60][R68.64], R0 ;  /* 0x0000000044005986 */ /* 0x0001e8000c10113c */
[----:B0-----:R-:W3:Y:S01]  /*58080*/  LDL.LU.64 R68, [R1+0x878] ;  /* 0x0008780001447983 */ /* 0x001ee20000300a00 */
[----:B------:R-:W-:-:S02]  /*58090*/  ISETP.LT.AND P5, PT, R237, R3, !P6 ;  /* 0x00000003ed00720c */ /* 0x000fc400077a1270 */
[----:B------:R-:W0:Y:S01]  /*580a0*/  LDC R3, c[0x0][0x228] ;  /* 0x00008a00ff037b82 */ /* 0x000e220000000800 */
[----:B------:R-:W-:-:S10]  /*580b0*/  PRMT R0, R72, 0x7771, RZ ;  /* 0x0000777148007816 */ /* 0x000fd400000000ff */
[----:B----4-:R4:W-:Y:S01]  /*580c0*/  @P5 STG.E.U8 desc[UR60][R240.64], R0 ;  /* 0x00000000f0005986 */ /* 0x0109e2000c10113c */
[----:B0-----:R-:W-:Y:S02]  /*580d0*/  ISETP.LT.AND P5, PT, R236, R3, !P6 ;  /* 0x00000003ec00720c */ /* 0x001fe400077a1270 */
[----:B------:R-:W-:Y:S01]  /*580e0*/  PRMT R3, R72, 0x7772, RZ ;  /* 0x0000777248037816 */ /* 0x000fe200000000ff */
[----:B----4-:R-:W4:Y:S01]  /*580f0*/  LDL.LU.64 R240, [R1+0x870] ;  /* 0x0008700001f07983 */ /* 0x010f220000300a00 */
[----:B------:R-:W-:-:S09]  /*58100*/  VIADD R0, R4, 0x12 ;  /* 0x0000001204007836 */ /* 0x000fd20000000000 */
[----:B--2---:R0:W-:Y:S01]  /*58110*/  @P5 STG.E.U8 desc[UR60][R70.64], R3 ;  /* 0x0000000346005986 */ /* 0x0041e2000c10113c */
[----:B------:R-:W-:Y:S02]  /*58120*/  ISETP.GE.AND P5, PT, R0, R5, PT ;  /* 0x000000050000720c */ /* 0x000fe40003fa6270 */
[----:B------:R-:W2:Y:S01]  /*58130*/  LDC R0, c[0x0][0x228] ;  /* 0x00008a00ff007b82 */ /* 0x000ea20000000800 */
[----:B------:R-:W-:-:S07]  /*58140*/  PRMT R72, R72, 0x7773, RZ ;  /* 0x0000777348487816 */ /* 0x000fce00000000ff */
[----:B------:R-:W1:Y:S01]  /*58150*/  LDC R5, c[0x0][0x22c] ;  /* 0x00008b00ff057b82 */ /* 0x000e620000000800 */
[----:B0-----:R-:W4:Y:S07]  /*58160*/  LDL.LU.64 R70, [R1+0x868] ;  /* 0x0008680001467983 */ /* 0x001f2e0000300a00 */
[----:B------:R-:W0:Y:S01]  /*58170*/  LDC R3, c[0x0][0x228] ;  /* 0x00008a00ff037b82 */ /* 0x000e220000000800 */
[----:B--2---:R-:W-:-:S07]  /*58180*/  ISETP.LT.AND P6, PT, R235, R0, !P6 ;  /* 0x00000000eb00720c */ /* 0x004fce00077c1270 */
[----:B------:R-:W2:Y:S06]  /*58190*/  LDC R0, c[0x0][0x228] ;  /* 0x00008a00ff007b82 */ /* 0x000eac0000000800 */
[----:B------:R1:W-:Y:S04]  /*581a0*/  @P6 STG.E.U8 desc[UR60][R188.64], R72 ;  /* 0x00000048bc006986 */ /* 0x0003e8000c10113c */
[----:B-1----:R-:W4:Y:S01]  /*581b0*/  LDL.LU.64 R188, [R1+0x860] ;  /* 0x0008600001bc7983 */ /* 0x002f220000300a00 */
[----:B--2---:R-:W-:-:S02]  /*581c0*/  ISETP.LT.AND P6, PT, R234, R0, !P5 ;  /* 0x00000000ea00720c */ /* 0x004fc40006fc1270 */
[----:B------:R-:W-:-:S11]  /*581d0*/  PRMT R0, R53, 0x7770, RZ ;  /* 0x0000777035007816 */ /* 0x000fd600000000ff */
[----:B------:R1:W-:Y:S04]  /*581e0*/  @P6 STG.E.U8 desc[UR60][R238.64], R0 ;  /* 0x00000000ee006986 */ /* 0x0003e8000c10113c */
[----:B-1----:R-:W2:Y:S01]  /*581f0*/  LDL.LU.64 R238, [R1+0x850] ;  /* 0x0008500001ee7983 */ /* 0x002ea20000300a00 */
[----:B0-----:R-:W-:Y:S02]  /*58200*/  ISETP.LT.AND P6, PT, R237, R3, !P5 ;  /* 0x00000003ed00720c */ /* 0x001fe40006fc1270 */
        /* <DEDUP_REMOVED lines=8> */
[----:B------:R-:W-:Y:S02]  /*58290*/  ISETP.GE.AND P6, PT, R0, R5, PT ;  /* 0x000000050000720c */ /* 0x000fe40003fc6270 */
        /* <DEDUP_REMOVED lines=9> */
[----:B-1----:R-:W-:-:S02]  /*58330*/  ISETP.LT.AND P5, PT, R234, R0, !P6 ;  /* 0x00000000ea00720c */ /* 0x002fc400077a1270 */
[----:B------:R-:W-:-:S11]  /*58340*/  PRMT R0, R73, 0x7770, RZ ;  /* 0x0000777049007816 */ /* 0x000fd600000000ff */
[----:B------:R1:W-:Y:S04]  /*58350*/  @P5 STG.E.U8 desc[UR60][R70.64], R0 ;  /* 0x0000000046005986 */ /* 0x0003e8000c10113c */
[----:B-1----:R-:W4:Y:S01]  /*58360*/  LDL.LU.64 R70, [R1+0x810] ;  /* 0x0008100001467983 */ /* 0x002f220000300a00 */
[----:B0-----:R-:W-:Y:S02]  /*58370*/  ISETP.LT.AND P5, PT, R237, R3, !P6 ;  /* 0x00000003ed00720c */ /* 0x001fe400077a1270 */
[----:B------:R-:W0:Y:S01]  /*58380*/  LDC R3, c[0x0][0x228] ;  /* 0x00008a00ff037b82 */ /* 0x000e220000000800 */
[----:B------:R-:W-:-:S10]  /*58390*/  PRMT R0, R73, 0x7771, RZ ;  /* 0x0000777149007816 */ /* 0x000fd400000000ff */
[----:B------:R1:W-:Y:S01]  /*583a0*/  @P5 STG.E.U8 desc[UR60][R188.64], R0 ;  /* 0x00000000bc005986 */ /* 0x0003e2000c10113c */
[----:B0-----:R-:W-:-:S03]  /*583b0*/  ISETP.LT.AND P5, PT, R236, R3, !P6 ;  /* 0x00000003ec00720c */ /* 0x001fc600077a1270 */
[----:B-1----:R-:W4:Y:S01]  /*583c0*/  LDL.LU.64 R188, [R1+0x800] ;  /* 0x0008000001bc7983 */ /* 0x002f220000300a00 */
[----:B------:R-:W-:-:S09]  /*583d0*/  PRMT R3, R73, 0x7772, RZ ;  /* 0x0000777249037816 */ /* 0x000fd200000000ff */
[----:B--2---:R0:W-:Y:S04]  /*583e0*/  @P5 STG.E.U8 desc[UR60][R238.64], R3 ;  /* 0x00000003ee005986 */ /* 0x0041e8000c10113c */
[----:B0-----:R-:W2:Y:S01]  /*583f0*/  LDL.LU.64 R238, [R1+0x7f8] ;  /* 0x0007f80001ee7983 */ /* 0x001ea20000300a00 */
[----:B------:R-:W-:Y:S01]  /*58400*/  VIADD R0, R4, 0x14 ;  /* 0x0000001404007836 */ /* 0x000fe20000000000 */
[----:B------:R-:W-:Y:S01]  /*58410*/  PRMT R73, R73, 0x7773, RZ ;  /* 0x0000777349497816 */ /* 0x000fe200000000ff */
[----:B------:R-:W0:Y:S03]  /*58420*/  LDC R3, c[0x0][0x228] ;  /* 0x00008a00ff037b82 */ /* 0x000e260000000800 */
[----:B------:R-:W-:-:S05]  /*58430*/  ISETP.GE.AND P5, PT, R0, R5, PT ;  /* 0x000000050000720c */ /* 0x000fca0003fa6270 */
[----:B------:R-:W1:Y:S08]  /*58440*/  LDC R0, c[0x0][0x228] ;  /* 0x00008a00ff007b82 */ /* 0x000e700000000800 */
[----:B------:R-:W4:Y:S01]  /*58450*/  LDC R5, c[0x0][0x22c] ;  /* 0x00008b00ff057b82 */ /* 0x000f220000000800 */
[----:B-1----:R-:W-:-:S07]  /*58460*/  ISETP.LT.AND P6, PT, R235, R0, !P6 ;  /* 0x00000000eb00720c */ /* 0x002fce00077c1270 */
[----:B------:R-:W1:Y:S06]  /*58470*/  LDC R0, c[0x0][0x228] ;  /* 0x00008a00ff007b82 */ /* 0x000e6c0000000800 */
[----:B---3--:R3:W-:Y:S01]  /*58480*/  @P6 STG.E.U8 desc[UR60][R66.64], R73 ;  /* 0x0000004942006986 */ /* 0x0087e2000c10113c */
[----:B-1----:R-:W-:Y:S02]  /*58490*/  ISETP.LT.AND P6, PT, R234, R0, !P5 ;  /* 0x00000000ea00720c */ /* 0x002fe40006fc1270 */
[----:B------:R-:W-:Y:S01]  /*584a0*/  PRMT R0, R54, 0x7770, RZ ;  /* 0x0000777036007816 */ /* 0x000fe200000000ff */
[----:B---3--:R-:W3:Y:S10]  /*584b0*/  LDL.LU.64 R66, [R1+0x7f0] ;  /* 0x0007f00001427983 */ /* 0x008ef40000300a00 */
[----:B------:R1:W-:Y:S04]  /*584c0*/  @P6 STG.E.U8 desc[UR60][R68.64], R0 ;  /* 0x0000000044006986 */ /* 0x0003e8000c10113c */
[----:B-1----:R-:W3:Y:S01]  /*584d0*/  LDL.LU.64 R68, [R1+0x7d0] ;  /* 0x0007d00001447983 */ /* 0x002ee20000300a00 */
[----:B0-----:R-:W-:-:S02]  /*584e0*/  ISETP.LT.AND P6, PT, R237, R3, !P5 ;  /* 0x00000003ed00720c */ /* 0x001fc40006fc1270 */
[----:B------:R-:W0:Y:S01]  /*584f0*/  LDC R3, c[0x0][0x228] ;  /* 0x00008a00ff037b82 */ /* 0x000e220000000800 */
[----:B------:R-:W-:-:S10]  /*58500*/  PRMT R0, R54, 0x7771, RZ ;  /* 0x0000777136007816 */ /* 0x000fd400000000ff */
[----:B----4-:R1:W-:Y:S01]  /*58510*/  @P6 STG.E.U8 desc[UR60][R240.64], R0 ;  /* 0x00000000f0006986 */ /* 0x0103e2000c10113c */
[----:B0-----:R-:W-:Y:S02]  /*58520*/  ISETP.LT.AND P6, PT, R236, R3, !P5 ;  /* 0x00000003ec00720c */ /* 0x001fe40006fc1270 */
[----:B------:R-:W-:Y:S01]  /*58530*/  PRMT R3, R54, 0x7772, RZ ;  /* 0x0000777236037816 */ /* 0x000fe200000000ff */
[----:B-1----:R-:W4:Y:S01]  /*58540*/  LDL.LU.64 R240, [R1+0x7c8] ;  /* 0x0007c80001f07983 */ /* 0x002f220000300a00 */
[----:B------:R-:W-:-:S09]  /*58550*/  VIADD R0, R4, 0x15 ;  /* 0x0000001504007836 */ /* 0x000fd20000000000 */
[----:B------:R0:W-:Y:S01]  /*58560*/  @P6 STG.E.U8 desc[UR60][R70.64], R3 ;  /* 0x0000000346006986 */ /* 0x0001e2000c10113c */
[----:B------:R-:W-:Y:S02]  /*58570*/  ISETP.GE.AND P6, PT, R0, R5, PT ;  /* 0x000000050000720c */ /* 0x000fe40003fc6270 */
[----:B------:R-:W1:Y:S01]  /*58580*/  LDC R0, c[0x0][0x228] ;  /* 0x00008a00ff007b82 */ /* 0x000e620000000800 */
[----:B------:R-:W-:-:S07]  /*58590*/  PRMT R54, R54, 0x7773, RZ ;  /* 0x0000777336367816 */ /* 0x000fce00000000ff */
[----:B------:R-:W3:Y:S01]  /*585a0*/  LDC R5, c[0x0][0x22c] ;  /* 0x00008b00ff057b82 */ /* 0x000ee20000000800 */
[----:B0-----:R-:W4:Y:S07]  /*585b0*/  LDL.LU.64 R70, [R1+0x7c0] ;  /* 0x0007c00001467983 */ /* 0x001f2e0000300a00 */
[----:B------:R-:W0:Y:S01]  /*585c0*/  LDC R3, c[0x0][0x228] ;  /* 0x00008a00ff037b82 */ /* 0x000e220000000800 */
[----:B-1----:R-:W-:-:S07]  /*585d0*/  ISETP.LT.AND P5, PT, R235, R0, !P5 ;  /* 0x00000000eb00720c */ /* 0x002fce0006fa1270 */
[----:B------:R-:W1:Y:S06]  /*585e0*/  LDC R0, c[0x0][0x228] ;  /* 0x00008a00ff007b82 */ /* 0x000e6c0000000800 */
[----:B------:R0:W-:Y:S04]  /*585f0*/  @P5 STG.E.U8 desc[UR60][R188.64], R54 ;  /* 0x00000036bc005986 */ /* 0x0001e8000c10113c */
[----:B0-----:R-:W4:Y:S01]  /*58600*/  LDL.LU.64 R188, [R1+0x7b8] ;  /* 0x0007b80001bc7983 */ /* 0x001f220000300a00 */
[----:B-1----:R-:W-:-:S02]  /*58610*/  ISETP.LT.AND P5, PT, R234, R0, !P6 ;  /* 0x00000000ea00720c */ /* 0x002fc400077a1270 */
[----:B------:R-:W-:-:S11]  /*58620*/  PRMT R0, R74, 0x7770, RZ ;  /* 0x000077704a007816 */ /* 0x000fd600000000ff */
[----:B--2---:R0:W-:Y:S04]  /*58630*/  @P5 STG.E.U8 desc[UR60][R238.64], R0 ;  /* 0x00000000ee005986 */ /* 0x0041e8000c10113c */
[----:B0-----:R-:W2:Y:S01]  /*58640*/  LDL.LU.64 R238, [R1+0x7a8] ;  /* 0x0007a80001ee7983 */ /* 0x001ea20000300a00 */
[----:B------:R-:W-:Y:S02]  /*58650*/  ISETP.LT.AND P5, PT, R237, R3, !P6 ;  /* 0x00000003ed00720c */ /* 0x000fe400077a1270 */
        /* <DEDUP_REMOVED lines=42> */
[----:B---3--:R-:W3:Y:S01]  /*58900*/  LDL.LU.64 R66, [R1+0x750] ;  /* 0x0007500001427983 */ /* 0x008ee20000300a00 */
[----:B------:R-:W-:Y:S01]  /*58910*/  VIADD R53, R4, 0x66 ;  /* 0x0000006604357836 */ /* 0x000fe20000000000 */
[----:B------:R-:W1:Y:S08]  /*58920*/  LDC R55, c[0x0][0x228] ;  /* 0x00008a00ff377b82 */ /* 0x000e700000000800 */
        /* <DEDUP_REMOVED lines=903> */
[----:B0-----:R-:W-:-:S03]  /*5c1a0*/  ISETP.LT.AND P6, PT, R236, R3, !P5 ;  /* 0x00000003ec00720c */ /* 0x001fc60006fc1270 */
[----:B-1----:R-:W4:Y:S01]  /*5c1b0*/  LDL.LU.64 R240, [R1+0x550] ;  /* 0x0005500001f07983 */ /* 0x002f220000300a00 */
[----:B------:R-:W-:-:S09]  /*5c1c0*/  PRMT R0, R111, 0x7772, RZ ;  /* 0x000077726f007816 */ /* 0x000fd200000000ff */
[----:B------:R0:W-:Y:S04]  /*5c1d0*/  @P6 STG.E.U8 desc[UR60][R70.64], R0 ;  /* 0x0000000046006986 */ /* 0x0001e8000c10113c */
[----:B0-----:R-:W4:Y:S01]  /*5c1e0*/  LDL.LU.64 R70, [R1+0x548] ;  /* 0x0005480001467983 */ /* 0x001f220000300a00 */
[----:B------:R-:W0:Y:S01]  /*5c1f0*/  LDC R0, c[0x0][0x228] ;  /* 0x00008a00ff007b82 */ /* 0x000e220000000800 */
[----:B------:R-:W-:Y:S01]  /*5c200*/  PRMT R111, R111, 0x7773, RZ ;  /* 0x000077736f6f7816 */ /* 0x000fe200000000ff */
[----:B------:R-:W-:Y:S01]  /*5c210*/  VIADD R3, R4, 0x3f ;  /* 0x0000003f04037836 */ /* 0x000fe20000000000 */
[----:B0-----:R-:W-:-:S05]  /*5c220*/  ISETP.LT.AND P5, PT, R235, R0, !P5 ;  /* 0x00000000eb00720c */ /* 0x001fca0006fa1270 */
[----:B------:R-:W0:Y:S01]  /*5c230*/  LDC R0, c[0x0][0x228] ;  /* 0x00008a00ff007b82 */ /* 0x000e220000000800 */
[----:B------:R-:W-:-:S07]  /*5c240*/  ISETP.GE.AND P6, PT, R3, R5, PT ;  /* 0x000000050300720c */ /* 0x000fce0003fc6270 */
[----:B------:R-:W1:Y:S01]  /*5c250*/  LDC R3, c[0x0][0x228] ;  /* 0x00008a00ff037b82 */ /* 0x000e620000000800 */
[----:B------:R2:W-:Y:S07]  /*5c260*/  @P5 STG.E.U8 desc[UR60][R188.64], R111 ;  /* 0x0000006fbc005986 */ /* 0x0005ee000c10113c */
[----:B------:R-:W3:Y:S01]  /*5c270*/  LDC R5, c[0x0][0x22c] ;  /* 0x00008b00ff057b82 */ /* 0x000ee20000000800 */
[----:B--2---:R-:W2:Y:S01]  /*5c280*/  LDL.LU.64 R188, [R1+0x578] ;  /* 0x0005780001bc7983 */ /* 0x004ea20000300a00 */
[----:B0-----:R-:W-:-:S02]  /*5c290*/  ISETP.LT.AND P5, PT, R234, R0, !P6 ;  /* 0x00000000ea00720c */ /* 0x001fc400077a1270 */
[----:B------:R-:W-:-:S11]  /*5c2a0*/  PRMT R0, R115, 0x7770, RZ ;  /* 0x0000777073007816 */ /* 0x000fd600000000ff */
[----:B------:R0:W-:Y:S04]  /*5c2b0*/  @P5 STG.E.U8 desc[UR60][R238.64], R0 ;  /* 0x00000000ee005986 */ /* 0x0001e8000c10113c */
[----:B0-----:R-:W2:Y:S01]  /*5c2c0*/  LDL.LU.64 R238, [R1+0x5b0] ;  /* 0x0005b00001ee7983 */ /* 0x001ea20000300a00 */
[----:B-1----:R-:W-:Y:S02]  /*5c2d0*/  ISETP.LT.AND P5, PT, R237, R3, !P6 ;  /* 0x00000003ed00720c */ /* 0x002fe400077a1270 */
[----:B------:R-:W0:Y:S01]  /*5c2e0*/  LDC R3, c[0x0][0x228] ;  /* 0x00008a00ff037b82 */ /* 0x000e220000000800 */
[----:B------:R-:W-:-:S10]  /*5c2f0*/  PRMT R0, R115, 0x7771, RZ ;  /* 0x0000777173007816 */ /* 0x000fd400000000ff */
[----:B---3--:R1:W-:Y:S01]  /*5c300*/  @P5 STG.E.U8 desc[UR60][R66.64], R0 ;  /* 0x0000000042005986 */ /* 0x0083e2000c10113c */
[----:B0-----:R-:W-:-:S03]  /*5c310*/  ISETP.LT.AND P5, PT, R236, R3, !P6 ;  /* 0x00000003ec00720c */ /* 0x001fc600077a1270 */
[----:B-1----:R-:W3:Y:S01]  /*5c320*/  LDL.LU.64 R66, [R1+0x5a8] ;  /* 0x0005a80001427983 */ /* 0x002ee20000300a00 */
[----:B------:R-:W-:-:S09]  /*5c330*/  PRMT R0, R115, 0x7772, RZ ;  /* 0x0000777273007816 */ /* 0x000fd200000000ff */
[----:B------:R0:W-:Y:S04]  /*5c340*/  @P5 STG.E.U8 desc[UR60][R68.64], R0 ;  /* 0x0000000044005986 */ /* 0x0001e8000c10113c */
[----:B0-----:R-:W3:Y:S01]  /*5c350*/  LDL.LU.64 R68, [R1+0x5a0] ;  /* 0x0005a00001447983 */ /* 0x001ee20000300a00 */
[----:B------:R-:W0:Y:S01]  /*5c360*/  LDC R0, c[0x0][0x228] ;  /* 0x00008a00ff007b82 */ /* 0x000e220000000800 */
[----:B------:R-:W-:Y:S01]  /*5c370*/  VIADD R3, R4, 0x40 ;  /* 0x0000004004037836 */ /* 0x000fe20000000000 */
[----:B------:R-:W-:Y:S02]  /*5c380*/  PRMT R115, R115, 0x7773, RZ ;  /* 0x0000777373737816 */ /* 0x000fe400000000ff */
[----:B0-----:R-:W-:-:S04]  /*5c390*/  ISETP.LT.AND P6, PT, R235, R0, !P6 ;  /* 0x00000000eb00720c */ /* 0x001fc800077c1270 */
[----:B------:R-:W0:Y:S01]  /*5c3a0*/  LDC R0, c[0x0][0x228] ;  /* 0x00008a00ff007b82 */ /* 0x000e220000000800 */
[----:B------:R-:W-:-:S07]  /*5c3b0*/  ISETP.GE.AND P5, PT, R3, R5, PT ;  /* 0x000000050300720c */ /* 0x000fce0003fa6270 */
[----:B------:R-:W1:Y:S01]  /*5c3c0*/  LDC R3, c[0x0][0x228] ;  /* 0x00008a00ff037b82 */ /* 0x000e620000000800 */
[----:B----4-:R4:W-:Y:S07]  /*5c3d0*/  @P6 STG.E.U8 desc[UR60][R240.64], R115 ;  /* 0x00000073f0006986 */ /* 0x0109ee000c10113c */
[----:B------:R-:W2:Y:S01]  /*5c3e0*/  LDC R5, c[0x0][0x22c] ;  /* 0x00008b00ff057b82 */ /* 0x000ea20000000800 */
[----:B----4-:R-:W4:Y:S01]  /*5c3f0*/  LDL.LU.64 R240, [R1+0x5c0] ;  /* 0x0005c00001f07983 */ /* 0x010f220000300a00 */
[----:B0-----:R-:W-:-:S02]  /*5c400*/  ISETP.LT.AND P6, PT, R234, R0, !P5 ;  /* 0x00000000ea00720c */ /* 0x001fc40006fc1270 */
[----:B------:R-:W-:-:S11]  /*5c410*/  PRMT R0, R116, 0x7770, RZ ;  /* 0x0000777074007816 */ /* 0x000fd600000000ff */
[----:B------:R0:W-:Y:S04]  /*5c420*/  @P6 STG.E.U8 desc[UR60][R70.64], R0 ;  /* 0x0000000046006986 */ /* 0x0001e8000c10113c */
[----:B0-----:R-:W4:Y:S01]  /*5c430*/  LDL.LU.64 R70, [R1+0x5f8] ;  /* 0x0005f80001467983 */ /* 0x001f220000300a00 */
[----:B-1----:R-:W-:Y:S02]  /*5c440*/  ISETP.LT.AND P6, PT, R237, R3, !P5 ;  /* 0x00000003ed00720c */ /* 0x002fe40006fc1270 */
[----:B------:R-:W0:Y:S01]  /*5c450*/  LDC R3, c[0x0][0x228] ;  /* 0x00008a00ff037b82 */ /* 0x000e220000000800 */
[----:B------:R-:W-:-:S10]  /*5c460*/  PRMT R0, R116, 0x7771, RZ ;  /* 0x0000777174007816 */ /* 0x000fd400000000ff */
[----:B--2---:R1:W-:Y:S01]  /*5c470*/  @P6 STG.E.U8 desc[UR60][R188.64], R0 ;  /* 0x00000000bc006986 */ /* 0x0043e2000c10113c */
[----:B0-----:R-:W-:-:S03]  /*5c480*/  ISETP.LT.AND P6, PT, R236, R3, !P5 ;  /* 0x00000003ec00720c */ /* 0x001fc60006fc1270 */
[----:B-1----:R-:W2:Y:S01]  /*5c490*/  LDL.LU.64 R188, [R1+0x5f0] ;  /* 0x0005f00001bc7983 */ /* 0x002ea20000300a00 */
[----:B------:R-:W-:-:S09]  /*5c4a0*/  PRMT R0, R116, 0x7772, RZ ;  /* 0x0000777274007816 */ /* 0x000fd200000000ff */
[----:B------:R0:W-:Y:S04]  /*5c4b0*/  @P6 STG.E.U8 desc[UR60][R238.64], R0 ;  /* 0x00000000ee006986 */ /* 0x0001e8000c10113c */
[----:B0-----:R-:W2:Y:S01]  /*5c4c0*/  LDL.LU.64 R238, [R1+0x5e8] ;  /* 0x0005e80001ee7983 */ /* 0x001ea20000300a00 */
[----:B------:R-:W0:Y:S01]  /*5c4d0*/  LDC R0, c[0x0][0x228] ;  /* 0x00008a00ff007b82 */ /* 0x000e220000000800 */
[----:B------:R-:W-:Y:S01]  /*5c4e0*/  VIADD R3, R4, 0x41 ;  /* 0x0000004104037836 */ /* 0x000fe20000000000 */
[----:B------:R-:W-:Y:S02]  /*5c4f0*/  PRMT R116, R116, 0x7773, RZ ;  /* 0x0000777374747816 */ /* 0x000fe400000000ff */
[----:B0-----:R-:W-:-:S04]  /*5c500*/  ISETP.LT.AND P5, PT, R235, R0, !P5 ;  /* 0x00000000eb00720c */ /* 0x001fc80006fa1270 */
[----:B------:R-:W0:Y:S01]  /*5c510*/  LDC R0, c[0x0][0x228] ;  /* 0x00008a00ff007b82 */ /* 0x000e220000000800 */
[----:B------:R-:W-:-:S07]  /*5c520*/  ISETP.GE.AND P6, PT, R3, R5, PT ;  /* 0x000000050300720c */ /* 0x000fce0003fc6270 */
[----:B------:R-:W1:Y:S08]  /*5c530*/  LDC R3, c[0x0][0x228] ;  /* 0x00008a00ff037b82 */ /* 0x000e700000000800 */
[----:B------:R-:W4:Y:S01]  /*5c540*/  LDC R5, c[0x0][0x22c] ;  /* 0x00008b00ff057b82 */ /* 0x000f220000000800 */
[----:B---3--:R3:W-:Y:S01]  /*5c550*/  @P5 STG.E.U8 desc[UR60][R66.64], R116 ;  /* 0x0000007442005986 */ /* 0x0087e2000c10113c */
[----:B0-----:R-:W-:-:S02]  /*5c560*/  ISETP.LT.AND P5, PT, R234, R0, !P6 ;  /* 0x00000000ea00720c */ /* 0x001fc400077a1270 */
[----:B------:R-:W-:Y:S01]  /*5c570*/  PRMT R0, R120, 0x7770, RZ ;  /* 0x0000777078007816 */ /* 0x000fe200000000ff */
[----:B---3--:R-:W3:Y:S10]  /*5c580*/  LDL.LU.64 R66, [R1+0x620] ;  /* 0x0006200001427983 */ /* 0x008ef40000300a00 */
[----:B------:R0:W-:Y:S04]  /*5c590*/  @P5 STG.E.U8 desc[UR60][R68.64], R0 ;  /* 0x0000000044005986 */ /* 0x0001e8000c10113c */
[----:B0-----:R-:W3:Y:S01]  /*5c5a0*/  LDL.LU.64 R68, [R1+0x658] ;  /* 0x0006580001447983 */ /* 0x001ee20000300a00 */
[----:B-1----:R-:W-:-:S02]  /*5c5b0*/  ISETP.LT.AND P5, PT, R237, R3, !P6 ;  /* 0x00000003ed00720c */ /* 0x002fc400077a1270 */
        /* <DEDUP_REMOVED lines=15> */
[----:B--2---:R2:W-:Y:S07]  /*5c6b0*/  @P6 STG.E.U8 desc[UR60][R188.64], R120 ;  /* 0x00000078bc006986 */ /* 0x0045ee000c10113c */
        /* <DEDUP_REMOVED lines=700> */
[----:B0-----:R-:W-:Y:S02]  /*5f280*/  ISETP.LT.AND P6, PT, R236, R3, !P5 ;  /* 0x00000003ec00720c */ /* 0x001fe40006fc1270 */
[----:B-1----:R-:W-:Y:S01]  /*5f290*/  PRMT R0, R148, 0x7772, RZ ;  /* 0x0000777294007816 */ /* 0x002fe200000000ff */
[----:B------:R-:W3:Y:S10]  /*5f2a0*/  LDL.LU.64 R66, [R1+0xe08] ;  /* 0x000e080001427983 */ /* 0x000ef40000300a00 */
[----:B------:R0:W-:Y:S02]  /*5f2b0*/  @P6 STG.E.U8 desc[UR60][R68.64], R0 ;  /* 0x0000000044006986 */ /* 0x0001e4000c10113c */
[----:B0-----:R-:W0:Y:S02]  /*5f2c0*/  LDC R0, c[0x0][0x228] ;  /* 0x00008a00ff007b82 */ /* 0x001e240000000800 */
[----:B------:R-:W3:Y:S01]  /*5f2d0*/  LDL.LU.64 R68, [R1+0xe00] ;  /* 0x000e000001447983 */ /* 0x000ee20000300a00 */
[----:B------:R-:W-:Y:S01]  /*5f2e0*/  VIADD R3, R4, 0x61 ;  /* 0x0000006104037836 */ /* 0x000fe20000000000 */
[----:B------:R-:W-:-:S02]  /*5f2f0*/  PRMT R148, R148, 0x7773, RZ ;  /* 0x0000777394947816 */ /* 0x000fc400000000ff */
[----:B0-----:R-:W-:Y:S02]  /*5f300*/  ISETP.LT.AND P5, PT, R235, R0, !P5 ;  /* 0x00000000eb00720c */ /* 0x001fe40006fa1270 */
[----:B------:R-:W0:Y:S01]  /*5f310*/  LDC R0, c[0x0][0x228] ;  /* 0x00008a00ff007b82 */ /* 0x000e220000000800 */
[----:B------:R-:W-:-:S07]  /*5f320*/  ISETP.GE.AND P6, PT, R3, R5, PT ;  /* 0x000000050300720c */ /* 0x000fce0003fc6270 */
[----:B------:R-:W1:Y:S03]  /*5f330*/  LDC R3, c[0x0][0x228] ;  /* 0x00008a00ff037b82 */ /* 0x000e660000000800 */
[----:B----4-:R4:W-:Y:S05]  /*5f340*/  @P5 STG.E.U8 desc[UR60][R240.64], R148 ;  /* 0x00000094f0005986 */ /* 0x0109ea000c10113c */
        /* <DEDUP_REMOVED lines=16> */
[----:B------:R-:W-:-:S05]  /*5f450*/  VIADD R3, R4, 0x62 ;  /* 0x0000006204037836 */ /* 0x000fca0000000000 */
[----:B------:R-:W-:Y:S02]  /*5f460*/  ISETP.GE.AND P5, PT, R3, R5, PT ;  /* 0x000000050300720c */ /* 0x000fe40003fa6270 */
[----:B------:R-:W1:Y:S01]  /*5f470*/  LDC R3, c[0x0][0x228] ;  /* 0x00008a00ff037b82 */ /* 0x000e620000000800 */
[----:B------:R-:W-:-:S07]  /*5f480*/  PRMT R152, R152, 0x7773, RZ ;  /* 0x0000777398987816 */ /* 0x000fce00000000ff */
[----:B------:R-:W4:Y:S01]  /*5f490*/  LDC R5, c[0x0][0x22c] ;  /* 0x00008b00ff057b82 */ /* 0x000f220000000800 */
[----:B0-----:R-:W-:-:S07]  /*5f4a0*/  ISETP.LT.AND P6, PT, R235, R0, !P6 ;  /* 0x00000000eb00720c */ /* 0x001fce00077c1270 */
[----:B------:R-:W0:Y:S06]  /*5f4b0*/  LDC R0, c[0x0][0x228] ;  /* 0x00008a00ff007b82 */ /* 0x000e2c0000000800 */
[----:B---3--:R3:W-:Y:S01]  /*5f4c0*/  @P6 STG.E.U8 desc[UR60][R66.64], R152 ;  /* 0x0000009842006986 */ /* 0x0087e2000c10113c */
[----:B0-----:R-:W-:Y:S02]  /*5f4d0*/  ISETP.LT.AND P6, PT, R234, R0, !P5 ;  /* 0x00000000ea00720c */ /* 0x001fe40006fc1270 */
[----:B------:R-:W-:Y:S01]  /*5f4e0*/  PRMT R0, R149, 0x7770, RZ ;  /* 0x0000777095007816 */ /* 0x000fe200000000ff */
[----:B---3--:R-:W3:Y:S10]  /*5f4f0*/  LDL.LU.64 R66, [R1+0xe38] ;  /* 0x000e380001427983 */ /* 0x008ef40000300a00 */
[----:B------:R0:W-:Y:S01]  /*5f500*/  @P6 STG.E.U8 desc[UR60][R68.64], R0 ;  /* 0x0000000044006986 */ /* 0x0001e2000c10113c */
[----:B-1----:R-:W-:-:S02]  /*5f510*/  ISETP.LT.AND P6, PT, R237, R3, !P5 ;  /* 0x00000003ed00720c */ /* 0x002fc40006fc1270 */
[----:B------:R-:W1:Y:S01]  /*5f520*/  LDC R3, c[0x0][0x228] ;  /* 0x00008a00ff037b82 */ /* 0x000e620000000800 */
[----:B0-----:R-:W3:Y:S01]  /*5f530*/  LDL.LU.64 R68, [R1+0xe50] ;  /* 0x000e500001447983 */ /* 0x001ee20000300a00 */
[----:B------:R-:W-:-:S09]  /*5f540*/  PRMT R0, R149, 0x7771, RZ ;  /* 0x0000777195007816 */ /* 0x000fd200000000ff */
[----:B----4-:R0:W-:Y:S01]  /*5f550*/  @P6 STG.E.U8 desc[UR60][R240.64], R0 ;  /* 0x00000000f0006986 */ /* 0x0101e2000c10113c */
[----:B-1----:R-:W-:Y:S02]  /*5f560*/  ISETP.LT.AND P6, PT, R236, R3, !P5 ;  /* 0x00000003ec00720c */ /* 0x002fe40006fc1270 */
[C---:B0-----:R-:W-:Y:S01]  /*5f570*/  PRMT R0, R149.reuse, 0x7772, RZ ;  /* 0x0000777295007816 */ /* 0x041fe200000000ff */
[----:B------:R-:W4:Y:S10]  /*5f580*/  LDL.LU.64 R240, [R1+0xe48] ;  /* 0x000e480001f07983 */ /* 0x000f340000300a00 */
[----:B------:R0:W-:Y:S02]  /*5f590*/  @P6 STG.E.U8 desc[UR60][R70.64], R0 ;  /* 0x0000000046006986 */ /* 0x0001e4000c10113c */
[----:B0-----:R-:W0:Y:S02]  /*5f5a0*/  LDC R0, c[0x0][0x228] ;  /* 0x00008a00ff007b82 */ /* 0x001e240000000800 */
[----:B------:R-:W4:Y:S01]  /*5f5b0*/  LDL.LU.64 R70, [R1+0xe40] ;  /* 0x000e400001467983 */ /* 0x000f220000300a00 */
[----:B------:R-:W-:Y:S01]  /*5f5c0*/  PRMT R149, R149, 0x7773, RZ ;  /* 0x0000777395957816 */ /* 0x000fe200000000ff */
[----:B------:R-:W-:Y:S01]  /*5f5d0*/  VIADD R3, R4, 0x63 ;  /* 0x0000006304037836 */ /* 0x000fe20000000000 */
[----:B0-----:R-:W-:-:S03]  /*5f5e0*/  ISETP.LT.AND P5, PT, R235, R0, !P5 ;  /* 0x00000000eb00720c */ /* 0x001fc60006fa1270 */
[----:B------:R-:W0:Y:S01]  /*5f5f0*/  LDC R0, c[0x0][0x228] ;  /* 0x00008a00ff007b82 */ /* 0x000e220000000800 */
[----:B------:R-:W-:-:S07]  /*5f600*/  ISETP.GE.AND P6, PT, R3, R5, PT ;  /* 0x000000050300720c */ /* 0x000fce0003fc6270 */
[----:B------:R-:W1:Y:S02]  /*5f610*/  LDC R3, c[0x0][0x228] ;  /* 0x00008a00ff037b82 */ /* 0x000e640000000800 */
[----:B--2---:R2:W-:Y:S06]  /*5f620*/  @P5 STG.E.U8 desc[UR60][R188.64], R149 ;  /* 0x00000095bc005986 */ /* 0x0045ec000c10113c */
        /* <DEDUP_REMOVED lines=16> */
[----:B------:R-:W-:-:S05]  /*5f730*/  VIADD R3, R4, 0x64 ;  /* 0x0000006404037836 */ /* 0x000fca0000000000 */
[----:B------:R-:W-:Y:S02]  /*5f740*/  ISETP.GE.AND P5, PT, R3, R5, PT ;  /* 0x000000050300720c */ /* 0x000fe40003fa6270 */
[----:B------:R-:W1:Y:S01]  /*5f750*/  LDC R3, c[0x0][0x228] ;  /* 0x00008a00ff037b82 */ /* 0x000e620000000800 */
[----:B------:R-:W-:-:S07]  /*5f760*/  PRMT R153, R153, 0x7773, RZ ;  /* 0x0000777399997816 */ /* 0x000fce00000000ff */
[----:B------:R-:W2:Y:S01]  /*5f770*/  LDC R5, c[0x0][0x22c] ;  /* 0x00008b00ff057b82 */ /* 0x000ea20000000800 */
[----:B0-----:R-:W-:-:S07]  /*5f780*/  ISETP.LT.AND P6, PT, R235, R0, !P6 ;  /* 0x00000000eb00720c */ /* 0x001fce00077c1270 */
[----:B------:R-:W0:Y:S06]  /*5f790*/  LDC R0, c[0x0][0x228] ;  /* 0x00008a00ff007b82 */ /* 0x000e2c0000000800 */
[----:B----4-:R4:W-:Y:S04]  /*5f7a0*/  @P6 STG.E.U8 desc[UR60][R240.64], R153 ;  /* 0x00000099f0006986 */ /* 0x0109e8000c10113c */
[----:B----4-:R-:W4:Y:S01]  /*5f7b0*/  LDL.LU.64 R240, [R1+0xdf8] ;  /* 0x000df80001f07983 */ /* 0x010f220000300a00 */
[----:B0-----:R-:W-:-:S02]  /*5f7c0*/  ISETP.LT.AND P6, PT, R234, R0, !P5 ;  /* 0x00000000ea00720c */ /* 0x001fc40006fc1270 */
[----:B------:R-:W-:-:S11]  /*5f7d0*/  PRMT R0, R150, 0x7770, RZ ;  /* 0x0000777096007816 */ /* 0x000fd600000000ff */
[----:B------:R0:W-:Y:S01]  /*5f7e0*/  @P6 STG.E.U8 desc[UR60][R70.64], R0 ;  /* 0x0000000046006986 */ /* 0x0001e2000c10113c */
[----:B-1----:R-:W-:Y:S02]  /*5f7f0*/  ISETP.LT.AND P6, PT, R237, R3, !P5 ;  /* 0x00000003ed00720c */ /* 0x002fe40006fc1270 */
[----:B------:R-:W1:Y:S01]  /*5f800*/  LDC R3, c[0x0][0x228] ;  /* 0x00008a00ff037b82 */ /* 0x000e620000000800 */
[----:B0-----:R-:W4:Y:S01]  /*5f810*/  LDL.LU.64 R70, [R1+0xd88] ;  /* 0x000d880001467983 */ /* 0x001f220000300a00 */
[----:B------:R-:W-:-:S09]  /*5f820*/  PRMT R0, R150, 0x7771, RZ ;  /* 0x0000777196007816 */ /* 0x000fd200000000ff */
[----:B--2---:R0:W-:Y:S01]  /*5f830*/  @P6 STG.E.U8 desc[UR60][R188.64], R0 ;  /* 0x00000000bc006986 */ /* 0x0041e2000c10113c */
[----:B-1----:R-:W-:-:S03]  /*5f840*/  ISETP.LT.AND P6, PT, R236, R3, !P5 ;  /* 0x00000003ec00720c */ /* 0x002fc60006fc1270 */
[----:B0-----:R-:W2:Y:S01]  /*5f850*/  LDL.LU.64 R188, [R1+0xd08] ;  /* 0x000d080001bc7983 */ /* 0x001ea20000300a00 */
        /* <DEDUP_REMOVED lines=15> */
[----:B------:R0:W-:Y:S01]  /*5f950*/  @P5 STG.E.U8 desc[UR60][R68.64], R0 ;  /* 0x0000000044005986 */ /* 0x0001e2000c10113c */
[----:B-1----:R-:W-:-:S03]  /*5f960*/  ISETP.LT.AND P5, PT, R237, R3, !P6 ;  /* 0x00000003ed00720c */ /* 0x002fc600077a1270 */
[----:B0-----:R-:W3:Y:S01]  /*5f970*/  LDL.LU.64 R68, [R1+0xa98] ;  /* 0x000a980001447983 */ /* 0x001ee20000300a00 */
[----:B------:R-:W0:Y:S01]  /*5f980*/  LDC R0, c[0x0][0x228] ;  /* 0x00008a00ff007b82 */ /* 0x000e220000000800 */
[----:B------:R-:W-:-:S08]  /*5f990*/  PRMT R3, R154, 0x7771, RZ ;  /* 0x000077719a037816 */ /* 0x000fd000000000ff */
[----:B----4-:R1:W-:Y:S01]  /*5f9a0*/  @P5 STG.E.U8 desc[UR60][R240.64], R3 ;  /* 0x00000003f0005986 */ /* 0x0103e2000c10113c */
[----:B------:R-:W-:Y:S02]  /*5f9b0*/  ISETP.LT.AND P5, PT, R236, R5, !P6 ;  /* 0x00000005ec00720c */ /* 0x000fe400077a1270 */
[C---:B------:R-:W-:Y:S01]  /*5f9c0*/  PRMT R5, R154.reuse, 0x7772, RZ ;  /* 0x000077729a057816 */ /* 0x040fe200000000ff */
[----:B-1----:R-:W4:Y:S01]  /*5f9d0*/  LDL.LU.64 R240, [R1+0x960] ;  /* 0x0009600001f07983 */ /* 0x002f220000300a00 */
[----:B0-----:R-:W-:Y:S02]  /*5f9e0*/  ISETP.LT.AND P6, PT, R235, R0, !P6 ;  /* 0x00000000eb00720c */ /* 0x001fe400077c1270 */
[----:B------:R-:W-:-:S07]  /*5f9f0*/  PRMT R154, R154, 0x7773, RZ ;  /* 0x000077739a9a7816 */ /* 0x000fce00000000ff */
[----:B------:R0:W-:Y:S01]  /*5fa00*/  @P5 STG.E.U8 desc[UR60][R70.64], R5 ;  /* 0x0000000546005986 */ /* 0x0001e2000c10113c */
[----:B------:R-:W-:Y:S02]  /*5fa10*/  ISETP.GE.AND P5, PT, R53, R52, PT ;  /* 0x000000343500720c */ /* 0x000fe40003fa6270 */
[----:B------:R-:W1:Y:S01]  /*5fa20*/  LDC R53, c[0x0][0x228] ;  /* 0x00008a00ff357b82 */ /* 0x000e620000000800 */
[----:B------:R-:W-:-:S07]  /*5fa30*/  PRMT R0, R151, 0x7770, RZ ;  /* 0x0000777097007816 */ /* 0x000fce00000000ff */
[----:B------:R-:W1:Y:S01]  /*5fa40*/  LDC R52, c[0x0][0x228] ;  /* 0x00008a00ff347b82 */ /* 0x000e620000000800 */
[----:B0-----:R-:W4:Y:S07]  /*5fa50*/  LDL.LU.64 R70, [R1+0x830] ;  /* 0x0008300001467983 */ /* 0x001f2e0000300a00 */
[----:B------:R-:W0:Y:S01]  /*5fa60*/  LDC R5, c[0x0][0x228] ;  /* 0x00008a00ff057b82 */ /* 0x000e220000000800 */
[----:B--2---:R2:W-:Y:S01]  /*5fa70*/  @P6 STG.E.U8 desc[UR60][R188.64], R154 ;  /* 0x0000009abc006986 */ /* 0x0045e2000c10113c */
[----:B-1----:R-:W-:-:S03]  /*5fa80*/  ISETP.LT.AND P6, PT, R234, R53, !P5 ;  /* 0x00000035ea00720c */ /* 0x002fc60006fc1270 */
[----:B--2---:R-:W2:Y:S10]  /*5fa90*/  LDL.LU.64 R188, [R1+0x728] ;  /* 0x0007280001bc7983 */ /* 0x004eb40000300a00 */
[----:B------:R1:W-:Y:S04]  /*5faa0*/  @P6 STG.E.U8 desc[UR60][R238.64], R0 ;  /* 0x00000000ee006986 */ /* 0x0003e8000c10113c */
[----:B-1----:R-:W2:Y:S01]  /*5fab0*/  LDL.LU.64 R238, [R1+0x618] ;  /* 0x0006180001ee7983 */ /* 0x002ea20000300a00 */
[----:B------:R-:W-:Y:S01]  /*5fac0*/  ISETP.LT.AND P6, PT, R237, R52, !P5 ;  /* 0x00000034ed00720c */ /* 0x000fe20006fc1270 */
[----:B------:R-:W1:Y:S01]  /*5fad0*/  LDC R0, c[0x0][0x228] ;  /* 0x00008a00ff007b82 */ /* 0x000e620000000800 */
[----:B------:R-:W-:-:S07]  /*5fae0*/  PRMT R3, R151, 0x7771, RZ ;  /* 0x0000777197037816 */ /* 0x000fce00000000ff */
[----:B------:R-:W1:Y:S01]  /*5faf0*/  LDC R52, c[0x0][0x22c] ;  /* 0x00008b00ff347b82 */ /* 0x000e620000000800 */
[----:B------:R-:W-:-:S03]  /*5fb00*/  VIADD R53, R4, 0x67 ;  /* 0x0000006704357836 */ /* 0x000fc60000000000 */
[----:B---3--:R3:W-:Y:S01]  /*5fb10*/  @P6 STG.E.U8 desc[UR60][R66.64], R3 ;  /* 0x0000000342006986 */ /* 0x0087e2000c10113c */
[----:B0-----:R-:W-:Y:S02]  /*5fb20*/  ISETP.LT.AND P6, PT, R236, R5, !P5 ;  /* 0x00000005ec00720c */ /* 0x001fe40006fc1270 */
[----:B------:R-:W-:Y:S01]  /*5fb30*/  PRMT R5, R151, 0x7772, RZ ;  /* 0x0000777297057816 */ /* 0x000fe200000000ff */
[----:B---3--:R-:W3:Y:S10]  /*5fb40*/  LDL.LU.64 R66, [R1+0x4e0] ;  /* 0x0004e00001427983 */ /* 0x008ef40000300a00 */
[----:B------:R0:W-:Y:S01]  /*5fb50*/  @P6 STG.E.U8 desc[UR60][R68.64], R5 ;  /* 0x0000000544006986 */ /* 0x0001e2000c10113c */
[----:B-1----:R-:W-:-:S02]  /*5fb60*/  ISETP.GE.AND P6, PT, R53, R52, PT ;  /* 0x000000343500720c */ /* 0x002fc40003fc6270 */
[----:B------:R-:W1:Y:S01]  /*5fb70*/  LDC R53, c[0x0][0x228] ;  /* 0x00008a00ff357b82 */ /* 0x000e620000000800 */
[----:B------:R-:W-:Y:S02]  /*5fb80*/  ISETP.LT.AND P5, PT, R235, R0, !P5 ;  /* 0x00000000eb00720c */ /* 0x000fe40006fa1270 */
[----:B------:R-:W-:-:S05]  /*5fb90*/  PRMT R151, R151, 0x7773, RZ ;  /* 0x0000777397977816 */ /* 0x000fca00000000ff */
[----:B------:R-:W1:Y:S01]  /*5fba0*/  LDC R52, c[0x0][0x228] ;  /* 0x00008a00ff347b82 */ /* 0x000e620000000800 */
[----:B0-----:R-:W3:Y:S01]  /*5fbb0*/  LDL.LU.64 R68, [R1+0x4c0] ;  /* 0x0004c00001447983 */ /* 0x001ee20000300a00 */
[----:B------:R-:W-:-:S06]  /*5fbc0*/  PRMT R0, R155, 0x7770, RZ ;  /* 0x000077709b007816 */ /* 0x000fcc00000000ff */
[----:B------:R-:W0:Y:S01]  /*5fbd0*/  LDC R5, c[0x0][0x228] ;  /* 0x00008a00ff057b82 */ /* 0x000e220000000800 */
[----:B------:R-:W-:Y:S01]  /*5fbe0*/  PRMT R3, R155, 0x7771, RZ ;  /* 0x000077719b037816 */ /* 0x000fe200000000ff */
[----:B----4-:R4:W-:Y:S01]  /*5fbf0*/  @P5 STG.E.U8 desc[UR60][R240.64], R151 ;  /* 0x00000097f0005986 */ /* 0x0109e2000c10113c */
[----:B-1----:R-:W-:-:S03]  /*5fc00*/  ISETP.LT.AND P5, PT, R234, R53, !P6 ;  /* 0x00000035ea00720c */ /* 0x002fc600077a1270 */
[----:B----4-:R-:W4:Y:S10]  /*5fc10*/  LDL.LU.64 R240, [R1+0x4b8] ;  /* 0x0004b80001f07983 */ /* 0x010f340000300a00 */
[----:B------:R1:W-:Y:S01]  /*5fc20*/  @P5 STG.E.U8 desc[UR60][R70.64], R0 ;  /* 0x0000000046005986 */ /* 0x0003e2000c10113c */
[----:B------:R-:W-:-:S02]  /*5fc30*/  ISETP.LT.AND P5, PT, R237, R52, !P6 ;  /* 0x00000034ed00720c */ /* 0x000fc400077a1270 */
[----:B------:R-:W0:Y:S01]  /*5fc40*/  LDC R52, c[0x0][0x22c] ;  /* 0x00008b00ff347b82 */ /* 0x000e220000000800 */
[----:B-1----:R-:W4:Y:S07]  /*5fc50*/  LDL.LU.64 R70, [R1+0x4b0] ;  /* 0x0004b00001467983 */ /* 0x002f2e0000300a00 */
[----:B------:R-:W1:Y:S03]  /*5fc60*/  LDC R0, c[0x0][0x228] ;  /* 0x00008a00ff007b82 */ /* 0x000e660000000800 */
[----:B--2---:R2:W-:Y:S01]  /*5fc70*/  @P5 STG.E.U8 desc[UR60][R188.64], R3 ;  /* 0x00000003bc005986 */ /* 0x0045e2000c10113c */
[----:B0-----:R-:W-:-:S03]  /*5fc80*/  ISETP.LT.AND P5, PT, R236, R5, !P6 ;  /* 0x00000005ec00720c */ /* 0x001fc600077a1270 */
[----:B--2---:R-:W2:Y:S01]  /*5fc90*/  LDL.LU.64 R188, [R1+0x4a8] ;  /* 0x0004a80001bc7983 */ /* 0x004ea20000300a00 */
[----:B------:R-:W-:-:S09]  /*5fca0*/  PRMT R5, R155, 0x7772, RZ ;  /* 0x000077729b057816 */ /* 0x000fd200000000ff */
[----:B------:R0:W-:Y:S04]  /*5fcb0*/  @P5 STG.E.U8 desc[UR60][R238.64], R5 ;  /* 0x00000005ee005986 */ /* 0x0001e8000c10113c */
[----:B0-----:R-:W2:Y:S01]  /*5fcc0*/  LDL.LU.64 R238, [R1+0x4a0] ;  /* 0x0004a00001ee7983 */ /* 0x001ea20000300a00 */
[----:B------:R-:W-:Y:S01]  /*5fcd0*/  VIADD R53, R4, 0x68 ;  /* 0x0000006804357836 */ /* 0x000fe20000000000 */
[----:B-1----:R-:W-:Y:S01]  /*5fce0*/  ISETP.LT.AND P6, PT, R235, R0, !P6 ;  /* 0x00000000eb00720c */ /* 0x002fe200077c1270 */
[----:B------:R-:W0:Y:S03]  /*5fcf0*/  LDC R5, c[0x0][0x228] ;  /* 0x00008a00ff057b82 */ /* 0x000e260000000800 */
[----:B------:R-:W-:-:S05]  /*5fd00*/  ISETP.GE.AND P5, PT, R53, R52, PT ;  /* 0x000000343500720c */ /* 0x000fca0003fa6270 */
[----:B------:R-:W1:Y:S01]  /*5fd10*/  LDC R53, c[0x0][0x228] ;  /* 0x00008a00ff357b82 */ /* 0x000e620000000800 */
[----:B------:R-:W-:-:S07]  /*5fd20*/  PRMT R155, R155, 0x7773, RZ ;  /* 0x000077739b9b7816 */ /* 0x000fce00000000ff */
[----:B------:R-:W0:Y:S01]  /*5fd30*/  LDC R52, c[0x0][0x228] ;  /* 0x00008a00ff347b82 */ /* 0x000e220000000800 */
[C---:B------:R-:W-:Y:S02]  /*5fd40*/  PRMT R0, R156.reuse, 0x7770, RZ ;  /* 0x000077709c007816 */ /* 0x040fe400000000ff */
[----:B------:R-:W-:Y:S01]  /*5fd50*/  PRMT R3, R156, 0x7771, RZ ;  /* 0x000077719c037816 */ /* 0x000fe200000000ff */
[----:B---3--:R3:W-:Y:S01]  /*5fd60*/  @P6 STG.E.U8 desc[UR60][R66.64], R155 ;  /* 0x0000009b42006986 */ /* 0x0087e2000c10113c */
[----:B-1----:R-:W-:-:S03]  /*5fd70*/  ISETP.LT.AND P6, PT, R234, R53, !P5 ;  /* 0x00000035ea00720c */ /* 0x002fc60006fc1270 */
[----:B---3--:R-:W3:Y:S10]  /*5fd80*/  LDL.LU.64 R66, [R1+0x498] ;  /* 0x0004980001427983 */ /* 0x008ef40000300a00 */
[----:B------:R1:W-:Y:S01]  /*5fd90*/  @P6 STG.E.U8 desc[UR60][R68.64], R0 ;  /* 0x0000000044006986 */ /* 0x0003e2000c10113c */
[----:B0-----:R-:W-:-:S02]  /*5fda0*/  ISETP.LT.AND P6, PT, R237, R52, !P5 ;  /* 0x00000034ed00720c */ /* 0x001fc40006fc1270 */
[----:B------:R-:W0:Y:S01]  /*5fdb0*/  LDC R52, c[0x0][0x22c] ;  /* 0x00008b00ff347b82 */ /* 0x000e220000000800 */
[----:B-1----:R-:W3:Y:S07]  /*5fdc0*/  LDL.LU.64 R68, [R1+0x490] ;  /* 0x0004900001447983 */ /* 0x002eee0000300a00 */
[----:B------:R-:W1:Y:S01]  /*5fdd0*/  LDC R0, c[0x0][0x228] ;  /* 0x00008a00ff007b82 */ /* 0x000e620000000800 */
[----:B------:R-:W-:Y:S02]  /*5fde0*/  VIADD R53, R4, 0x69 ;  /* 0x0000006904357836 */ /* 0x000fe40000000000 */
[----:B----4-:R4:W-:Y:S01]  /*5fdf0*/  @P6 STG.E.U8 desc[UR60][R240.64], R3 ;  /* 0x00000003f0006986 */ /* 0x0109e2000c10113c */
[----:B------:R-:W-:-:S02]  /*5fe00*/  ISETP.LT.AND P6, PT, R236, R5, !P5 ;  /* 0x00000005ec00720c */ /* 0x000fc40006fc1270 */
[C---:B------:R-:W-:Y:S01]  /*5fe10*/  PRMT R5, R156.reuse, 0x7772, RZ ;  /* 0x000077729c057816 */ /* 0x040fe200000000ff */
[----:B----4-:R-:W4:Y:S01]  /*5fe20*/  LDL.LU.64 R240, [R1+0x488] ;  /* 0x0004880001f07983 */ /* 0x010f220000300a00 */
[----:B-1----:R-:W-:Y:S02]  /*5fe30*/  ISETP.LT.AND P5, PT, R235, R0, !P5 ;  /* 0x00000000eb00720c */ /* 0x002fe40006fa1270 */
[----:B------:R-:W-:-:S07]  /*5fe40*/  PRMT R156, R156, 0x7773, RZ ;  /* 0x000077739c9c7816 */ /* 0x000fce00000000ff */
[----:B------:R1:W-:Y:S01]  /*5fe50*/  @P6 STG.E.U8 desc[UR60][R70.64], R5 ;  /* 0x0000000546006986 */ /* 0x0003e2000c10113c */
[----:B0-----:R-:W-:Y:S02]  /*5fe60*/  ISETP.GE.AND P6, PT, R53, R52, PT ;  /* 0x000000343500720c */ /* 0x001fe40003fc6270 */
[----:B------:R-:W0:Y:S01]  /*5fe70*/  LDC R53, c[0x0][0x228] ;  /* 0x00008a00ff357b82 */ /* 0x000e220000000800 */
[----:B------:R-:W-:-:S07]  /*5fe80*/  PRMT R0, R160, 0x7770, RZ ;  /* 0x00007770a0007816 */ /* 0x000fce00000000ff */
[----:B------:R-:W0:Y:S01]  /*5fe90*/  LDC R52, c[0x0][0x228] ;  /* 0x00008a00ff347b82 */ /* 0x000e220000000800 */
[----:B-1----:R-:W4:Y:S07]  /*5fea0*/  LDL.LU.64 R70, [R1+0x138] ;  /* 0x0001380001467983 */ /* 0x002f2e0000300a00 */
[----:B------:R-:W1:Y:S01]  /*5feb0*/  LDC R5, c[0x0][0x228] ;  /* 0x00008a00ff057b82 */ /* 0x000e620000000800 */
[----:B--2---:R2:W-:Y:S01]  /*5fec0*/  @P5 STG.E.U8 desc[UR60][R188.64], R156 ;  /* 0x0000009cbc005986 */ /* 0x0045e2000c10113c */
[----:B0-----:R-:W-:-:S03]  /*5fed0*/  ISETP.LT.AND P5, PT, R234, R53, !P6 ;  /* 0x00000035ea00720c */ /* 0x001fc600077a1270 */
[----:B--2---:R-:W2:Y:S10]  /*5fee0*/  LDL.LU.64 R188, [R1+0x130] ;  /* 0x0001300001bc7983 */ /* 0x004eb40000300a00 */
[----:B------:R0:W-:Y:S04]  /*5fef0*/  @P5 STG.E.U8 desc[UR60][R238.64], R0 ;  /* 0x00000000ee005986 */ /* 0x0001e8000c10113c */
[----:B0-----:R-:W2:Y:S01]  /*5ff00*/  LDL.LU.64 R238, [R1+0x128] ;  /* 0x0001280001ee7983 */ /* 0x001ea20000300a00 */
[----:B------:R-:W-:Y:S01]  /*5ff10*/  ISETP.LT.AND P5, PT, R237, R52, !P6 ;  /* 0x00000034ed00720c */ /* 0x000fe200077a1270 */
[----:B------:R-:W0:Y:S01]  /*5ff20*/  LDC R0, c[0x0][0x228] ;  /* 0x00008a00ff007b82 */ /* 0x000e220000000800 */
[----:B------:R-:W-:-:S07]  /*5ff30*/  PRMT R3, R160, 0x7771, RZ ;  /* 0x00007771a0037816 */ /* 0x000fce00000000ff */
[----:B------:R-:W0:Y:S01]  /*5ff40*/  LDC R52, c[0x0][0x22c] ;  /* 0x00008b00ff347b82 */ /* 0x000e220000000800 */
[----:B------:R-:W-:-:S03]  /*5ff50*/  VIADD R53, R4, 0x6a ;  /* 0x0000006a04357836 */ /* 0x000fc60000000000 */
[----:B---3--:R3:W-:Y:S01]  /*5ff60*/  @P5 STG.E.U8 desc[UR60][R66.64], R3 ;  /* 0x0000000342005986 */ /* 0x0087e2000c10113c */
[----:B-1----:R-:W-:Y:S02]  /*5ff70*/  ISETP.LT.AND P5, PT, R236, R5, !P6 ;  /* 0x00000005ec00720c */ /* 0x002fe400077a1270 */
[----:B------:R-:W-:Y:S01]  /*5ff80*/  PRMT R5, R160, 0x7772, RZ ;  /* 0x00007772a0057816 */ /* 0x000fe200000000ff */
[----:B---3--:R-:W3:Y:S10]  /*5ff90*/  LDL.LU.64 R66, [R1+0x120] ;  /* 0x0001200001427983 */ /* 0x008ef40000300a00 */
[----:B------:R1:W-:Y:S01]  /*5ffa0*/  @P5 STG.E.U8 desc[UR60][R68.64], R5 ;  /* 0x0000000544005986 */ /* 0x0003e2000c10113c */
[----:B0-----:R-:W-:-:S02]  /*5ffb0*/  ISETP.GE.AND P5, PT, R53, R52, PT ;  /* 0x000000343500720c */ /* 0x001fc40003fa6270 */
[----:B------:R-:W0:Y:S01]  /*5ffc0*/  LDC R53, c[0x0][0x228] ;  /* 0x00008a00ff357b82 */ /* 0x000e220000000800 */
[----:B------:R-:W-:Y:S02]  /*5ffd0*/  ISETP.LT.AND P6, PT, R235, R0, !P6 ;  /* 0x00000000eb00720c */ /* 0x000fe400077c1270 */
[----:B------:R-:W-:-:S05]  /*5ffe0*/  PRMT R160, R160, 0x7773, RZ ;  /* 0x00007773a0a07816 */ /* 0x000fca00000000ff */
[----:B------:R-:W0:Y:S01]  /*5fff0*/  LDC R52, c[0x0][0x228] ;  /* 0x00008a00ff347b82 */ /* 0x000e220000000800 */
[----:B-1----:R-:W3:Y:S01]  /*60000*/  LDL.LU.64 R68, [R1+0x118] ;  /* 0x0001180001447983 */ /* 0x002ee20000300a00 */
[----:B------:R-:W-:-:S06]  /*60010*/  PRMT R0, R157, 0x7770, RZ ;  /* 0x000077709d007816 */ /* 0x000fcc00000000ff */
[----:B------:R-:W1:Y:S01]  /*60020*/  LDC R5, c[0x0][0x228] ;  /* 0x00008a00ff057b82 */ /* 0x000e620000000800 */
[----:B------:R-:W-:Y:S01]  /*60030*/  PRMT R3, R157, 0x7771, RZ ;  /* 0x000077719d037816 */ /* 0x000fe200000000ff */
[----:B----4-:R4:W-:Y:S01]  /*60040*/  @P6 STG.E.U8 desc[UR60][R240.64], R160 ;  /* 0x000000a0f0006986 */ /* 0x0109e2000c10113c */
[----:B0-----:R-:W-:-:S03]  /*60050*/  ISETP.LT.AND P6, PT, R234, R53, !P5 ;  /* 0x00000035ea00720c */ /* 0x001fc60006fc1270 */
[----:B----4-:R-:W4:Y:S10]  /*60060*/  LDL.LU.64 R240, [R1+0x110] ;  /* 0x0001100001f07983 */ /* 0x010f340000300a00 */
[----:B------:R0:W-:Y:S01]  /*60070*/  @P6 STG.E.U8 desc[UR60][R70.64], R0 ;  /* 0x0000000046006986 */ /* 0x0001e2000c10113c */
[----:B------:R-:W-:-:S02]  /*60080*/  ISETP.LT.AND P6, PT, R237, R52, !P5 ;  /* 0x00000034ed00720c */ /* 0x000fc40006fc1270 */
[----:B------:R-:W1:Y:S01]  /*60090*/  LDC R52, c[0x0][0x22c] ;  /* 0x00008b00ff347b82 */ /* 0x000e620000000800 */
[----:B0-----:R-:W4:Y:S07]  /*600a0*/  LDL.LU.64 R70, [R1+0x108] ;  /* 0x0001080001467983 */ /* 0x001f2e0000300a00 */
[----:B------:R-:W0:Y:S03]  /*600b0*/  LDC R0, c[0x0][0x228] ;  /* 0x00008a00ff007b82 */ /* 0x000e260000000800 */
[----:B--2---:R2:W-:Y:S01]  /*600c0*/  @P6 STG.E.U8 desc[UR60][R188.64], R3 ;  /* 0x00000003bc006986 */ /* 0x0045e2000c10113c */
[----:B-1----:R-:W-:-:S03]  /*600d0*/  ISETP.LT.AND P6, PT, R236, R5, !P5 ;  /* 0x00000005ec00720c */ /* 0x002fc60006fc1270 */
[----:B--2---:R-:W2:Y:S01]  /*600e0*/  LDL.LU.64 R188, [R1+0x100] ;  /* 0x0001000001bc7983 */ /* 0x004ea20000300a00 */
[----:B------:R-:W-:-:S09]  /*600f0*/  PRMT R5, R157, 0x7772, RZ ;  /* 0x000077729d057816 */ /* 0x000fd200000000ff */
[----:B------:R1:W-:Y:S04]  /*60100*/  @P6 STG.E.U8 desc[UR60][R238.64], R5 ;  /* 0x00000005ee006986 */ /* 0x0003e8000c10113c */
[----:B-1----:R-:W2:Y:S01]  /*60110*/  LDL.LU.64 R238, [R1+0xf8] ;  /* 0x0000f80001ee7983 */ /* 0x002ea20000300a00 */
[----:B------:R-:W-:Y:S01]  /*60120*/  VIADD R53, R4, 0x6b ;  /* 0x0000006b04357836 */ /* 0x000fe20000000000 */
[----:B0-----:R-:W-:Y:S01]  /*60130*/  ISETP.LT.AND P5, PT, R235, R0, !P5 ;  /* 0x00000000eb00720c */ /* 0x001fe20006fa1270 */
        /* <DEDUP_REMOVED lines=18> */
[----:B------:R-:W-:Y:S01]  /*60260*/  PRMT R5, R161, 0x7772, RZ ;  /* 0x00007772a1057816 */ /* 0x000fe200000000ff */
        /* <DEDUP_REMOVED lines=119> */
[----:B------:R-:W0:Y:S01]  /*609e0*/  LDC R5, c[0x0][0x228] ;  /* 0x00008a00ff057b82 */ /* 0x000e220000000800 */
[----:B------:R-:W2:Y:S02]  /*609f0*/  LDL.LU.64 R64, [R1+0x30] ;  /* 0x0000300001407983 */ /* 0x000ea40000300a00 */
        /* <DEDUP_REMOVED lines=32> */
[----:B0-----:R-:W2:Y:S01]  /*60c00*/  LDL.LU.64 R238, [R1] ;  /* 0x0000000001ee7983 */ /* 0x001ea20000300a00 */
[----:B------:R-:W-:Y:S01]  /*60c10*/  ISETP.LT.AND P6, PT, R237, R52, !P5 ;  /* 0x00000034ed00720c */ /* 0x000fe20006fc1270 */
[----:B------:R-:W0:Y:S01]  /*60c20*/  LDC R0, c[0x0][0x228] ;  /* 0x00008a00ff007b82 */ /* 0x000e220000000800 */
[----:B------:R-:W-:-:S07]  /*60c30*/  PRMT R3, R165, 0x7771, RZ ;  /* 0x00007771a5037816 */ /* 0x000fce00000000ff */
[----:B------:R-:W3:Y:S04]  /*60c40*/  LDC R52, c[0x0][0x22c] ;  /* 0x00008b00ff347b82 */ /* 0x000ee80000000800 */
[----:B------:R0:W-:Y:S01]  /*60c50*/  @P6 STG.E.U8 desc[UR60][R64.64], R3 ;  /* 0x0000000340006986 */ /* 0x0001e2000c10113c */
[----:B-1----:R-:W-:Y:S01]  /*60c60*/  ISETP.LT.AND P6, PT, R236, R5, !P5 ;  /* 0x00000005ec00720c */ /* 0x002fe20006fc1270 */
[----:B------:R-:W-:Y:S01]  /*60c70*/  VIADD R53, R4, 0x73 ;  /* 0x0000007304357836 */ /* 0x000fe20000000000 */
[----:B------:R-:W-:Y:S02]  /*60c80*/  PRMT R5, R165, 0x7772, RZ ;  /* 0x00007772a5057816 */ /* 0x000fe400000000ff */
[----:B0-----:R-:W-:Y:S02]  /*60c90*/  ISETP.LT.AND P5, PT, R235, R0, !P5 ;  /* 0x00000000eb00720c */ /* 0x001fe40006fa1270 */
[----:B------:R-:W-:-:S02]  /*60ca0*/  PRMT R165, R165, 0x7773, RZ ;  /* 0x00007773a5a57816 */ /* 0x000fc400000000ff */
[C---:B------:R-:W-:Y:S02]  /*60cb0*/  PRMT R0, R169.reuse, 0x7770, RZ ;  /* 0x00007770a9007816 */ /* 0x040fe400000000ff */
[----:B------:R-:W-:-:S03]  /*60cc0*/  PRMT R3, R169, 0x7771, RZ ;  /* 0x00007771a9037816 */ /* 0x000fc600000000ff */
[----:B---3--:R0:W-:Y:S01]  /*60cd0*/  @P6 STG.E.U8 desc[UR60][R66.64], R5 ;  /* 0x0000000542006986 */ /* 0x0081e2000c10113c */
[----:B------:R-:W-:Y:S02]  /*60ce0*/  ISETP.GE.AND P6, PT, R53, R52, PT ;  /* 0x000000343500720c */ /* 0x000fe40003fc6270 */
[----:B------:R-:W1:Y:S08]  /*60cf0*/  LDC R53, c[0x0][0x228] ;  /* 0x00008a00ff357b82 */ /* 0x000e700000000800 */
[----:B------:R-:W3:Y:S01]  /*60d00*/  LDC R52, c[0x0][0x228] ;  /* 0x00008a00ff347b82 */ /* 0x000ee20000000800 */
[----:B------:R-:W-:Y:S07]  /*60d10*/  @P5 STG.E.U8 desc[UR60][R68.64], R165 ;  /* 0x000000a544005986 */ /* 0x000fee000c10113c */
[----:B0-----:R-:W0:Y:S01]  /*60d20*/  LDC R5, c[0x0][0x228] ;  /* 0x00008a00ff057b82 */ /* 0x001e220000000800 */
[----:B-1----:R-:W-:Y:S01]  /*60d30*/  ISETP.LT.AND P5, PT, R234, R53, !P6 ;  /* 0x00000035ea00720c */ /* 0x002fe200077a1270 */
[----:B------:R-:W-:-:S12]  /*60d40*/  VIADD R53, R4, 0x74 ;  /* 0x0000007404357836 */ /* 0x000fd80000000000 */
[----:B----4-:R1:W-:Y:S01]  /*60d50*/  @P5 STG.E.U8 desc[UR60][R240.64], R0 ;  /* 0x00000000f0005986 */ /* 0x0103e2000c10113c */
[----:B---3--:R-:W-:Y:S02]  /*60d60*/  ISETP.LT.AND P5, PT, R237, R52, !P6 ;  /* 0x00000034ed00720c */ /* 0x008fe400077a1270 */
[----:B------:R-:W3:Y:S08]  /*60d70*/  LDC R52, c[0x0][0x22c] ;  /* 0x00008b00ff347b82 */ /* 0x000ef00000000800 */
[----:B-1----:R-:W1:Y:S03]  /*60d80*/  LDC R0, c[0x0][0x228] ;  /* 0x00008a00ff007b82 */ /* 0x002e660000000800 */
[----:B------:R4:W-:Y:S01]  /*60d90*/  @P5 STG.E.U8 desc[UR60][R70.64], R3 ;  /* 0x0000000346005986 */ /* 0x0009e2000c10113c */
[----:B0-----:R-:W-:-:S02]  /*60da0*/  ISETP.LT.AND P5, PT, R236, R5, !P6 ;  /* 0x00000005ec00720c */ /* 0x001fc400077a1270 */
[----:B------:R-:W-:Y:S02]  /*60db0*/  PRMT R5, R169, 0x7772, RZ ;  /* 0x00007772a9057816 */ /* 0x000fe400000000ff */
[----:B-1----:R-:W-:Y:S02]  /*60dc0*/  ISETP.LT.AND P6, PT, R235, R0, !P6 ;  /* 0x00000000eb00720c */ /* 0x002fe400077c1270 */
[----:B------:R-:W0:Y:S01]  /*60dd0*/  LDC R0, c[0x0][0x228] ;  /* 0x00008a00ff007b82 */ /* 0x000e220000000800 */
[----:B------:R-:W-:Y:S02]  /*60de0*/  PRMT R169, R169, 0x7773, RZ ;  /* 0x00007773a9a97816 */ /* 0x000fe400000000ff */
[----:B----4-:R-:W-:-:S04]  /*60df0*/  PRMT R3, R166, 0x7770, RZ ;  /* 0x00007770a6037816 */ /* 0x010fc800000000ff */
[----:B--2---:R1:W-:Y:S01]  /*60e00*/  @P5 STG.E.U8 desc[UR60][R188.64], R5 ;  /* 0x00000005bc005986 */ /* 0x0043e2000c10113c */
[----:B---3--:R-:W-:Y:S02]  /*60e10*/  ISETP.GE.AND P5, PT, R53, R52, PT ;  /* 0x000000343500720c */ /* 0x008fe40003fa6270 */
[----:B------:R-:W2:Y:S01]  /*60e20*/  LDC R53, c[0x0][0x228] ;  /* 0x00008a00ff357b82 */ /* 0x000ea20000000800 */
[----:B------:R-:W-:Y:S01]  /*60e30*/  @P6 STG.E.U8 desc[UR60][R238.64], R169 ;  /* 0x000000a9ee006986 */ /* 0x000fe2000c10113c */
[----:B--2---:R-:W-:-:S06]  /*60e40*/  ISETP.LT.AND P6, PT, R234, R53, !P5 ;  /* 0x00000035ea00720c */ /* 0x004fcc0006fc1270 */
[----:B------:R-:W2:Y:S01]  /*60e50*/  LDC R53, c[0x0][0x228] ;  /* 0x00008a00ff357b82 */ /* 0x000ea20000000800 */
[----:B-1----:R-:W-:-:S06]  /*60e60*/  PRMT R5, R166, 0x7771, RZ ;  /* 0x00007771a6057816 */ /* 0x002fcc00000000ff */
[----:B------:R1:W-:Y:S01]  /*60e70*/  @P6 STG.E.U8 desc[UR60][R250.64], R3 ;  /* 0x00000003fa006986 */ /* 0x0003e2000c10113c */
[----:B0-----:R-:W-:Y:S01]  /*60e80*/  ISETP.LT.AND P6, PT, R237, R0, !P5 ;  /* 0x00000000ed00720c */ /* 0x001fe20006fc1270 */
[----:B------:R-:W-:-:S12]  /*60e90*/  VIADD R0, R4, 0x75 ;  /* 0x0000007504007836 */ /* 0x000fd80000000000 */
[----:B------:R0:W-:Y:S01]  /*60ea0*/  @P6 STG.E.U8 desc[UR60][R248.64], R5 ;  /* 0x00000005f8006986 */ /* 0x0001e2000c10113c */
[----:B--2---:R-:W-:Y:S02]  /*60eb0*/  ISETP.LT.AND P6, PT, R236, R53, !P5 ;  /* 0x00000035ec00720c */ /* 0x004fe40006fc1270 */
[----:B------:R-:W-:-:S11]  /*60ec0*/  PRMT R53, R166, 0x7772, RZ ;  /* 0x00007772a6357816 */ /* 0x000fd600000000ff */
[----:B------:R2:W-:Y:S01]  /*60ed0*/  @P6 STG.E.U8 desc[UR60][R232.64], R53 ;  /* 0x00000035e8006986 */ /* 0x0005e2000c10113c */
[----:B------:R-:W-:Y:S02]  /*60ee0*/  ISETP.GE.AND P6, PT, R0, R191, PT ;  /* 0x000000bf0000720c */ /* 0x000fe40003fc6270 */
[----:B------:R-:W3:Y:S01]  /*60ef0*/  LDC R0, c[0x0][0x228] ;  /* 0x00008a00ff007b82 */ /* 0x000ee20000000800 */
[----:B-1----:R-:W-:Y:S02]  /*60f00*/  PRMT R3, R166, 0x7773, RZ ;  /* 0x00007773a6037816 */ /* 0x002fe400000000ff */
[----:B---3--:R-:W-:-:S05]  /*60f10*/  ISETP.LT.AND P5, PT, R235, R0, !P5 ;  /* 0x00000000eb00720c */ /* 0x008fca0006fa1270 */
[----:B------:R-:W1:Y:S01]  /*60f20*/  LDC R0, c[0x0][0x228] ;  /* 0x00008a00ff007b82 */ /* 0x000e620000000800 */
[----:B0-----:R-:W-:-:S07]  /*60f30*/  PRMT R5, R170, 0x7770, RZ ;  /* 0x00007770aa057816 */ /* 0x001fce00000000ff */
[----:B------:R-:W-:Y:S01]  /*60f40*/  @P5 STG.E.U8 desc[UR60][R230.64], R3 ;  /* 0x00000003e6005986 */ /* 0x000fe2000c10113c */
[----:B------:R-:W-:Y:S02]  /*60f50*/  ISETP.LT.AND P5, PT, R234, R55, !P6 ;  /* 0x00000037ea00720c */ /* 0x000fe400077a1270 */
[----:B------:R-:W0:Y:S01]  /*60f60*/  LDC R55, c[0x0][0x228] ;  /* 0x00008a00ff377b82 */ /* 0x000e220000000800 */
[----:B--2---:R-:W-:-:S10]  /*60f70*/  PRMT R53, R170, 0x7771, RZ ;  /* 0x00007771aa357816 */ /* 0x004fd400000000ff */
[----:B------:R2:W-:Y:S01]  /*60f80*/  @P5 STG.E.U8 desc[UR60][R228.64], R5 ;  /* 0x00000005e4005986 */ /* 0x0005e2000c10113c */
[----:B-1----:R-:W-:Y:S01]  /*60f90*/  ISETP.LT.AND P5, PT, R237, R0, !P6 ;  /* 0x00000000ed00720c */ /* 0x002fe200077a1270 */
[----:B------:R-:W-:Y:S01]  /*60fa0*/  VIADD R0, R4, 0x76 ;  /* 0x0000007604007836 */ /* 0x000fe20000000000 */
[----:B--2---:R-:W1:Y:S11]  /*60fb0*/  LDC R5, c[0x0][0x228] ;  /* 0x00008a00ff057b82 */ /* 0x004e760000000800 */
[----:B------:R-:W-:Y:S01]  /*60fc0*/  @P5 STG.E.U8 desc[UR60][R226.64], R53 ;  /* 0x00000035e2005986 */ /* 0x000fe2000c10113c */
[----:B0-----:R-:W-:-:S02]  /*60fd0*/  ISETP.LT.AND P5, PT, R236, R55, !P6 ;  /* 0x00000037ec00720c */ /* 0x001fc400077a1270 */
[----:B------:R-:W-:-:S11]  /*60fe0*/  PRMT R55, R170, 0x7772, RZ ;  /* 0x00007772aa377816 */ /* 0x000fd600000000ff */
[----:B------:R0:W-:Y:S01]  /*60ff0*/  @P5 STG.E.U8 desc[UR60][R224.64], R55 ;  /* 0x00000037e0005986 */ /* 0x0001e2000c10113c */
[----:B------:R-:W-:Y:S02]  /*61000*/  ISETP.GE.AND P5, PT, R0, R193, PT ;  /* 0x000000c10000720c */ /* 0x000fe40003fa6270 */
[----:B------:R-:W2:Y:S01]  /*61010*/  LDC R0, c[0x0][0x228] ;  /* 0x00008a00ff007b82 */ /* 0x000ea20000000800 */
[----:B------:R-:W-:-:S07]  /*61020*/  PRMT R3, R170, 0x7773, RZ ;  /* 0x00007773aa037816 */ /* 0x000fce00000000ff */
[----:B0-----:R-:W0:Y:S01]  /*61030*/  LDC R55, c[0x0][0x228] ;  /* 0x00008a00ff377b82 */ /* 0x001e220000000800 */
[----:B--2---:R-:W-:-:S07]  /*61040*/  ISETP.LT.AND P6, PT, R235, R0, !P6 ;  /* 0x00000000eb00720c */ /* 0x004fce00077c1270 */
[----:B------:R-:W2:Y:S06]  /*61050*/  LDC R0, c[0x0][0x228] ;  /* 0x00008a00ff007b82 */ /* 0x000eac0000000800 */
[----:B------:R3:W-:Y:S01]  /*61060*/  @P6 STG.E.U8 desc[UR60][R222.64], R3 ;  /* 0x00000003de006986 */ /* 0x0007e2000c10113c */
[----:B-1----:R-:W-:Y:S02]  /*61070*/  ISETP.LT.AND P6, PT, R234, R5, !P5 ;  /* 0x00000005ea00720c */ /* 0x002fe40006fc1270 */
[C---:B------:R-:W-:Y:S02]  /*61080*/  PRMT R5, R167.reuse, 0x7770, RZ ;  /* 0x00007770a7057816 */ /* 0x040fe400000000ff */
[----:B------:R-:W-:Y:S01]  /*61090*/  PRMT R53, R167, 0x7771, RZ ;  /* 0x00007771a7357816 */ /* 0x000fe200000000ff */
[----:B---3--:R-:W1:Y:S08]  /*610a0*/  LDC R3, c[0x0][0x228] ;  /* 0x00008a00ff037b82 */ /* 0x008e700000000800 */
[----:B------:R-:W-:Y:S01]  /*610b0*/  @P6 STG.E.U8 desc[UR60][R220.64], R5 ;  /* 0x00000005dc006986 */ /* 0x000fe2000c10113c */
[----:B--2---:R-:W-:Y:S01]  /*610c0*/  ISETP.LT.AND P6, PT, R237, R0, !P5 ;  /* 0x00000000ed00720c */ /* 0x004fe20006fc1270 */
[----:B------:R-:W-:-:S12]  /*610d0*/  VIADD R0, R4, 0x77 ;  /* 0x0000007704007836 */ /* 0x000fd80000000000 */
[----:B------:R2:W-:Y:S01]  /*610e0*/  @P6 STG.E.U8 desc[UR60][R218.64], R53 ;  /* 0x00000035da006986 */ /* 0x0005e2000c10113c */
[----:B0-----:R-:W-:Y:S02]  /*610f0*/  ISETP.LT.AND P6, PT, R236, R55, !P5 ;  /* 0x00000037ec00720c */ /* 0x001fe40006fc1270 */
[----:B------:R-:W-:Y:S01]  /*61100*/  PRMT R55, R167, 0x7772, RZ ;  /* 0x00007772a7377816 */ /* 0x000fe200000000ff */
[----:B--2---:R-:W0:Y:S10]  /*61110*/  LDC R53, c[0x0][0x228] ;  /* 0x00008a00ff357b82 */ /* 0x004e340000000800 */
[----:B------:R-:W-:Y:S01]  /*61120*/  @P6 STG.E.U8 desc[UR60][R216.64], R55 ;  /* 0x00000037d8006986 */ /* 0x000fe2000c10113c */
[----:B------:R-:W-:-:S02]  /*61130*/  ISETP.GE.AND P6, PT, R0, R195, PT ;  /* 0x000000c30000720c */ /* 0x000fc40003fc6270 */
[----:B------:R-:W2:Y:S01]  /*61140*/  LDC R0, c[0x0][0x228] ;  /* 0x00008a00ff007b82 */ /* 0x000ea20000000800 */
[----:B------:R-:W-:Y:S02]  /*61150*/  PRMT R167, R167, 0x7773, RZ ;  /* 0x00007773a7a77816 */ /* 0x000fe400000000ff */
[----:B--2---:R-:W-:-:S05]  /*61160*/  ISETP.LT.AND P5, PT, R235, R0, !P5 ;  /* 0x00000000eb00720c */ /* 0x004fca0006fa1270 */
[----:B------:R-:W2:Y:S08]  /*61170*/  LDC R0, c[0x0][0x228] ;  /* 0x00008a00ff007b82 */ /* 0x000eb00000000800 */
[----:B------:R-:W-:Y:S01]  /*61180*/  @P5 STG.E.U8 desc[UR60][R214.64], R167 ;  /* 0x000000a7d6005986 */ /* 0x000fe2000c10113c */
[----:B-1----:R-:W-:Y:S02]  /*61190*/  ISETP.LT.AND P5, PT, R234, R3, !P6 ;  /* 0x00000003ea00720c */ /* 0x002fe400077a1270 */
[----:B------:R-:W-:-:S02]  /*611a0*/  PRMT R3, R171, 0x7770, RZ ;  /* 0x00007770ab037816 */ /* 0x000fc400000000ff */
[----:B------:R-:W-:-:S09]  /*611b0*/  PRMT R5, R171, 0x7771, RZ ;  /* 0x00007771ab057816 */ /* 0x000fd200000000ff */
[----:B------:R1:W-:Y:S01]  /*611c0*/  @P5 STG.E.U8 desc[UR60][R212.64], R3 ;  /* 0x00000003d4005986 */ /* 0x0003e2000c10113c */
[----:B--2---:R-:W-:Y:S01]  /*611d0*/  ISETP.LT.AND P5, PT, R237, R0, !P6 ;  /* 0x00000000ed00720c */ /* 0x004fe200077a1270 */
[----:B------:R-:W-:Y:S01]  /*611e0*/  VIADD R0, R4, 0x7c ;  /* 0x0000007c04007836 */ /* 0x000fe20000000000 */
[----:B-1----:R-:W1:Y:S11]  /*611f0*/  LDC R3, c[0x0][0x228] ;  /* 0x00008a00ff037b82 */ /* 0x002e760000000800 */
        /* <DEDUP_REMOVED lines=10> */
[----:B------:R-:W-:Y:S01]  /*612a0*/  @P6 STG.E.U8 desc[UR60][R206.64], R171 ;  /* 0x000000abce006986 */ /* 0x000fe2000c10113c */
[----:B-1----:R-:W-:Y:S02]  /*612b0*/  ISETP.LT.AND P6, PT, R234, R3, !P0 ;  /* 0x00000003ea00720c */ /* 0x002fe400047c1270 */
[C---:B------:R-:W-:Y:S02]  /*612c0*/  PRMT R3, R176.reuse, 0x7770, RZ ;  /* 0x00007770b0037816 */ /* 0x040fe400000000ff */
[----:B------:R-:W-:-:S09]  /*612d0*/  PRMT R5, R176, 0x7771, RZ ;  /* 0x00007771b0057816 */ /* 0x000fd200000000ff */
[----:B------:R1:W-:Y:S01]  /*612e0*/  @P6 STG.E.U8 desc[UR60][R204.64], R3 ;  /* 0x00000003cc006986 */ /* 0x0003e2000c10113c */
[----:B--2---:R-:W-:Y:S01]  /*612f0*/  ISETP.LT.AND P6, PT, R237, R0, !P0 ;  /* 0x00000000ed00720c */ /* 0x004fe200047c1270 */
[----:B------:R-:W-:Y:S01]  /*61300*/  VIADD R0, R4, 0x7d ;  /* 0x0000007d04007836 */ /* 0x000fe20000000000 */
[----:B------:R-:W-:-:S11]  /*61310*/  PRMT R57, R176, 0x7772, RZ ;  /* 0x00007772b0397816 */ /* 0x000fd600000000ff */
[----:B------:R-:W-:Y:S01]  /*61320*/  @P6 STG.E.U8 desc[UR60][R202.64], R5 ;  /* 0x00000005ca006986 */ /* 0x000fe2000c10113c */
[----:B0-----:R-:W-:-:S03]  /*61330*/  ISETP.LT.AND P6, PT, R236, R53, !P0 ;  /* 0x00000035ec00720c */ /* 0x001fc600047c1270 */
[----:B------:R0:W2:Y:S01]  /*61340*/  LDS.128 R52, [R2] ;  /* 0x0000000002347984 */ /* 0x0000a20000000c00 */
[----:B-1----:R-:W-:Y:S01]  /*61350*/  PRMT R3, R176, 0x7773, RZ ;  /* 0x00007773b0037816 */ /* 0x002fe200000000ff */
[----:B0-----:R-:W0:Y:S08]  /*61360*/  LDC R2, c[0x0][0x228] ;  /* 0x00008a00ff027b82 */ /* 0x001e300000000800 */
[----:B------:R1:W-:Y:S01]  /*61370*/  @P6 STG.E.U8 desc[UR60][R200.64], R57 ;  /* 0x00000039c8006986 */ /* 0x0003e2000c10113c */
[----:B------:R-:W-:-:S02]  /*61380*/  ISETP.GE.AND P6, PT, R0, R243, PT ;  /* 0x000000f30000720c */ /* 0x000fc40003fc6270 */
[----:B------:R-:W3:Y:S02]  /*61390*/  LDC R0, c[0x0][0x228] ;  /* 0x00008a00ff007b82 */ /* 0x000ee40000000800 */
[----:B---3--:R-:W-:-:S06]  /*613a0*/  ISETP.LT.AND P0, PT, R235, R0, !P0 ;  /* 0x00000000eb00720c */ /* 0x008fcc0004701270 */
[----:B------:R-:W3:Y:S01]  /*613b0*/  LDC R0, c[0x0][0x228] ;  /* 0x00008a00ff007b82 */ /* 0x000ee20000000800 */
[----:B--2---:R-:W-:-:S06]  /*613c0*/  PRMT R5, R52, 0x7770, RZ ;  /* 0x0000777034057816 */ /* 0x004fcc00000000ff */
[----:B------:R2:W-:Y:S01]  /*613d0*/  @P0 STG.E.U8 desc[UR60][R198.64], R3 ;  /* 0x00000003c6000986 */ /* 0x0005e2000c10113c */
[----:B------:R-:W-:Y:S02]  /*613e0*/  ISETP.LT.AND P0, PT, R234, R59, !P1 ;  /* 0x0000003bea00720c */ /* 0x000fe40004f01270 */
[----:B------:R-:W4:Y:S01]  /*613f0*/  LDC R59, c[0x0][0x228] ;  /* 0x00008a00ff3b7b82 */ /* 0x000f220000000800 */
[----:B-1----:R-:W-:-:S10]  /*61400*/  PRMT R57, R52, 0x7771, RZ ;  /* 0x0000777134397816 */ /* 0x002fd400000000ff */
[----:B------:R1:W-:Y:S01]  /*61410*/  @P0 STG.E.U8 desc[UR60][R196.64], R5 ;  /* 0x00000005c4000986 */ /* 0x0003e2000c10113c */
[----:B---3--:R-:W-:Y:S02]  /*61420*/  ISETP.LT.AND P0, PT, R237, R0, !P1 ;  /* 0x00000000ed00720c */ /* 0x008fe40004f01270 */
[----:B------:R-:W3:Y:S11]  /*61430*/  LDC R0, c[0x0][0x228] ;  /* 0x00008a00ff007b82 */ /* 0x000ef60000000800 */
[----:B------:R0:W-:Y:S01]  /*61440*/  @P0 STG.E.U8 desc[UR60][R186.64], R57 ;  /* 0x00000039ba000986 */ /* 0x0001e2000c10113c */
[----:B----4-:R-:W-:-:S02]  /*61450*/  ISETP.LT.AND P0, PT, R236, R59, !P1 ;  /* 0x0000003bec00720c */ /* 0x010fc40004f01270 */
[----:B------:R-:W4:Y:S01]  /*61460*/  LDC R59, c[0x0][0x228] ;  /* 0x00008a00ff3b7b82 */ /* 0x000f220000000800 */
[----:B--2---:R-:W-:Y:S02]  /*61470*/  PRMT R3, R52, 0x7772, RZ ;  /* 0x0000777234037816 */ /* 0x004fe400000000ff */
[----:B---3--:R-:W-:-:S05]  /*61480*/  ISETP.LT.AND P1, PT, R235, R0, !P1 ;  /* 0x00000000eb00720c */ /* 0x008fca0004f21270 */
[----:B------:R-:W2:Y:S03]  /*61490*/  LDC R0, c[0x0][0x228] ;  /* 0x00008a00ff007b82 */ /* 0x000ea60000000800 */
[----:B------:R3:W-:Y:S01]  /*614a0*/  @P0 STG.E.U8 desc[UR60][R184.64], R3 ;  /* 0x00000003b8000986 */ /* 0x0007e2000c10113c */
[----:B-1----:R-:W-:Y:S02]  /*614b0*/  PRMT R5, R52, 0x7773, RZ ;  /* 0x0000777334057816 */ /* 0x002fe400000000ff */
[C---:B0-----:R-:W-:Y:S02]  /*614c0*/  PRMT R57, R177.reuse, 0x7770, RZ ;  /* 0x00007770b1397816 */ /* 0x041fe400000000ff */
[----:B----4-:R-:W-:Y:S02]  /*614d0*/  ISETP.LT.AND P0, PT, R234, R59, !P2 ;  /* 0x0000003bea00720c */ /* 0x010fe40005701270 */
[----:B------:R-:W0:Y:S01]  /*614e0*/  LDC R59, c[0x0][0x228] ;  /* 0x00008a00ff3b7b82 */ /* 0x000e220000000800 */
[----:B------:R1:W-:Y:S01]  /*614f0*/  @P1 STG.E.U8 desc[UR60][R182.64], R5 ;  /* 0x00000005b6001986 */ /* 0x0003e2000c10113c */
[----:B---3--:R-:W-:-:S09]  /*61500*/  PRMT R3, R177, 0x7771, RZ ;  /* 0x00007771b1037816 */ /* 0x008fd200000000ff */
[----:B------:R-:W-:Y:S01]  /*61510*/  @P0 STG.E.U8 desc[UR60][R180.64], R57 ;  /* 0x00000039b4000986 */ /* 0x000fe2000c10113c */
[----:B--2---:R-:W-:Y:S02]  /*61520*/  ISETP.LT.AND P0, PT, R237, R0, !P2 ;  /* 0x00000000ed00720c */ /* 0x004fe40005701270 */
[----:B------:R-:W2:Y:S01]  /*61530*/  LDC R0, c[0x0][0x228] ;  /* 0x00008a00ff007b82 */ /* 0x000ea20000000800 */
[----:B-1----:R-:W-:-:S10]  /*61540*/  PRMT R5, R177, 0x7772, RZ ;  /* 0x00007772b1057816 */ /* 0x002fd400000000ff */
[----:B------:R1:W-:Y:S01]  /*61550*/  @P0 STG.E.U8 desc[UR60][R50.64], R3 ;  /* 0x0000000332000986 */ /* 0x0003e2000c10113c */
[----:B0-----:R-:W-:Y:S02]  /*61560*/  ISETP.LT.AND P0, PT, R236, R59, !P2 ;  /* 0x0000003bec00720c */ /* 0x001fe40005701270 */
[----:B------:R-:W0:Y:S01]  /*61570*/  LDC R59, c[0x0][0x228] ;  /* 0x00008a00ff3b7b82 */ /* 0x000e220000000800 */
[----:B------:R-:W-:-:S07]  /*61580*/  ISETP.LT.AND P2, PT, R235, R2, !P2 ;  /* 0x00000002eb00720c */ /* 0x000fce0005741270 */
[----:B------:R-:W3:Y:S01]  /*61590*/  LDC R2, c[0x0][0x228] ;  /* 0x00008a00ff027b82 */ /* 0x000ee20000000800 */
[----:B------:R-:W-:Y:S02]  /*615a0*/  PRMT R177, R177, 0x7773, RZ ;  /* 0x00007773b1b17816 */ /* 0x000fe400000000ff */
[----:B------:R-:W-:Y:S01]  /*615b0*/  @P0 STG.E.U8 desc[UR60][R48.64], R5 ;  /* 0x0000000530000986 */ /* 0x000fe2000c10113c */
[----:B------:R-:W-:-:S03]  /*615c0*/  ISETP.LT.AND P0, PT, R234, R61, !P3 ;  /* 0x0000003dea00720c */ /* 0x000fc60005f01270 */
[----:B------:R4:W-:Y:S01]  /*615d0*/  @P2 STG.E.U8 desc[UR60][R46.64], R177 ;  /* 0x000000b12e002986 */ /* 0x0009e2000c10113c */
[----:B-1----:R-:W1:Y:S01]  /*615e0*/  LDC R51, c[0x0][0x228] ;  /* 0x00008a00ff337b82 */ /* 0x002e620000000800 */
[----:B--2---:R-:W-:Y:S02]  /*615f0*/  ISETP.LT.AND P2, PT, R237, R0, !P3 ;  /* 0x00000000ed00720c */ /* 0x004fe40005f41270 */
[----:B------:R-:W-:-:S05]  /*61600*/  PRMT R57, R53, 0x7770, RZ ;  /* 0x0000777035397816 */ /* 0x000fca00000000ff */
[----:B------:R-:W2:Y:S01]  /*61610*/  LDC R0, c[0x0][0x228] ;  /* 0x00008a00ff007b82 */ /* 0x000ea20000000800 */
[----:B------:R2:W-:Y:S01]  /*61620*/  @P0 STG.E.U8 desc[UR60][R44.64], R57 ;  /* 0x000000392c000986 */ /* 0x0005e2000c10113c */
[----:B0-----:R-:W-:Y:S02]  /*61630*/  ISETP.LT.AND P0, PT, R236, R59, !P3 ;  /* 0x0000003bec00720c */ /* 0x001fe40005f01270 */
[----:B---3--:R-:W-:-:S04]  /*61640*/  ISETP.LT.AND P3, PT, R235, R2, !P3 ;  /* 0x00000002eb00720c */ /* 0x008fc80005f61270 */
[----:B----4-:R-:W0:Y:S01]  /*61650*/  LDC R47, c[0x0][0x228] ;  /* 0x00008a00ff2f7b82 */ /* 0x010e220000000800 */
[C---:B------:R-:W-:Y:S02]  /*61660*/  PRMT R3, R53.reuse, 0x7771, RZ ;  /* 0x0000777135037816 */ /* 0x040fe400000000ff */
[----:B------:R-:W-:-:S05]  /*61670*/  PRMT R5, R53, 0x7772, RZ ;  /* 0x0000777235057816 */ /* 0x000fca00000000ff */
[----:B------:R-:W3:Y:S01]  /*61680*/  LDC R2, c[0x0][0x228] ;  /* 0x00008a00ff027b82 */ /* 0x000ee20000000800 */
[----:B------:R-:W-:Y:S01]  /*61690*/  PRMT R53, R53, 0x7773, RZ ;  /* 0x0000777335357816 */ /* 0x000fe200000000ff */
[----:B------:R4:W-:Y:S06]  /*616a0*/  @P2 STG.E.U8 desc[UR60][R42.64], R3 ;  /* 0x000000032a002986 */ /* 0x0009ec000c10113c */
[----:B------:R-:W3:Y:S01]  /*616b0*/  LDC R49, c[0x0][0x228] ;  /* 0x00008a00ff317b82 */ /* 0x000ee20000000800 */
[----:B------:R4:W-:Y:S01]  /*616c0*/  @P0 STG.E.U8 desc[UR60][R40.64], R5 ;  /* 0x0000000528000986 */ /* 0x0009e2000c10113c */
[----:B-1----:R-:W-:-:S03]  /*616d0*/  ISETP.LT.AND P0, PT, R234, R51, !P5 ;  /* 0x00000033ea00720c */ /* 0x002fc60006f01270 */
[----:B------:R1:W-:Y:S01]  /*616e0*/  @P3 STG.E.U8 desc[UR60][R38.64], R53 ;  /* 0x0000003526003986 */ /* 0x0003e2000c10113c */
[----:B--2---:R-:W-:Y:S02]  /*616f0*/  ISETP.LT.AND P3, PT, R237, R0, !P5 ;  /* 0x00000000ed00720c */ /* 0x004fe40006f61270 */
[----:B------:R-:W2:Y:S01]  /*61700*/  LDC R0, c[0x0][0x228] ;  /* 0x00008a00ff007b82 */ /* 0x000ea20000000800 */
[C---:B------:R-:W-:Y:S02]  /*61710*/  PRMT R45, R178.reuse, 0x7770, RZ ;  /* 0x00007770b22d7816 */ /* 0x040fe400000000ff */
[----:B----4-:R-:W-:-:S05]  /*61720*/  PRMT R3, R178, 0x7771, RZ ;  /* 0x00007771b2037816 */ /* 0x010fca00000000ff */
[----:B------:R-:W4:Y:S01]  /*61730*/  LDC R41, c[0x0][0x228] ;  /* 0x00008a00ff297b82 */ /* 0x000f220000000800 */
[----:B------:R-:W-:Y:S01]  /*61740*/  @P0 STG.E.U8 desc[UR60][R36.64], R45 ;  /* 0x0000002d24000986 */ /* 0x000fe2000c10113c */
[----:B0-----:R-:W-:Y:S02]  /*61750*/  ISETP.LT.AND P0, PT, R236, R47, !P5 ;  /* 0x0000002fec00720c */ /* 0x001fe40006f01270 */
[----:B---3--:R-:W-:Y:S01]  /*61760*/  ISETP.LT.AND P5, PT, R235, R2, !P5 ;  /* 0x00000002eb00720c */ /* 0x008fe20006fa1270 */
[----:B------:R0:W-:Y:S01]  /*61770*/  @P3 STG.E.U8 desc[UR60][R34.64], R3 ;  /* 0x0000000322003986 */ /* 0x0001e2000c10113c */
[----:B------:R-:W-:Y:S01]  /*61780*/  VIADD R4, R4, 0x7e ;  /* 0x0000007e04047836 */ /* 0x000fe20000000000 */
[----:B------:R-:W-:Y:S01]  /*61790*/  ISETP.LT.AND P3, PT, R234, R49, !P6 ;  /* 0x00000031ea00720c */ /* 0x000fe20007761270 */
[----:B------:R-:W3:Y:S01]  /*617a0*/  LDC R2, c[0x0][0x228] ;  /* 0x00008a00ff027b82 */ /* 0x000ee20000000800 */
[----:B------:R-:W-:Y:S02]  /*617b0*/  PRMT R5, R178, 0x7772, RZ ;  /* 0x00007772b2057816 */ /* 0x000fe400000000ff */
[----:B------:R-:W-:-:S02]  /*617c0*/  ISETP.GE.AND P1, PT, R4, R247, PT ;  /* 0x000000f70400720c */ /* 0x000fc40003f26270 */
[----:B-1----:R-:W-:-:S03]  /*617d0*/  PRMT R39, R178, 0x7773, RZ ;  /* 0x00007773b2277816 */ /* 0x002fc600000000ff */
[----:B------:R-:W1:Y:S01]  /*617e0*/  LDC R4, c[0x0][0x228] ;  /* 0x00008a00ff047b82 */ /* 0x000e620000000800 */
[----:B0-----:R-:W-:Y:S01]  /*617f0*/  PRMT R3, R54, 0x7770, RZ ;  /* 0x0000777036037816 */ /* 0x001fe200000000ff */
[----:B------:R0:W-:Y:S04]  /*61800*/  @P0 STG.E.U8 desc[UR60][R32.64], R5 ;  /* 0x0000000520000986 */ /* 0x0001e8000c10113c */
[----:B------:R0:W-:Y:S01]  /*61810*/  @P5 STG.E.U8 desc[UR60][R30.64], R39 ;  /* 0x000000271e005986 */ /* 0x0001e2000c10113c */
[----:B--2---:R-:W-:Y:S01]  /*61820*/  ISETP.LT.AND P5, PT, R237, R0, !P6 ;  /* 0x00000000ed00720c */ /* 0x004fe200077a1270 */
[----:B------:R-:W2:Y:S02]  /*61830*/  LDC R37, c[0x0][0x228] ;  /* 0x00008a00ff257b82 */ /* 0x000ea40000000800 */
[----:B------:R2:W-:Y:S01]  /*61840*/  @P3 STG.E.U8 desc[UR60][R28.64], R3 ;  /* 0x000000031c003986 */ /* 0x0005e2000c10113c */
[----:B----4-:R-:W-:-:S05]  /*61850*/  ISETP.LT.AND P3, PT, R236, R41, !P6 ;  /* 0x00000029ec00720c */ /* 0x010fca0007761270 */
[----:B------:R-:W4:Y:S01]  /*61860*/  LDC R0, c[0x0][0x228] ;  /* 0x00008a00ff007b82 */ /* 0x000f220000000800 */
[C---:B------:R-:W-:Y:S02]  /*61870*/  PRMT R35, R54.reuse, 0x7771, RZ ;  /* 0x0000777136237816 */ /* 0x040fe400000000ff */
[----:B0-----:R-:W-:-:S03]  /*61880*/  PRMT R5, R54, 0x7772, RZ ;  /* 0x0000777236057816 */ /* 0x001fc600000000ff */
[----:B------:R-:W-:Y:S02]  /*61890*/  @P5 STG.E.U8 desc[UR60][R26.64], R35 ;  /* 0x000000231a005986 */ /* 0x000fe4000c10113c */
[----:B------:R-:W0:Y:S02]  /*618a0*/  LDC R31, c[0x0][0x228] ;  /* 0x00008a00ff1f7b82 */ /* 0x000e240000000800 */
[----:B------:R0:W-:Y:S01]  /*618b0*/  @P3 STG.E.U8 desc[UR60][R24.64], R5 ;  /* 0x0000000518003986 */ /* 0x0001e2000c10113c */
[C---:B---3--:R-:W-:Y:S02]  /*618c0*/  ISETP.LT.AND P3, PT, R237.reuse, R2, !P1 ;  /* 0x00000002ed00720c */ /* 0x048fe40004f61270 */
[----:B-1----:R-:W-:-:S03]  /*618d0*/  ISETP.LT.AND P0, PT, R237, R4, !P4 ;  /* 0x00000004ed00720c */ /* 0x002fc60006701270 */
[----:B------:R-:W1:Y:S08]  /*618e0*/  LDC R2, c[0x0][0x228] ;  /* 0x00008a00ff027b82 */ /* 0x000e700000000800 */
[----:B------:R-:W3:Y:S01]  /*618f0*/  LDC R61, c[0x0][0x228] ;  /* 0x00008a00ff3d7b82 */ /* 0x000ee20000000800 */
[----:B----4-:R-:W-:-:S07]  /*61900*/  ISETP.LT.AND P6, PT, R235, R0, !P6 ;  /* 0x00000000eb00720c */ /* 0x010fce00077c1270 */
[----:B------:R-:W4:Y:S08]  /*61910*/  LDC R33, c[0x0][0x228] ;  /* 0x00008a00ff217b82 */ /* 0x000f300000000800 */
[----:B------:R-:W4:Y:S01]  /*61920*/  LDC R4, c[0x0][0x228] ;  /* 0x00008a00ff047b82 */ /* 0x000f220000000800 */
[----:B--2---:R-:W-:Y:S02]  /*61930*/  ISETP.LT.AND P5, PT, R234, R37, !P1 ;  /* 0x00000025ea00720c */ /* 0x004fe40004fa1270 */
[----:B------:R-:W-:-:S02]  /*61940*/  PRMT R3, R54, 0x7773, RZ ;  /* 0x0000777336037816 */ /* 0x000fc400000000ff */
[----:B------:R-:W-:-:S03]  /*61950*/  PRMT R29, R179, 0x7770, RZ ;  /* 0x00007770b31d7816 */ /* 0x000fc600000000ff */
[----:B------:R2:W-:Y:S01]  /*61960*/  @P6 STG.E.U8 desc[UR60][R22.64], R3 ;  /* 0x0000000316006986 */ /* 0x0005e2000c10113c */
[----:B0-----:R-:W-:Y:S02]  /*61970*/  ISETP.LT.AND P6, PT, R236, R31, !P1 ;  /* 0x0000001fec00720c */ /* 0x001fe40004fc1270 */
[----:B-1----:R-:W-:Y:S02]  /*61980*/  ISETP.LT.AND P1, PT, R235, R2, !P1 ;  /* 0x00000002eb00720c */ /* 0x002fe40004f21270 */
[----:B---3--:R-:W-:Y:S01]  /*61990*/  ISETP.LT.AND P2, PT, R234, R61, !P4 ;  /* 0x0000003dea00720c */ /* 0x008fe20006741270 */
[----:B------:R0:W-:Y:S01]  /*619a0*/  @P5 STG.E.U8 desc[UR60][R20.64], R29 ;  /* 0x0000001d14005986 */ /* 0x0001e2000c10113c */
[----:B----4-:R-:W-:Y:S02]  /*619b0*/  ISETP.LT.AND P5, PT, R236, R33, !P4 ;  /* 0x00000021ec00720c */ /* 0x010fe400067a1270 */
[C---:B------:R-:W-:Y:S02]  /*619c0*/  PRMT R5, R179.reuse, 0x7771, RZ ;  /* 0x00007771b3057816 */ /* 0x040fe400000000ff */
[----:B------:R-:W-:-:S02]  /*619d0*/  PRMT R25, R179, 0x7772, RZ ;  /* 0x00007772b3197816 */ /* 0x000fc400000000ff */
[----:B------:R-:W-:Y:S02]  /*619e0*/  ISETP.LT.AND P4, PT, R235, R4, !P4 ;  /* 0x00000004eb00720c */ /* 0x000fe40006781270 */
[----:B------:R-:W-:Y:S02]  /*619f0*/  PRMT R179, R179, 0x7773, RZ ;  /* 0x00007773b3b37816 */ /* 0x000fe400000000ff */
[C---:B------:R-:W-:Y:S01]  /*61a00*/  PRMT R27, R55.reuse, 0x7770, RZ ;  /* 0x00007770371b7816 */ /* 0x040fe200000000ff */
[----:B------:R0:W-:Y:S01]  /*61a10*/  @P3 STG.E.U8 desc[UR60][R16.64], R5 ;  /* 0x0000000510003986 */ /* 0x0001e2000c10113c */
[C---:B------:R-:W-:Y:S02]  /*61a20*/  PRMT R31, R55.reuse, 0x7771, RZ ;  /* 0x00007771371f7816 */ /* 0x040fe400000000ff */
[C---:B--2---:R-:W-:Y:S01]  /*61a30*/  PRMT R3, R55.reuse, 0x7772, RZ ;  /* 0x0000777237037816 */ /* 0x044fe200000000ff */
[----:B------:R0:W-:Y:S04]  /*61a40*/  @P6 STG.E.U8 desc[UR60][R14.64], R25 ;  /* 0x000000190e006986 */ /* 0x0001e8000c10113c */
[----:B------:R0:W-:Y:S04]  /*61a50*/  @P1 STG.E.U8 desc[UR60][R12.64], R179 ;  /* 0x000000b30c001986 */ /* 0x0001e8000c10113c */
[----:B------:R0:W-:Y:S04]  /*61a60*/  @P2 STG.E.U8 desc[UR60][R18.64], R27 ;  /* 0x0000001b12002986 */ /* 0x0001e8000c10113c */
[----:B------:R0:W-:Y:S01]  /*61a70*/  @P0 STG.E.U8 desc[UR60][R10.64], R31 ;  /* 0x0000001f0a000986 */ /* 0x0001e2000c10113c */
[----:B------:R-:W-:-:S03]  /*61a80*/  PRMT R55, R55, 0x7773, RZ ;  /* 0x0000777337377816 */ /* 0x000fc600000000ff */
[----:B------:R0:W-:Y:S01]  /*61a90*/  @P5 STG.E.U8 desc[UR60][R8.64], R3 ;  /* 0x0000000308005986 */ /* 0x0001e2000c10113c */
[----:B------:R-:W-:Y:S05]  /*61aa0*/  @!P4 EXIT ;  /* 0x000000000000c94d */ /* 0x000fea0003800000 */
[----:B-----5:R-:W-:Y:S01]  /*61ab0*/  STG.E.U8 desc[UR60][R6.64], R55 ;  /* 0x0000003706007986 */ /* 0x020fe2000c10113c */
[----:B------:R-:W-:Y:S05]  /*61ac0*/  EXIT ;  /* 0x000000000000794d */ /* 0x000fea0003800000 */
.L_x_3:
[----:B------:R-:W-:-:S00]  /*61ad0*/  BRA `(.L_x_3) ;  /* 0xfffffffc00fc7947 */ /* 0x000fc0000383ffff */
[----:B------:R-:W-:-:S00]  /*61ae0*/  NOP ;  /* 0x0000000000007918 */ /* 0x000fc00000000000 */
        /* <DEDUP_REMOVED lines=9> */
.L_x_4:


//--------------------- .nv.shared.matmul_kernel  --------------------------
	.section	.nv.shared.matmul_kernel,"aw",@nobits
	.sectionflags	@""
	.align	16
	.zero		1024


//--------------------- .nv.shared.reserved.0     --------------------------
	.section	.nv.shared.reserved.0,"aw",@nobits
	.weak		__nv_reservedSMEM_offset_0_alias
	.size		__nv_reservedSMEM_offset_0_alias, 0, 0
	.other		__nv_reservedSMEM_offset_0_alias,@"STO_CUDA_RESERVED_SHARED STV_DEFAULT"
__nv_reservedSMEM_offset_0_alias:
	.zero		0


//--------------------- .nv.constant0.matmul_kernel --------------------------
	.section	.nv.constant0.matmul_kernel,"a",@progbits
	.sectionflags	@""
	.align	4
.nv.constant0.matmul_kernel:
	.zero		608


//--------------------- SYMBOLS --------------------------

	.type		.nv.reservedSmem.offset0,@object
	.size		.nv.reservedSmem.offset0,0x4
